def matmul_kernel(
    a_ptr,
    b_ptr,
    c_ptr,
    M,
    N,
    K,
    stride_am,
    stride_ak,
    stride_bk,
    stride_bn,
    stride_cm,
    stride_cn,
    BLOCK_M: tl.constexpr,
    BLOCK_N: tl.constexpr,
    BLOCK_K: tl.constexpr,
    GROUP_M: tl.constexpr,
):
    pid = tl.program_id(axis=0)
    num_pid_m = tl.cdiv(M, BLOCK_M)
    num_pid_n = tl.cdiv(N, BLOCK_N)
    num_pid_in_group = GROUP_M * num_pid_n
    group_id = pid // num_pid_in_group
    first_pid_m = group_id * GROUP_M
    group_size_m = min(num_pid_m - first_pid_m, GROUP_M)
    pid_m = first_pid_m + ((pid % num_pid_in_group) % group_size_m)
    pid_n = (pid % num_pid_in_group) // group_size_m

    offs_am = (pid_m * BLOCK_M + tl.arange(0, BLOCK_M)) % M
    offs_bn = (pid_n * BLOCK_N + tl.arange(0, BLOCK_N)) % N
    offs_k = tl.arange(0, BLOCK_K)
    a_ptrs = a_ptr + offs_am[:, None] * stride_am + offs_k[None, :] * stride_ak
    b_ptrs = b_ptr + offs_k[:, None] * stride_bk + offs_bn[None, :] * stride_bn

    acc = tl.zeros((BLOCK_M, BLOCK_N), dtype=tl.float32)
    for kk in range(0, tl.cdiv(K, BLOCK_K)):
        a = tl.load(a_ptrs, mask=offs_k[None, :] < K - kk * BLOCK_K, other=0.0)
        b = tl.load(b_ptrs, mask=offs_k[:, None] < K - kk * BLOCK_K, other=0.0)
        acc = tl.dot(a, b, acc)
        a_ptrs += BLOCK_K * stride_ak
        b_ptrs += BLOCK_K * stride_bk

    c = acc.to(c_ptr.dtype.element_ty)
    offs_cm = pid_m * BLOCK_M + tl.arange(0, BLOCK_M)
    offs_cn = pid_n * BLOCK_N + tl.arange(0, BLOCK_N)
    c_ptrs = c_ptr + offs_cm[:, None] * stride_cm + offs_cn[None, :] * stride_cn
    mask = (offs_cm[:, None] < M) & (offs_cn[None, :] < N)
    tl.store(c_ptrs, c, mask=mask)

# config = {"BLOCK_K": 128, "BLOCK_M": 128, "BLOCK_N": 64, "GROUP_M": 8, "arch": "sm_100", "dtype": "fp8e4m3", "num_ctas": 1, "num_stages": 2, "num_warps": 4}
# arch = sm_100


// ===== COMPILED SASS (sm_100a) =====

	.target	sm_100a

	.elftype	@"ET_EXEC"


//--------------------- .note.nv.tkinfo           --------------------------
	.section	.note.nv.tkinfo,"",@"SHT_NOTE"
	.sectionflags	@"SHF_NOTE_NV_TKINFO"
	.tkinfo
        /*0018*/ 	.word	0x00000081
        /*0030*/ 	.string	""
        /*0030*/ 	.string	"ptxas-blackwell"
        /*0030*/ 	.string	"Cuda compilation tools, release 12.9, V12.9.86"
        /*0030*/ 	.string	"Build cuda_12.9.r12.9/compiler.36037853_0"
        /*0030*/ 	.string	"-v  -suppress-debug-info  -lineinfo  -arch sm_100a "



//--------------------- .note.nv.cuver            --------------------------
	.section	.note.nv.cuver,"",@"SHT_NOTE"
	.sectionflags	@"SHF_NOTE_NV_CUVER"
        /*0018*/ 	.short	0x0001
        /*001a*/ 	.short	0x0064
        /*001c*/ 	.short	0x0001
        /*001e*/ 	.short	0x0000
        /*0020*/ 	.short	0x0001
        /*0022*/ 	.short	0x0000


//--------------------- .nv.info                  --------------------------
	.section	.nv.info,"",@"SHT_CUDA_INFO"
	.align	4


	//----- nvinfo : EIATTR_REGCOUNT
	.align		4
        /*0000*/ 	.byte	0x04, 0x2f
        /*0002*/ 	.short	(.L_4 - .L_3)
	.align		4
.L_3:
        /*0004*/ 	.word	index@(matmul_kernel)
        /*0008*/ 	.word	0x00000060


	//----- nvinfo : EIATTR_FRAME_SIZE
	.align		4
.L_4:
        /*000c*/ 	.byte	0x04, 0x11
        /*000e*/ 	.short	(.L_6 - .L_5)
	.align		4
.L_5:
        /*0010*/ 	.word	index@($__internal_2_$__cuda_sm10x_tcgen05_guardrail_trap_unallocated_columns_being_dealloced)
        /*0014*/ 	.word	0x000009e0


	//----- nvinfo : EIATTR_FRAME_SIZE
	.align		4
.L_6:
        /*0018*/ 	.byte	0x04, 0x11
        /*001a*/ 	.short	(.L_8 - .L_7)
	.align		4
.L_7:
        /*001c*/ 	.word	index@($__internal_1_$__cuda_sm10x_tcgen05_guardrail_trap_phase_invalid_during_alloc)
        /*0020*/ 	.word	0x000009e0


	//----- nvinfo : EIATTR_FRAME_SIZE
	.align		4
.L_8:
        /*0024*/ 	.byte	0x04, 0x11
        /*0026*/ 	.short	(.L_10 - .L_9)
	.align		4
.L_9:
        /*0028*/ 	.word	index@($__internal_0_$__cuda_sm10x_tcgen05_guardrail_trap_col_being_dealloced_not_returned_by_alloc)
        /*002c*/ 	.word	0x000009e0


	//----- nvinfo : EIATTR_FRAME_SIZE
	.align		4
.L_10:
        /*0030*/ 	.byte	0x04, 0x11
        /*0032*/ 	.short	(.L_12 - .L_11)
	.align		4
.L_11:
        /*0034*/ 	.word	index@(matmul_kernel)
        /*0038*/ 	.word	0x000009e0


	//----- nvinfo : EIATTR_MIN_STACK_SIZE
	.align		4
.L_12:
        /*003c*/ 	.byte	0x04, 0x12
        /*003e*/ 	.short	(.L_14 - .L_13)
	.align		4
.L_13:
        /*0040*/ 	.word	index@(matmul_kernel)
        /*0044*/ 	.word	0x000009e0
.L_14:


//--------------------- .nv.info.matmul_kernel    --------------------------
	.section	.nv.info.matmul_kernel,"",@"SHT_CUDA_INFO"
	.sectionflags	@""
	.align	4


	//----- nvinfo : EIATTR_CUDA_API_VERSION
	.align		4
        /*0000*/ 	.byte	0x04, 0x37
        /*0002*/ 	.short	(.L_16 - .L_15)
.L_15:
        /*0004*/ 	.word	0x00000081


	//----- nvinfo : EIATTR_KPARAM_INFO
	.align		4
.L_16:
        /*0008*/ 	.byte	0x04, 0x17
        /*000a*/ 	.short	(.L_18 - .L_17)
.L_17:
        /*000c*/ 	.word	0x00000000
        /*0010*/ 	.short	0x000d
        /*0012*/ 	.short	0x0048
        /*0014*/ 	.byte	0x00, 0xf4, 0x21, 0x00


	//----- nvinfo : EIATTR_KPARAM_INFO
	.align		4
.L_18:
        /*0018*/ 	.byte	0x04, 0x17
        /*001a*/ 	.short	(.L_20 - .L_19)
.L_19:
        /*001c*/ 	.word	0x00000000
        /*0020*/ 	.short	0x000c
        /*0022*/ 	.short	0x0040
        /*0024*/ 	.byte	0x00, 0xf4, 0x21, 0x00


	//----- nvinfo : EIATTR_KPARAM_INFO
	.align		4
.L_20:
        /*0028*/ 	.byte	0x04, 0x17
        /*002a*/ 	.short	(.L_22 - .L_21)
.L_21:
        /*002c*/ 	.word	0x00000000
        /*0030*/ 	.short	0x000b
        /*0032*/ 	.short	0x0038
        /*0034*/ 	.byte	0x00, 0xf0, 0x11, 0x00


	//----- nvinfo : EIATTR_KPARAM_INFO
	.align		4
.L_22:
        /*0038*/ 	.byte	0x04, 0x17
        /*003a*/ 	.short	(.L_24 - .L_23)
.L_23:
        /*003c*/ 	.word	0x00000000
        /*0040*/ 	.short	0x000a
        /*0042*/ 	.short	0x0034
        /*0044*/ 	.byte	0x00, 0xf0, 0x11, 0x00


	//----- nvinfo : EIATTR_KPARAM_INFO
	.align		4
.L_24:
        /*0048*/ 	.byte	0x04, 0x17
        /*004a*/ 	.short	(.L_26 - .L_25)
.L_25:
        /*004c*/ 	.word	0x00000000
        /*0050*/ 	.short	0x0009
        /*0052*/ 	.short	0x0030
        /*0054*/ 	.byte	0x00, 0xf0, 0x11, 0x00


	//----- nvinfo : EIATTR_KPARAM_INFO
	.align		4
.L_26:
        /*0058*/ 	.byte	0x04, 0x17
        /*005a*/ 	.short	(.L_28 - .L_27)
.L_27:
        /*005c*/ 	.word	0x00000000
        /*0060*/ 	.short	0x0008
        /*0062*/ 	.short	0x002c
        /*0064*/ 	.byte	0x00, 0xf0, 0x11, 0x00


	//----- nvinfo : EIATTR_KPARAM_INFO
	.align		4
.L_28:
        /*0068*/ 	.byte	0x04, 0x17
        /*006a*/ 	.short	(.L_30 - .L_29)
.L_29:
        /*006c*/ 	.word	0x00000000
        /*0070*/ 	.short	0x0007
        /*0072*/ 	.short	0x0028
        /*0074*/ 	.byte	0x00, 0xf0, 0x11, 0x00


	//----- nvinfo : EIATTR_KPARAM_INFO
	.align		4
.L_30:
        /*0078*/ 	.byte	0x04, 0x17
        /*007a*/ 	.short	(.L_32 - .L_31)
.L_31:
        /*007c*/ 	.word	0x00000000
        /*0080*/ 	.short	0x0006
        /*0082*/ 	.short	0x0024
        /*0084*/ 	.byte	0x00, 0xf0, 0x11, 0x00


	//----- nvinfo : EIATTR_KPARAM_INFO
	.align		4
.L_32:
        /*0088*/ 	.byte	0x04, 0x17
        /*008a*/ 	.short	(.L_34 - .L_33)
.L_33:
        /*008c*/ 	.word	0x00000000
        /*0090*/ 	.short	0x0005
        /*0092*/ 	.short	0x0020
        /*0094*/ 	.byte	0x00, 0xf0, 0x11, 0x00


	//----- nvinfo : EIATTR_KPARAM_INFO
	.align		4
.L_34:
        /*0098*/ 	.byte	0x04, 0x17
        /*009a*/ 	.short	(.L_36 - .L_35)
.L_35:
        /*009c*/ 	.word	0x00000000
        /*00a0*/ 	.short	0x0004
        /*00a2*/ 	.short	0x001c
        /*00a4*/ 	.byte	0x00, 0xf0, 0x11, 0x00


	//----- nvinfo : EIATTR_KPARAM_INFO
	.align		4
.L_36:
        /*00a8*/ 	.byte	0x04, 0x17
        /*00aa*/ 	.short	(.L_38 - .L_37)
.L_37:
        /*00ac*/ 	.word	0x00000000
        /*00b0*/ 	.short	0x0003
        /*00b2*/ 	.short	0x0018
        /*00b4*/ 	.byte	0x00, 0xf0, 0x11, 0x00


	//----- nvinfo : EIATTR_KPARAM_INFO
	.align		4
.L_38:
        /*00b8*/ 	.byte	0x04, 0x17
        /*00ba*/ 	.short	(.L_40 - .L_39)
.L_39:
        /*00bc*/ 	.word	0x00000000
        /*00c0*/ 	.short	0x0002
        /*00c2*/ 	.short	0x0010
        /*00c4*/ 	.byte	0x00, 0xf4, 0x21, 0x00


	//----- nvinfo : EIATTR_KPARAM_INFO
	.align		4
.L_40:
        /*00c8*/ 	.byte	0x04, 0x17
        /*00ca*/ 	.short	(.L_42 - .L_41)
.L_41:
        /*00cc*/ 	.word	0x00000000
        /*00d0*/ 	.short	0x0001
        /*00d2*/ 	.short	0x0008
        /*00d4*/ 	.byte	0x00, 0xf4, 0x21, 0x00


	//----- nvinfo : EIATTR_KPARAM_INFO
	.align		4
.L_42:
        /*00d8*/ 	.byte	0x04, 0x17
        /*00da*/ 	.short	(.L_44 - .L_43)
.L_43:
        /*00dc*/ 	.word	0x00000000
        /*00e0*/ 	.short	0x0000
        /*00e2*/ 	.short	0x0000
        /*00e4*/ 	.byte	0x00, 0xf4, 0x21, 0x00


	//----- nvinfo : EIATTR_AT_ENTRY_FRAGMENTS
	.align		4
.L_44:
        /*00e8*/ 	.byte	0x04, 0x4f
        /*00ea*/ 	.short	(.L_46 - .L_45)


	//   ....[0]....
.L_45:
        /*00ec*/ 	.word	0x00000004


	//----- nvinfo : EIATTR_RESERVED_SMEM_USED
	.align		4
.L_46:
        /*00f0*/ 	.byte	0x01, 0x41
	.zero		2


	//----- nvinfo : EIATTR_SPARSE_MMA_MASK
	.align		4
        /*00f4*/ 	.byte	0x03, 0x50
        /*00f6*/ 	.short	0x0000


	//----- nvinfo : EIATTR_TCGEN05_1CTA_USED
	.align		4
        /*00f8*/ 	.byte	0x01, 0x51
	.zero		2


	//----- nvinfo : EIATTR_MAXREG_COUNT
	.align		4
        /*00fc*/ 	.byte	0x03, 0x1b
        /*00fe*/ 	.short	0x00ff


	//----- nvinfo : EIATTR_NUM_BARRIERS
	.align		4
        /*0100*/ 	.byte	0x02, 0x4c
        /*0102*/ 	.byte	0x01
	.zero		1


	//----- nvinfo : EIATTR_ANNOTATIONS
	.align		4
        /*0104*/ 	.byte	0x04, 0x55
        /*0106*/ 	.short	(.L_48 - .L_47)


	//   ....[0]....
.L_47:
        /*0108*/ 	.word	0x00000001
        /*010c*/ 	.byte	0x20, 0x09, 0x00, 0x00, 0x01, 0x00, 0x00, 0x00, 0xe0, 0x09, 0x00, 0x00, 0x01, 0x00, 0x00, 0x00
        /* <DEDUP_REMOVED lines=1028> */
        /*415c*/ 	.byte	0xc0, 0xb6, 0x01, 0x00, 0x01, 0x00, 0x00, 0x00, 0xe0, 0xb6, 0x01, 0x00


	//----- nvinfo : EIATTR_INT_WARP_WIDE_INSTR_OFFSETS
	.align		4
.L_48:
        /*4168*/ 	.byte	0x04, 0x31
        /*416a*/ 	.short	(.L_50 - .L_49)


	//   ....[0]....
.L_49:
        /*416c*/ 	.word	0x00001d70


	//   ....[1]....
        /*4170*/ 	.word	0x00001da0


	//   ....[2]....
        /*4174*/ 	.word	0x0000a820


	//   ....[3]....
        /*4178*/ 	.word	0x0001bc30


	//   ....[4]....
        /*417c*/ 	.word	0x0001bc80


	//----- nvinfo : EIATTR_COOP_GROUP_MASK_REGIDS
	.align		4
.L_50:
        /*4180*/ 	.byte	0x04, 0x29
        /*4182*/ 	.short	(.L_52 - .L_51)


	//   ....[0]....
.L_51:
        /*4184*/ 	.word	0xffffffff


	//   ....[1]....
        /*4188*/ 	.word	0xffffffff


	//   ....[2]....
        /*418c*/ 	.word	0xffffffff


	//   ....[3]....
        /*4190*/ 	.word	0xffffffff


	//----- nvinfo : EIATTR_COOP_GROUP_INSTR_OFFSETS
	.align		4
.L_52:
        /*4194*/ 	.byte	0x04, 0x28
        /*4196*/ 	.short	(.L_54 - .L_53)


	//   ....[0]....
.L_53:
        /*4198*/ 	.word	0x00000070


	//   ....[1]....
        /*419c*/ 	.word	0x00000330


	//   ....[2]....
        /*41a0*/ 	.word	0x0001bac0


	//   ....[3]....
        /*41a4*/ 	.word	0x0001bd30


	//----- nvinfo : EIATTR_VRC_CTA_INIT_COUNT
	.align		4
.L_54:
        /*41a8*/ 	.byte	0x02, 0x4a
        /*41aa*/ 	.byte	0x80
	.zero		1


	//----- nvinfo : EIATTR_MBARRIER_INSTR_OFFSETS
	.align		4
        /*41ac*/ 	.byte	0x04, 0x39
        /*41ae*/ 	.short	(.L_56 - .L_55)


	//   ....[0]....
.L_55:
        /*41b0*/ 	.word	0x00001f60
        /*41b4*/ 	.word	0x000000ff
        /*41b8*/ 	.word	0x00000000
        /*41bc*/ 	.short	0x0100
        /*41be*/ 	.byte	0x06
	.zero		1


	//   ....[1]....
        /*41c0*/ 	.word	0x0000a8a0
        /*41c4*/ 	.word	0x000000ff
        /*41c8*/ 	.word	0x0000c008
        /*41cc*/ 	.short	0x0100
        /*41ce*/ 	.byte	0x09
	.zero		1


	//   ....[2]....
        /*41d0*/ 	.word	0x0000f9c0
        /*41d4*/ 	.word	0x000000ff
        /*41d8*/ 	.word	0x00000000
        /*41dc*/ 	.short	0x010a
        /*41de*/ 	.byte	0x06
	.zero		1


	//   ....[3]....
        /*41e0*/ 	.word	0x00019b70
        /*41e4*/ 	.word	0x000000ff
        /*41e8*/ 	.word	0x00000000
        /*41ec*/ 	.short	0x010a
        /*41ee*/ 	.byte	0x06
	.zero		1


	//   ....[4]....
        /*41f0*/ 	.word	0x00019bf0
        /*41f4*/ 	.word	0x000000ff
        /*41f8*/ 	.word	0x0000c000
        /*41fc*/ 	.short	0x0108
        /*41fe*/ 	.byte	0x09
	.zero		1


	//   ....[5]....
        /*4200*/ 	.word	0x00019c40
        /*4204*/ 	.word	0x000000ff
        /*4208*/ 	.word	0x0000c008
        /*420c*/ 	.short	0x0108
        /*420e*/ 	.byte	0x09
	.zero		1


	//   ....[6]....
        /*4210*/ 	.word	0x0001bd50
        /*4214*/ 	.word	0x000000ff
        /*4218*/ 	.word	0x00000000
        /*421c*/ 	.short	0x010a
        /*421e*/ 	.byte	0x06
	.zero		1


	//   ....[7]....
        /*4220*/ 	.word	0x0001bd80
        /*4224*/ 	.word	0x000000ff
        /*4228*/ 	.word	0x00000000
        /*422c*/ 	.short	0x010a
        /*422e*/ 	.byte	0x06
	.zero		1


	//----- nvinfo : EIATTR_NUM_MBARRIERS
	.align		4
.L_56:
        /*4230*/ 	.byte	0x03, 0x38
        /*4232*/ 	.short	0x0002


	//----- nvinfo : EIATTR_EXIT_INSTR_OFFSETS
	.align		4
        /*4234*/ 	.byte	0x04, 0x1c
        /*4236*/ 	.short	(.L_58 - .L_57)


	//   ....[0]....
.L_57:
        /*4238*/ 	.word	0x0001bd40


	//----- nvinfo : EIATTR_REQNTID
	.align		4
.L_58:
        /*423c*/ 	.byte	0x04, 0x10
        /*423e*/ 	.short	(.L_60 - .L_59)
.L_59:
        /*4240*/ 	.word	0x00000080
        /*4244*/ 	.word	0x00000001
        /*4248*/ 	.word	0x00000001


	//----- nvinfo : EIATTR_CRS_STACK_SIZE
	.align		4
.L_60:
        /*424c*/ 	.byte	0x04, 0x1e
        /*424e*/ 	.short	(.L_62 - .L_61)
.L_61:
        /*4250*/ 	.word	0x00000000


	//----- nvinfo : EIATTR_CBANK_PARAM_SIZE
	.align		4
.L_62:
        /*4254*/ 	.byte	0x03, 0x19
        /*4256*/ 	.short	0x0050


	//----- nvinfo : EIATTR_PARAM_CBANK
	.align		4
        /*4258*/ 	.byte	0x04, 0x0a
        /*425a*/ 	.short	(.L_64 - .L_63)
	.align		4
.L_63:
        /*425c*/ 	.word	index@(.nv.constant0.matmul_kernel)
        /*4260*/ 	.short	0x0380
        /*4262*/ 	.short	0x0050


	//----- nvinfo : EIATTR_SW_WAR
	.align		4
.L_64:
        /*4264*/ 	.byte	0x04, 0x36
        /*4266*/ 	.short	(.L_66 - .L_65)
.L_65:
        /*4268*/ 	.word	0x00000008
.L_66:


//--------------------- .nv.compat                --------------------------
	.section	.nv.compat,"",@"SHT_CUDA_COMPAT_INFO"
	.align	4
        /*0000*/ 	.byte	0x02, 0x02, 0x02, 0x00, 0x02, 0x05, 0x05, 0x00, 0x02, 0x03, 0x00, 0x00, 0x02, 0x06, 0x01, 0x00


//--------------------- .nv.callgraph             --------------------------
	.section	.nv.callgraph,"",@"SHT_CUDA_CALLGRAPH"
	.align	4
	.sectionentsize	8
	.align		4
        /*0000*/ 	.word	0x00000000
	.align		4
        /*0004*/ 	.word	0xffffffff
	.align		4
        /*0008*/ 	.word	0x00000000
	.align		4
        /*000c*/ 	.word	0xfffffffe
	.align		4
        /*0010*/ 	.word	0x00000000
	.align		4
        /*0014*/ 	.word	0xfffffffd
	.align		4
        /*0018*/ 	.word	0x00000000
	.align		4
        /*001c*/ 	.word	0xfffffffc


//--------------------- .text.matmul_kernel       --------------------------
	.section	.text.matmul_kernel,"ax",@progbits
	.align	128
        .global         matmul_kernel
        .type           matmul_kernel,@function
        .size           matmul_kernel,(.L_x_20 - matmul_kernel)
        .other          matmul_kernel,@"STO_CUDA_ENTRY STV_DEFAULT"
matmul_kernel:
.text.matmul_kernel:
[----:B------:R-:W0:Y:S01]  /*0000*/  LDC R1, c[0x0][0x37c] ;  /* 0x0000df00ff017b82 */ /* 0x000e220000000800 */
[----:B------:R-:W1:Y:S01]  /*0010*/  S2R R5, SR_TID.X ;  /* 0x0000000000057919 */ /* 0x000e620000002100 */
[----:B0-----:R-:W-:Y:S01]  /*0020*/  VIADD R1, R1, 0xfffff620 ;  /* 0xfffff62001017836 */ /* 0x001fe20000000000 */
[----:B-1----:R-:W-:-:S13]  /*0030*/  ISETP.GE.U32.AND P0, PT, R5, 0x20, PT ;  /* 0x000000200500780c */ /* 0x002fda0003f06070 */
[----:B------:R-:W-:Y:S02]  /*0040*/  VOTEU.ANY UP0, P0 ;  /* 0x0000000000ff7886 */ /* 0x000fe40000000100 */
[----:B------:R-:W-:Y:S05]  /*0050*/  BRA.U UP0, `(.L_x_0) ;  /* 0x0000000100b87547 */ /* 0x000fea000b800000 */
[----:B------:R-:W0:Y:S01]  /*0060*/  S2UR UR6, SR_CgaCtaId ;  /* 0x00000000000679c3 */ /* 0x000e220000008800 */
[----:B------:R-:W-:Y:S01]  /*0070*/  NOP ;  /* 0x0000000000007918 */ /* 0x000fe20000000000 */
[----:B------:R-:W-:Y:S02]  /*0080*/  UMOV UR4, 0x40 ;  /* 0x0000004000047882 */ /* 0x000fe40000000000 */
[----:B0-----:R-:W-:-:S09]  /*0090*/  ULEA UR4, UR6, UR4, 0x18 ;  /* 0x0000000406047291 */ /* 0x001fd2000f8ec0ff */
[----:B------:R-:W0:Y:S01]  /*00a0*/  LDS.U8 R0, [UR4] ;  /* 0x00000004ff007984 */ /* 0x000e220008000000 */
[----:B------:R-:W-:Y:S02]  /*00b0*/  UMOV UR4, 0x400 ;  /* 0x0000040000047882 */ /* 0x000fe40000000000 */
[----:B------:R-:W-:Y:S01]  /*00c0*/  ULEA UR4, UR6, UR4, 0x18 ;  /* 0x0000000406047291 */ /* 0x000fe2000f8ec0ff */
[----:B0-----:R-:W-:-:S13]  /*00d0*/  ISETP.NE.AND P0, PT, R0, RZ, PT ;  /* 0x000000ff0000720c */ /* 0x001fda0003f05270 */
[----:B------:R-:W-:Y:S05]  /*00e0*/  @P0 BRA `(.L_x_1) ;  /* 0x00000000007c0947 */ /* 0x000fea0003800000 */
[----:B------:R-:W-:-:S13]  /*00f0*/  ELECT P0, URZ, PT ;  /* 0x0000000000ff782f */ /* 0x000fda0003800000 */
[----:B------:R-:W-:Y:S05]  /*0100*/  @!P0 BRA `(.L_x_2) ;  /* 0x0000000000848947 */ /* 0x000fea0003800000 */
[----:B------:R-:W-:Y:S01]  /*0110*/  UMOV UR5, 0x2 ;  /* 0x0000000200057882 */ /* 0x000fe20000000000 */
[----:B------:R-:W-:Y:S02]  /*0120*/  IMAD.MOV.U32 R4, RZ, RZ, 0x1 ;  /* 0x00000001ff047424 */ /* 0x000fe400078e00ff */
[----:B------:R-:W-:Y:S02]  /*0130*/  IMAD.MOV.U32 R7, RZ, RZ, 0x3 ;  /* 0x00000003ff077424 */ /* 0x000fe400078e00ff */
[----:B------:R-:W-:Y:S04]  /*0140*/  DEPBAR.LE SB0, 0x36 ;  /* 0x00008d800000791a */ /* 0x000fe80000000000 */
[----:B------:R-:W0:Y:S02]  /*0150*/  UTCATOMSWS.FIND_AND_SET.ALIGN UP1, UR5, UR5 ;  /* 0x00000005000575e3 */ /* 0x000e240008020800 */
[----:B0-----:R-:W-:-:S04]  /*0160*/  PLOP3.LUT P0, PT, PT, PT, UP1, 0x80, 0x8 ;  /* 0x000000000008781c */ /* 0x001fc80003f0f018 */
[----:B------:R-:W-:-:S04]  /*0170*/  SEL R0, RZ, 0xffffffff, !P0 ;  /* 0xffffffffff007807 */ /* 0x000fc80004000000 */
[----:B------:R-:W-:Y:S01]  /*0180*/  ISETP.NE.AND P0, PT, R0, RZ, PT ;  /* 0x000000ff0000720c */ /* 0x000fe20003f05270 */
[----:B------:R-:W-:-:S12]  /*0190*/  IMAD.U32 R0, RZ, RZ, UR5 ;  /* 0x00000005ff007e24 */ /* 0x000fd8000f8e00ff */
[----:B------:R-:W-:Y:S05]  /*01a0*/  @P0 BRA `(.L_x_3) ;  /* 0x0000000000240947 */ /* 0x000fea0003800000 */
.L_x_4:
[----:B------:R-:W-:Y:S05]  /*01b0*/  NANOSLEEP 0x64 ;  /* 0x000000640000795d */ /* 0x000fea0003800000 */
[----:B------:R-:W-:-:S05]  /*01c0*/  UMOV UR5, 0x2 ;  /* 0x0000000200057882 */ /* 0x000fca0000000000 */
[----:B------:R-:W-:Y:S04]  /*01d0*/  DEPBAR.LE SB0, 0x36 ;  /* 0x00008d800000791a */ /* 0x000fe80000000000 */
[----:B------:R-:W0:Y:S02]  /*01e0*/  UTCATOMSWS.FIND_AND_SET.ALIGN UP1, UR5, UR5 ;  /* 0x00000005000575e3 */ /* 0x000e240008020800 */
[----:B0-----:R-:W-:-:S04]  /*01f0*/  PLOP3.LUT P0, PT, PT, PT, UP1, 0x80, 0x8 ;  /* 0x000000000008781c */ /* 0x001fc80003f0f018 */
[----:B------:R-:W-:-:S04]  /*0200*/  SEL R0, RZ, 0xffffffff, !P0 ;  /* 0xffffffffff007807 */ /* 0x000fc80004000000 */
[----:B------:R-:W-:Y:S01]  /*0210*/  ISETP.NE.AND P0, PT, R0, RZ, PT ;  /* 0x000000ff0000720c */ /* 0x000fe20003f05270 */
[----:B------:R-:W-:-:S12]  /*0220*/  IMAD.U32 R0, RZ, RZ, UR5 ;  /* 0x00000005ff007e24 */ /* 0x000fd8000f8e00ff */
[----:B------:R-:W-:Y:S05]  /*0230*/  @!P0 BRA `(.L_x_4) ;  /* 0xfffffffc00dc8947 */ /* 0x000fea000383ffff */
.L_x_3:
[C---:B------:R-:W-:Y:S01]  /*0240*/  VIADD R3, R0.reuse, 0x10 ;  /* 0x0000001000037836 */ /* 0x040fe20000000000 */
[----:B------:R-:W-:Y:S01]  /*0250*/  UMOV UR5, 0x50 ;  /* 0x0000005000057882 */ /* 0x000fe20000000000 */
[----:B------:R-:W-:Y:S01]  /*0260*/  SHF.L.U32 R2, R7, R0, RZ ;  /* 0x0000000007027219 */ /* 0x000fe200000006ff */
[----:B------:R-:W-:Y:S01]  /*0270*/  ULEA UR5, UR6, UR5, 0x18 ;  /* 0x0000000506057291 */ /* 0x000fe2000f8ec0ff */
[----:B------:R-:W-:Y:S01]  /*0280*/  IMAD.SHL.U32 R0, R0, 0x20, RZ ;  /* 0x0000002000007824 */ /* 0x000fe200078e00ff */
[----:B------:R-:W-:-:S04]  /*0290*/  SHF.L.U32 R3, R4, R3, RZ ;  /* 0x0000000304037219 */ /* 0x000fc800000006ff */
[----:B------:R-:W-:-:S05]  /*02a0*/  LOP3.LUT R2, R3, R2, RZ, 0xfc, !PT ;  /* 0x0000000203027212 */ /* 0x000fca00078efcff */
[----:B------:R0:W-:Y:S04]  /*02b0*/  ATOMS.OR RZ, [UR5], R2 ;  /* 0x00000002ffff798c */ /* 0x0001e8000b000005 */
[----:B------:R0:W-:Y:S01]  /*02c0*/  STS [UR4], R0 ;  /* 0x00000000ff007988 */ /* 0x0001e20008000804 */
[----:B------:R-:W-:Y:S05]  /*02d0*/  BRA `(.L_x_2) ;  /* 0x0000000000107947 */ /* 0x000fea0003800000 */
.L_x_1:
[----:B------:R-:W-:Y:S01]  /*02e0*/  IMAD.MOV.U32 R0, RZ, RZ, -0x1 ;  /* 0xffffffffff007424 */ /* 0x000fe200078e00ff */
[----:B------:R-:W-:-:S04]  /*02f0*/  MOV R2, 0x320 ;  /* 0x0000032000027802 */ /* 0x000fc80000000f00 */
[----:B------:R0:W-:Y:S03]  /*0300*/  STS [UR4], R0 ;  /* 0x00000000ff007988 */ /* 0x0001e60008000804 */
[----:B0-----:R-:W-:Y:S05]  /*0310*/  CALL.REL.NOINC `($__internal_1_$__cuda_sm10x_tcgen05_guardrail_trap_phase_invalid_during_alloc) ;  /* 0x000001b800b07944 */ /* 0x001fea0003c00000 */
.L_x_2:
[----:B------:R-:W-:Y:S05]  /*0320*/  WARPSYNC.ALL ;  /* 0x0000000000007948 */ /* 0x000fea0003800000 */
[----:B------:R-:W-:Y:S01]  /*0330*/  NOP ;  /* 0x0000000000007918 */ /* 0x000fe20000000000 */
.L_x_0:
[----:B0-----:R-:W0:Y:S01]  /*0340*/  LDC.64 R2, c[0x0][0x398] ;  /* 0x0000e600ff027b82 */ /* 0x001e220000000a00 */
[----:B------:R-:W1:Y:S01]  /*0350*/  S2R R9, SR_CTAID.X ;  /* 0x0000000000097919 */ /* 0x000e620000002500 */
[----:B------:R-:W-:Y:S01]  /*0360*/  UMOV UR9, 0x400 ;  /* 0x0000040000097882 */ /* 0x000fe20000000000 */
[----:B------:R-:W2:Y:S01]  /*0370*/  LDCU UR16, c[0x0][0x3a4] ;  /* 0x00007480ff1077ac */ /* 0x000ea20008000800 */
[----:B------:R-:W3:Y:S04]  /*0380*/  LDCU.64 UR18, c[0x0][0x358] ;  /* 0x00006b00ff1277ac */ /* 0x000ee80008000a00 */
[----:B------:R-:W4:Y:S01]  /*0390*/  S2UR UR5, SR_CgaCtaId ;  /* 0x00000000000579c3 */ /* 0x000f220000008800 */
[----:B------:R-:W0:Y:S01]  /*03a0*/  LDCU.128 UR12, c[0x0][0x380] ;  /* 0x00007000ff0c77ac */ /* 0x000e220008000c00 */
[----:B------:R-:W-:Y:S01]  /*03b0*/  UMOV UR7, 0x1 ;  /* 0x0000000100077882 */ /* 0x000fe20000000000 */
[----:B0-----:R-:W-:Y:S01]  /*03c0*/  VIADD R0, R3, 0x3f ;  /* 0x0000003f03007836 */ /* 0x001fe20000000000 */
[----:B------:R-:W-:-:S04]  /*03d0*/  IABS R14, R3 ;  /* 0x00000003000e7213 */ /* 0x000fc80000000000 */
[----:B------:R-:W-:Y:S01]  /*03e0*/  SHF.R.S32.HI R7, RZ, 0x1f, R0 ;  /* 0x0000001fff077819 */ /* 0x000fe20000011400 */
[----:B----4-:R-:W-:-:S03]  /*03f0*/  ULEA UR9, UR5, UR9, 0x18 ;  /* 0x0000000905097291 */ /* 0x010fc6000f8ec0ff */
[----:B------:R-:W-:Y:S02]  /*0400*/  LEA.HI R7, R7, R0, RZ, 0x6 ;  /* 0x0000000007077211 */ /* 0x000fe400078f30ff */
[----:B-1----:R-:W-:Y:S02]  /*0410*/  IABS R10, R9 ;  /* 0x00000009000a7213 */ /* 0x002fe40000000000 */
[----:B------:R-:W-:-:S05]  /*0420*/  SHF.R.S32.HI R7, RZ, 0x6, R7 ;  /* 0x00000006ff077819 */ /* 0x000fca0000011407 */
[----:B------:R-:W-:-:S05]  /*0430*/  IMAD.SHL.U32 R4, R7, 0x8, RZ ;  /* 0x0000000807047824 */ /* 0x000fca00078e00ff */
[-C--:B------:R-:W-:Y:S02]  /*0440*/  IABS R11, R4.reuse ;  /* 0x00000004000b7213 */ /* 0x080fe40000000000 */
[----:B------:R-:W-:Y:S02]  /*0450*/  IABS R12, R4 ;  /* 0x00000004000c7213 */ /* 0x000fe40000000000 */
[----:B------:R-:W0:Y:S08]  /*0460*/  I2F.RP R0, R11 ;  /* 0x0000000b00007306 */ /* 0x000e300000209400 */
[----:B0-----:R-:W0:Y:S02]  /*0470*/  MUFU.RCP R0, R0 ;  /* 0x0000000000007308 */ /* 0x001e240000001000 */
[----:B0-----:R-:W-:-:S02]  /*0480*/  VIADD R6, R0, 0xffffffe ;  /* 0x0ffffffe00067836 */ /* 0x001fc40000000000 */
[----:B------:R-:W-:-:S04]  /*0490*/  IMAD.MOV R0, RZ, RZ, -R12 ;  /* 0x000000ffff007224 */ /* 0x000fc800078e0a0c */
[----:B------:R0:W1:Y:S02]  /*04a0*/  F2I.FTZ.U32.TRUNC.NTZ R7, R6 ;  /* 0x0000000600077305 */ /* 0x000064000021f000 */
[----:B0-----:R-:W-:Y:S02]  /*04b0*/  IMAD.MOV.U32 R6, RZ, RZ, RZ ;  /* 0x000000ffff067224 */ /* 0x001fe400078e00ff */
[----:B-1----:R-:W-:-:S04]  /*04c0*/  IMAD.MOV R8, RZ, RZ, -R7 ;  /* 0x000000ffff087224 */ /* 0x002fc800078e0a07 */
[----:B------:R-:W-:Y:S02]  /*04d0*/  IMAD R13, R8, R11, RZ ;  /* 0x0000000b080d7224 */ /* 0x000fe400078e02ff */
[----:B------:R-:W-:Y:S02]  /*04e0*/  IMAD.MOV.U32 R8, RZ, RZ, R10 ;  /* 0x000000ffff087224 */ /* 0x000fe400078e000a */
[----:B------:R-:W-:-:S06]  /*04f0*/  IMAD.HI.U32 R7, R7, R13, R6 ;  /* 0x0000000d07077227 */ /* 0x000fcc00078e0006 */
[----:B------:R-:W-:-:S04]  /*0500*/  IMAD.HI.U32 R7, R7, R8, RZ ;  /* 0x0000000807077227 */ /* 0x000fc800078e00ff */
[----:B------:R-:W-:Y:S01]  /*0510*/  IMAD R0, R7, R0, R8 ;  /* 0x0000000007007224 */ /* 0x000fe200078e0208 */
[----:B------:R-:W-:Y:S04]  /*0520*/  BAR.SYNC.DEFER_BLOCKING 0x0 ;  /* 0x0000000000007b1d */ /* 0x000fe80000010000 */
[----:B------:R-:W-:-:S13]  /*0530*/  ISETP.GT.U32.AND P1, PT, R11, R0, PT ;  /* 0x000000000b00720c */ /* 0x000fda0003f24070 */
[----:B------:R-:W-:Y:S02]  /*0540*/  @!P1 IMAD.IADD R0, R0, 0x1, -R11 ;  /* 0x0000000100009824 */ /* 0x000fe400078e0a0b */
[----:B------:R-:W-:Y:S01]  /*0550*/  @!P1 VIADD R7, R7, 0x1 ;  /* 0x0000000107079836 */ /* 0x000fe20000000000 */
[----:B------:R-:W-:Y:S02]  /*0560*/  ISETP.NE.AND P1, PT, R4, RZ, PT ;  /* 0x000000ff0400720c */ /* 0x000fe40003f25270 */
[----:B------:R-:W-:Y:S02]  /*0570*/  ISETP.GE.U32.AND P0, PT, R0, R11, PT ;  /* 0x0000000b0000720c */ /* 0x000fe40003f06070 */
[----:B------:R-:W-:-:S04]  /*0580*/  LOP3.LUT R0, R9, R4, RZ, 0x3c, !PT ;  /* 0x0000000409007212 */ /* 0x000fc800078e3cff */
[----:B------:R-:W-:Y:S01]  /*0590*/  ISETP.GE.AND P2, PT, R0, RZ, PT ;  /* 0x000000ff0000720c */ /* 0x000fe20003f46270 */
[----:B------:R-:W-:-:S06]  /*05a0*/  VIADD R0, R2, 0x7f ;  /* 0x0000007f02007836 */ /* 0x000fcc0000000000 */
[----:B------:R-:W-:-:S04]  /*05b0*/  @P0 VIADD R7, R7, 0x1 ;  /* 0x0000000107070836 */ /* 0x000fc80000000000 */
[----:B------:R-:W-:Y:S01]  /*05c0*/  IMAD.MOV.U32 R6, RZ, RZ, R7 ;  /* 0x000000ffff067224 */ /* 0x000fe200078e0007 */
[----:B------:R-:W-:-:S03]  /*05d0*/  SHF.R.S32.HI R7, RZ, 0x1f, R0 ;  /* 0x0000001fff077819 */ /* 0x000fc60000011400 */
[----:B------:R-:W-:Y:S01]  /*05e0*/  @!P2 IMAD.MOV R6, RZ, RZ, -R6 ;  /* 0x000000ffff06a224 */ /* 0x000fe200078e0a06 */
[----:B------:R-:W-:Y:S02]  /*05f0*/  @!P1 LOP3.LUT R6, RZ, R4, RZ, 0x33, !PT ;  /* 0x00000004ff069212 */ /* 0x000fe400078e33ff */
[----:B------:R-:W-:-:S03]  /*0600*/  LEA.HI R7, R7, R0, RZ, 0x7 ;  /* 0x0000000007077211 */ /* 0x000fc600078f38ff */
[----:B------:R-:W-:Y:S02]  /*0610*/  IMAD.SHL.U32 R13, R6, 0x8, RZ ;  /* 0x00000008060d7824 */ /* 0x000fe400078e00ff */
[----:B------:R-:W-:-:S03]  /*0620*/  IMAD.MOV R6, RZ, RZ, -R6 ;  /* 0x000000ffff067224 */ /* 0x000fc600078e0a06 */
[----:B------:R-:W-:Y:S01]  /*0630*/  LEA.HI.SX32 R7, R7, -R13, 0x19 ;  /* 0x8000000d07077211 */ /* 0x000fe200078fcaff */
[----:B------:R-:W-:Y:S02]  /*0640*/  IMAD R12, R4, R6, R9 ;  /* 0x00000006040c7224 */ /* 0x000fe400078e0209 */
[----:B------:R-:W-:Y:S01]  /*0650*/  IMAD.MOV.U32 R6, RZ, RZ, RZ ;  /* 0x000000ffff067224 */ /* 0x000fe200078e00ff */
[----:B------:R-:W-:Y:S02]  /*0660*/  VIMNMX R15, PT, PT, R7, 0x8, PT ;  /* 0x00000008070f7848 */ /* 0x000fe40003fe0100 */
[----:B------:R-:W-:Y:S02]  /*0670*/  IABS R4, R12 ;  /* 0x0000000c00047213 */ /* 0x000fe40000000000 */
[-C--:B------:R-:W-:Y:S02]  /*0680*/  IABS R10, R15.reuse ;  /* 0x0000000f000a7213 */ /* 0x080fe40000000000 */
[----:B------:R-:W-:-:S02]  /*0690*/  IABS R8, R15 ;  /* 0x0000000f00087213 */ /* 0x000fc40000000000 */
[----:B------:R-:W0:Y:S08]  /*06a0*/  I2F.RP R0, R10 ;  /* 0x0000000a00007306 */ /* 0x000e300000209400 */
[----:B0-----:R-:W0:Y:S02]  /*06b0*/  MUFU.RCP R0, R0 ;  /* 0x0000000000007308 */ /* 0x001e240000001000 */
[----:B0-----:R-:W-:-:S06]  /*06c0*/  VIADD R7, R0, 0xffffffe ;  /* 0x0ffffffe00077836 */ /* 0x001fcc0000000000 */
[----:B------:R-:W0:Y:S02]  /*06d0*/  F2I.FTZ.U32.TRUNC.NTZ R7, R7 ;  /* 0x0000000700077305 */ /* 0x000e24000021f000 */
[----:B0-----:R-:W-:-:S04]  /*06e0*/  IMAD.MOV R11, RZ, RZ, -R7 ;  /* 0x000000ffff0b7224 */ /* 0x001fc800078e0a07 */
[----:B------:R-:W-:-:S04]  /*06f0*/  IMAD R9, R11, R10, RZ ;  /* 0x0000000a0b097224 */ /* 0x000fc800078e02ff */
[----:B------:R-:W-:-:S04]  /*0700*/  IMAD.HI.U32 R0, R7, R9, R6 ;  /* 0x0000000907007227 */ /* 0x000fc800078e0006 */
[----:B------:R-:W-:Y:S02]  /*0710*/  IMAD.MOV.U32 R6, RZ, RZ, R14 ;  /* 0x000000ffff067224 */ /* 0x000fe400078e000e */
[----:B------:R-:W-:Y:S01]  /*0720*/  IMAD.MOV.U32 R7, RZ, RZ, R4 ;  /* 0x000000ffff077224 */ /* 0x000fe200078e0004 */
[----:B------:R-:W0:Y:S01]  /*0730*/  LDS R14, [UR9] ;  /* 0x00000009ff0e7984 */ /* 0x000e220008000800 */
[----:B------:R-:W1:Y:S01]  /*0740*/  I2F.RP R9, R6 ;  /* 0x0000000600097306 */ /* 0x000e620000209400 */
[----:B------:R-:W-:Y:S01]  /*0750*/  IMAD.MOV R4, RZ, RZ, -R8 ;  /* 0x000000ffff047224 */ /* 0x000fe200078e0a08 */
[----:B------:R-:W-:Y:S01]  /*0760*/  IABS R8, R2 ;  /* 0x0000000200087213 */ /* 0x000fe20000000000 */
[----:B------:R-:W-:-:S04]  /*0770*/  IMAD.HI.U32 R0, R0, R7, RZ ;  /* 0x0000000700007227 */ /* 0x000fc800078e00ff */
[----:B------:R-:W-:Y:S02]  /*0780*/  IMAD R7, R0, R4, R7 ;  /* 0x0000000400077224 */ /* 0x000fe400078e0207 */
[----:B------:R-:W-:Y:S01]  /*0790*/  IMAD.MOV.U32 R4, RZ, RZ, R8 ;  /* 0x000000ffff047224 */ /* 0x000fe200078e0008 */
[----:B------:R-:W-:Y:S02]  /*07a0*/  BAR.SYNC.DEFER_BLOCKING 0x0 ;  /* 0x0000000000007b1d */ /* 0x000fe40000010000 */
[----:B------:R-:W-:-:S04]  /*07b0*/  ISETP.GT.U32.AND P1, PT, R10, R7, PT ;  /* 0x000000070a00720c */ /* 0x000fc80003f24070 */
[----:B-1----:R-:W1:Y:S08]  /*07c0*/  MUFU.RCP R9, R9 ;  /* 0x0000000900097308 */ /* 0x002e700000001000 */
[----:B------:R-:W4:Y:S01]  /*07d0*/  I2F.RP R8, R4 ;  /* 0x0000000400087306 */ /* 0x000f220000209400 */
[----:B------:R-:W-:Y:S02]  /*07e0*/  @!P1 IMAD.IADD R7, R7, 0x1, -R10 ;  /* 0x0000000107079824 */ /* 0x000fe400078e0a0a */
[----:B------:R-:W-:Y:S01]  /*07f0*/  @!P1 VIADD R0, R0, 0x1 ;  /* 0x0000000100009836 */ /* 0x000fe20000000000 */
[----:B------:R-:W-:-:S02]  /*0800*/  ISETP.NE.AND P1, PT, R15, RZ, PT ;  /* 0x000000ff0f00720c */ /* 0x000fc40003f25270 */
[----:B------:R-:W-:Y:S02]  /*0810*/  ISETP.GE.U32.AND P0, PT, R7, R10, PT ;  /* 0x0000000a0700720c */ /* 0x000fe40003f06070 */
[----:B------:R-:W-:Y:S01]  /*0820*/  LOP3.LUT R7, R12, R15, RZ, 0x3c, !PT ;  /* 0x0000000f0c077212 */ /* 0x000fe200078e3cff */
[----:B-1----:R-:W-:-:S03]  /*0830*/  VIADD R10, R9, 0xffffffe ;  /* 0x0ffffffe090a7836 */ /* 0x002fc60000000000 */
[----:B------:R-:W-:Y:S01]  /*0840*/  ISETP.GE.AND P2, PT, R7, RZ, PT ;  /* 0x000000ff0700720c */ /* 0x000fe20003f46270 */
[----:B------:R1:W5:Y:S01]  /*0850*/  F2I.FTZ.U32.TRUNC.NTZ R11, R10 ;  /* 0x0000000a000b7305 */ /* 0x000362000021f000 */
[----:B0-----:R-:W-:-:S05]  /*0860*/  R2UR UR8, R14 ;  /* 0x000000000e0872ca */ /* 0x001fca00000e0000 */
[----:B------:R-:W-:Y:S02]  /*0870*/  @P0 VIADD R0, R0, 0x1 ;  /* 0x0000000100000836 */ /* 0x000fe40000000000 */
[----:B----4-:R-:W0:Y:S01]  /*0880*/  MUFU.RCP R8, R8 ;  /* 0x0000000800087308 */ /* 0x010e220000001000 */
[----:B-1----:R-:W-:-:S03]  /*0890*/  IMAD.MOV.U32 R10, RZ, RZ, RZ ;  /* 0x000000ffff0a7224 */ /* 0x002fc600078e00ff */
[----:B------:R-:W-:Y:S01]  /*08a0*/  @!P2 IMAD.MOV R0, RZ, RZ, -R0 ;  /* 0x000000ffff00a224 */ /* 0x000fe200078e0a00 */
[----:B------:R-:W-:Y:S01]  /*08b0*/  @!P1 LOP3.LUT R0, RZ, R15, RZ, 0x33, !PT ;  /* 0x0000000fff009212 */ /* 0x000fe200078e33ff */
[----:B-----5:R-:W-:-:S04]  /*08c0*/  IMAD.MOV R7, RZ, RZ, -R11 ;  /* 0x000000ffff077224 */ /* 0x020fc800078e0a0b */
[----:B------:R-:W-:Y:S02]  /*08d0*/  IMAD.SHL.U32 R68, R0, 0x40, RZ ;  /* 0x0000004000447824 */ /* 0x000fe400078e00ff */
[----:B------:R-:W-:Y:S02]  /*08e0*/  IMAD R7, R7, R6, RZ ;  /* 0x0000000607077224 */ /* 0x000fe400078e02ff */
[----:B------:R-:W-:Y:S01]  /*08f0*/  VIADD R20, R68, 0x1 ;  /* 0x0000000144147836 */ /* 0x000fe20000000000 */
[----:B------:R-:W-:Y:S01]  /*0900*/  IABS R71, R68 ;  /* 0x0000004400477213 */ /* 0x000fe20000000000 */
[----:B------:R-:W-:-:S03]  /*0910*/  IMAD.HI.U32 R7, R11, R7, R10 ;  /* 0x000000070b077227 */ /* 0x000fc600078e000a */
[----:B------:R-:W-:Y:S01]  /*0920*/  STL [R1+0x744], R20 ;  /* 0x0007441401007387 */ /* 0x000fe20000100800 */
[----:B0-----:R-:W-:Y:S01]  /*0930*/  VIADD R8, R8, 0xffffffe ;  /* 0x0ffffffe08087836 */ /* 0x001fe20000000000 */
[----:B------:R-:W-:Y:S01]  /*0940*/  IABS R70, R20 ;  /* 0x0000001400467213 */ /* 0x000fe20000000000 */
[----:B------:R-:W-:Y:S02]  /*0950*/  IMAD.MOV R10, RZ, RZ, -R0 ;  /* 0x000000ffff0a7224 */ /* 0x000fe400078e0a00 */
[----:B------:R0:W1:Y:S01]  /*0960*/  F2I.FTZ.U32.TRUNC.NTZ R9, R8 ;  /* 0x0000000800097305 */ /* 0x000062000021f000 */
[----:B------:R-:W-:Y:S02]  /*0970*/  VIADD R17, R68, 0x4 ;  /* 0x0000000444117836 */ /* 0x000fe40000000000 */
[----:B------:R-:W-:-:S03]  /*0980*/  IMAD.HI.U32 R0, R7, R71, RZ ;  /* 0x0000004707007227 */ /* 0x000fc600078e00ff */
[----:B------:R-:W-:Y:S01]  /*0990*/  IABS R66, R17 ;  /* 0x0000001100427213 */ /* 0x000fe20000000000 */
[C---:B------:R-:W-:Y:S02]  /*09a0*/  VIADD R19, R68.reuse, 0x2 ;  /* 0x0000000244137836 */ /* 0x040fe40000000000 */
[C---:B------:R-:W-:Y:S01]  /*09b0*/  VIADD R18, R68.reuse, 0x3 ;  /* 0x0000000344127836 */ /* 0x040fe20000000000 */
[----:B0-----:R-:W-:Y:S01]  /*09c0*/  SHF.R.U32.HI R8, RZ, 0x5, R5 ;  /* 0x00000005ff087819 */ /* 0x001fe20000011605 */
[----:B------:R-:W-:Y:S01]  /*09d0*/  IMAD R10, R15, R10, R12 ;  /* 0x0000000a0f0a7224 */ /* 0x000fe200078e020c */
[----:B------:R-:W-:Y:S01]  /*09e0*/  STL [R1+0x740], R19 ;  /* 0x0007401301007387 */ /* 0x000fe20000100800 */
[----:B------:R-:W-:Y:S01]  /*09f0*/  VIADD R16, R68, 0x5 ;  /* 0x0000000544107836 */ /* 0x000fe20000000000 */
[----:B------:R-:W-:Y:S01]  /*0a00*/  R2UR UR11, R8 ;  /* 0x00000000080b72ca */ /* 0x000fe200000e0000 */
[----:B-1----:R-:W-:Y:S01]  /*0a10*/  IMAD.MOV R11, RZ, RZ, -R9 ;  /* 0x000000ffff0b7224 */ /* 0x002fe200078e0a09 */
[----:B------:R-:W-:Y:S01]  /*0a20*/  STL [R1+0x748], R18 ;  /* 0x0007481201007387 */ /* 0x000fe20000100800 */
[----:B------:R-:W-:Y:S01]  /*0a30*/  IMAD.MOV R12, RZ, RZ, -R0 ;  /* 0x000000ffff0c7224 */ /* 0x000fe200078e0a00 */
[----:B------:R-:W-:Y:S01]  /*0a40*/  IABS R69, R19 ;  /* 0x0000001300457213 */ /* 0x000fe20000000000 */
[----:B------:R-:W-:Y:S01]  /*0a50*/  IMAD R11, R11, R4, RZ ;  /* 0x000000040b0b7224 */ /* 0x000fe200078e02ff */
[----:B------:R-:W-:Y:S01]  /*0a60*/  STL [R1+0x750], R17 ;  /* 0x0007501101007387 */ /* 0x000fe20000100800 */
[----:B------:R-:W-:Y:S01]  /*0a70*/  IMAD.MOV.U32 R8, RZ, RZ, RZ ;  /* 0x000000ffff087224 */ /* 0x000fe200078e00ff */
[----:B------:R-:W-:Y:S01]  /*0a80*/  IABS R65, R16 ;  /* 0x0000001000417213 */ /* 0x000fe20000000000 */
[----:B------:R-:W-:Y:S01]  /*0a90*/  IMAD R71, R6, R12, R71 ;  /* 0x0000000c06477224 */ /* 0x000fe200078e0247 */
[----:B------:R0:W-:Y:S01]  /*0aa0*/  STL [R1+0x74c], R16 ;  /* 0x00074c1001007387 */ /* 0x0001e20000100800 */
[----:B------:R-:W-:Y:S01]  /*0ab0*/  IMAD.HI.U32 R12, R7, R66, RZ ;  /* 0x00000042070c7227 */ /* 0x000fe200078e00ff */
[----:B------:R-:W-:Y:S01]  /*0ac0*/  IABS R67, R18 ;  /* 0x0000001200437213 */ /* 0x000fe20000000000 */
[----:B------:R-:W-:-:S02]  /*0ad0*/  USHF.L.U32 UR4, UR11, 0x15, URZ ;  /* 0x000000150b047899 */ /* 0x000fc400080006ff */
[----:B------:R-:W-:Y:S02]  /*0ae0*/  IMAD.HI.U32 R0, R9, R11, R8 ;  /* 0x0000000b09007227 */ /* 0x000fe400078e0008 */
[----:B------:R-:W-:Y:S02]  /*0af0*/  ULOP3.LUT UR4, UR4, 0x600000, URZ, 0xc0, !UPT ;  /* 0x0060000004047892 */ /* 0x000fe4000f8ec0ff */
[----:B------:R-:W-:Y:S02]  /*0b00*/  IMAD.IADD R8, R13, 0x1, R10 ;  /* 0x000000010d087824 */ /* 0x000fe400078e020a */
[C---:B0-----:R-:W-:Y:S02]  /*0b10*/  VIADD R16, R68.reuse, 0x9 ;  /* 0x0000000944107836 */ /* 0x041fe40000000000 */
[----:B------:R-:W-:Y:S02]  /*0b20*/  VIADD R18, R68, 0x7 ;  /* 0x0000000744127836 */ /* 0x000fe40000000000 */
[----:B------:R-:W-:Y:S01]  /*0b30*/  IMAD.HI.U32 R10, R7, R69, RZ ;  /* 0x00000045070a7227 */ /* 0x000fe200078e00ff */
[----:B------:R-:W-:-:S02]  /*0b40*/  IABS R61, R16 ;  /* 0x00000010003d7213 */ /* 0x000fc40000000000 */
[----:B------:R-:W-:Y:S01]  /*0b50*/  IABS R63, R18 ;  /* 0x00000012003f7213 */ /* 0x000fe20000000000 */
[----:B------:R-:W-:Y:S02]  /*0b60*/  IMAD.MOV R15, RZ, RZ, -R12 ;  /* 0x000000ffff0f7224 */ /* 0x000fe400078e0a0c */
[C---:B------:R-:W-:Y:S02]  /*0b70*/  VIADD R19, R68.reuse, 0x6 ;  /* 0x0000000644137836 */ /* 0x040fe40000000000 */
[----:B------:R-:W-:Y:S02]  /*0b80*/  VIADD R17, R68, 0x8 ;  /* 0x0000000844117836 */ /* 0x000fe40000000000 */
[----:B------:R-:W-:Y:S01]  /*0b90*/  IMAD.MOV R10, RZ, RZ, -R10 ;  /* 0x000000ffff0a7224 */ /* 0x000fe200078e0a0a */
[----:B------:R-:W-:Y:S01]  /*0ba0*/  STL [R1+0x754], R19 ;  /* 0x0007541301007387 */ /* 0x000fe20000100800 */
[----:B------:R-:W-:Y:S01]  /*0bb0*/  IMAD R66, R6, R15, R66 ;  /* 0x0000000f06427224 */ /* 0x000fe200078e0242 */
[----:B------:R-:W-:Y:S01]  /*0bc0*/  IABS R62, R17 ;  /* 0x00000011003e7213 */ /* 0x000fe20000000000 */
[----:B------:R-:W-:Y:S01]  /*0bd0*/  VIADD R15, R68, 0xe ;  /* 0x0000000e440f7836 */ /* 0x000fe20000000000 */
[----:B------:R-:W-:Y:S01]  /*0be0*/  STL [R1+0x758], R18 ;  /* 0x0007581201007387 */ /* 0x000fe20000100800 */
[----:B------:R-:W-:Y:S01]  /*0bf0*/  IMAD.HI.U32 R12, R7, R61, RZ ;  /* 0x0000003d070c7227 */ /* 0x000fe200078e00ff */
[----:B------:R-:W-:-:S02]  /*0c00*/  IABS R64, R19 ;  /* 0x0000001300407213 */ /* 0x000fc40000000000 */
[----:B------:R0:W-:Y:S01]  /*0c10*/  STL [R1+0x75c], R17 ;  /* 0x00075c1101007387 */ /* 0x0001e20000100800 */
[----:B------:R-:W-:Y:S01]  /*0c20*/  IMAD R69, R6, R10, R69 ;  /* 0x0000000a06457224 */ /* 0x000fe200078e0245 */
[----:B------:R-:W-:Y:S01]  /*0c30*/  IABS R56, R15 ;  /* 0x0000000f00387213 */ /* 0x000fe20000000000 */
[----:B------:R-:W-:Y:S01]  /*0c40*/  VIADD R14, R68, 0xa ;  /* 0x0000000a440e7836 */ /* 0x000fe20000000000 */
[----:B------:R1:W-:Y:S01]  /*0c50*/  STL [R1+0x760], R16 ;  /* 0x0007601001007387 */ /* 0x0003e20000100800 */
[----:B------:R-:W-:-:S03]  /*0c60*/  IMAD.HI.U32 R10, R7, R63, RZ ;  /* 0x0000003f070a7227 */ /* 0x000fc600078e00ff */
[----:B------:R4:W-:Y:S01]  /*0c70*/  STL [R1+0x764], R14 ;  /* 0x0007640e01007387 */ /* 0x0009e20000100800 */
[----:B------:R-:W-:Y:S01]  /*0c80*/  IMAD.MOV R12, RZ, RZ, -R12 ;  /* 0x000000ffff0c7224 */ /* 0x000fe200078e0a0c */
[----:B------:R-:W-:Y:S01]  /*0c90*/  IABS R60, R14 ;  /* 0x0000000e003c7213 */ /* 0x000fe20000000000 */
[C---:B0-----:R-:W-:Y:S02]  /*0ca0*/  VIADD R17, R68.reuse, 0xc ;  /* 0x0000000c44117836 */ /* 0x041fe40000000000 */
[C---:B------:R-:W-:Y:S02]  /*0cb0*/  VIADD R18, R68.reuse, 0xb ;  /* 0x0000000b44127836 */ /* 0x040fe40000000000 */
[----:B-1----:R-:W-:Y:S01]  /*0cc0*/  VIADD R16, R68, 0xd ;  /* 0x0000000d44107836 */ /* 0x002fe20000000000 */
[----:B------:R-:W-:Y:S01]  /*0cd0*/  IABS R58, R17 ;  /* 0x00000011003a7213 */ /* 0x000fe20000000000 */
[----:B------:R-:W-:Y:S01]  /*0ce0*/  IMAD.MOV R10, RZ, RZ, -R10 ;  /* 0x000000ffff0a7224 */ /* 0x000fe200078e0a0a */
[----:B------:R-:W-:Y:S01]  /*0cf0*/  STL [R1+0x76c], R18 ;  /* 0x00076c1201007387 */ /* 0x000fe20000100800 */
[----:B------:R-:W-:Y:S01]  /*0d00*/  IMAD R61, R6, R12, R61 ;  /* 0x0000000c063d7224 */ /* 0x000fe200078e023d */
[----:B------:R-:W-:Y:S01]  /*0d10*/  IABS R57, R16 ;  /* 0x0000001000397213 */ /* 0x000fe20000000000 */
[----:B------:R-:W-:Y:S01]  /*0d20*/  IMAD.HI.U32 R12, R7, R56, RZ ;  /* 0x00000038070c7227 */ /* 0x000fe200078e00ff */
[----:B------:R-:W-:Y:S01]  /*0d30*/  STL [R1+0x77c], R17 ;  /* 0x00077c1101007387 */ /* 0x000fe20000100800 */
[----:B------:R-:W-:-:S02]  /*0d40*/  IABS R59, R18 ;  /* 0x00000012003b7213 */ /* 0x000fc40000000000 */
[----:B------:R-:W-:Y:S01]  /*0d50*/  VIADD R19, R68, 0x11 ;  /* 0x0000001144137836 */ /* 0x000fe20000000000 */
[----:B------:R0:W-:Y:S01]  /*0d60*/  STL [R1+0x778], R16 ;  /* 0x0007781001007387 */ /* 0x0001e20000100800 */
[----:B------:R-:W-:Y:S02]  /*0d70*/  IMAD R63, R6, R10, R63 ;  /* 0x0000000a063f7224 */ /* 0x000fe400078e023f */
[C---:B----4-:R-:W-:Y:S01]  /*0d80*/  VIADD R14, R68.reuse, 0xf ;  /* 0x0000000f440e7836 */ /* 0x050fe20000000000 */
[----:B------:R-:W-:Y:S01]  /*0d90*/  IABS R53, R19 ;  /* 0x0000001300357213 */ /* 0x000fe20000000000 */
[----:B------:R-:W-:Y:S01]  /*0da0*/  IMAD.HI.U32 R10, R7, R58, RZ ;  /* 0x0000003a070a7227 */ /* 0x000fe200078e00ff */
[----:B------:R1:W-:Y:S02]  /*0db0*/  STL [R1+0x774], R15 ;  /* 0x0007740f01007387 */ /* 0x0003e40000100800 */
[----:B------:R-:W-:Y:S01]  /*0dc0*/  IABS R55, R14 ;  /* 0x0000000e00377213 */ /* 0x000fe20000000000 */
[C---:B------:R-:W-:Y:S01]  /*0dd0*/  VIADD R20, R68.reuse, 0x10 ;  /* 0x0000001044147836 */ /* 0x040fe20000000000 */
[----:B------:R4:W-:Y:S01]  /*0de0*/  STL [R1+0x770], R14 ;  /* 0x0007700e01007387 */ /* 0x0009e20000100800 */
[----:B0-----:R-:W-:-:S02]  /*0df0*/  VIADD R16, R68, 0x13 ;  /* 0x0000001344107836 */ /* 0x001fc40000000000 */
[----:B------:R-:W-:Y:S01]  /*0e00*/  IMAD.MOV R17, RZ, RZ, -R12 ;  /* 0x000000ffff117224 */ /* 0x000fe200078e0a0c */
[----:B------:R-:W-:Y:S01]  /*0e10*/  STL [R1+0x768], R20 ;  /* 0x0007681401007387 */ /* 0x000fe20000100800 */
[----:B------:R-:W-:Y:S01]  /*0e20*/  VIADD R18, R68, 0x12 ;  /* 0x0000001244127836 */ /* 0x000fe20000000000 */
[----:B------:R-:W-:Y:S01]  /*0e30*/  IABS R51, R16 ;  /* 0x0000001000337213 */ /* 0x000fe20000000000 */
[----:B-1----:R-:W-:Y:S01]  /*0e40*/  IMAD.MOV R15, RZ, RZ, -R10 ;  /* 0x000000ffff0f7224 */ /* 0x002fe200078e0a0a */
[----:B------:R-:W-:Y:S01]  /*0e50*/  STL [R1+0x780], R19 ;  /* 0x0007801301007387 */ /* 0x000fe20000100800 */
[----:B------:R-:W-:Y:S01]  /*0e60*/  IMAD R56, R6, R17, R56 ;  /* 0x0000001106387224 */ /* 0x000fe200078e0238 */
[----:B------:R-:W-:Y:S01]  /*0e70*/  IABS R52, R18 ;  /* 0x0000001200347213 */ /* 0x000fe20000000000 */
[C---:B------:R-:W-:Y:S01]  /*0e80*/  VIADD R17, R68.reuse, 0x16 ;  /* 0x0000001644117836 */ /* 0x040fe20000000000 */
[----:B------:R0:W-:Y:S01]  /*0e90*/  STL [R1+0x790], R18 ;  /* 0x0007901201007387 */ /* 0x0001e20000100800 */
[----:B----4-:R-:W-:Y:S01]  /*0ea0*/  VIADD R14, R68, 0x14 ;  /* 0x00000014440e7836 */ /* 0x010fe20000000000 */
[----:B------:R-:W-:Y:S01]  /*0eb0*/  IABS R54, R20 ;  /* 0x0000001400367213 */ /* 0x000fe20000000000 */
[----:B------:R-:W-:Y:S01]  /*0ec0*/  IMAD.HI.U32 R10, R7, R53, RZ ;  /* 0x00000035070a7227 */ /* 0x000fe200078e00ff */
[----:B------:R1:W-:Y:S01]  /*0ed0*/  STL [R1+0x78c], R16 ;  /* 0x00078c1001007387 */ /* 0x0003e20000100800 */
[----:B------:R-:W-:-:S02]  /*0ee0*/  IABS R48, R17 ;  /* 0x0000001100307213 */ /* 0x000fc40000000000 */
[----:B------:R-:W-:Y:S01]  /*0ef0*/  IMAD R58, R6, R15, R58 ;  /* 0x0000000f063a7224 */ /* 0x000fe200078e023a */
[----:B------:R-:W-:Y:S01]  /*0f00*/  STL [R1+0x794], R14 ;  /* 0x0007940e01007387 */ /* 0x000fe20000100800 */
[C---:B------:R-:W-:Y:S01]  /*0f10*/  VIADD R15, R68.reuse, 0x18 ;  /* 0x00000018440f7836 */ /* 0x040fe20000000000 */
[----:B------:R-:W-:Y:S01]  /*0f20*/  IABS R50, R14 ;  /* 0x0000000e00327213 */ /* 0x000fe20000000000 */
[C---:B0-----:R-:W-:Y:S02]  /*0f30*/  VIADD R18, R68.reuse, 0x15 ;  /* 0x0000001544127836 */ /* 0x041fe40000000000 */
[C---:B------:R-:W-:Y:S01]  /*0f40*/  IMAD.HI.U32 R12, R7.reuse, R51, RZ ;  /* 0x00000033070c7227 */ /* 0x040fe200078e00ff */
[----:B------:R-:W-:Y:S02]  /*0f50*/  IABS R46, R15 ;  /* 0x0000000f002e7213 */ /* 0x000fe40000000000 */
[----:B------:R-:W-:Y:S01]  /*0f60*/  STL [R1+0x798], R18 ;  /* 0x0007981201007387 */ /* 0x000fe20000100800 */
[----:B-1----:R-:W-:Y:S01]  /*0f70*/  VIADD R16, R68, 0x17 ;  /* 0x0000001744107836 */ /* 0x002fe20000000000 */
[----:B------:R-:W-:Y:S01]  /*0f80*/  IABS R49, R18 ;  /* 0x0000001200317213 */ /* 0x000fe20000000000 */
[----:B------:R-:W-:Y:S01]  /*0f90*/  IMAD.MOV R10, RZ, RZ, -R10 ;  /* 0x000000ffff0a7224 */ /* 0x000fe200078e0a0a */
[----:B------:R-:W-:Y:S01]  /*0fa0*/  STL [R1+0x7a8], R17 ;  /* 0x0007a81101007387 */ /* 0x000fe20000100800 */
[----:B------:R-:W-:Y:S01]  /*0fb0*/  IMAD.MOV R12, RZ, RZ, -R12 ;  /* 0x000000ffff0c7224 */ /* 0x000fe200078e0a0c */
[----:B------:R-:W-:Y:S01]  /*0fc0*/  IABS R47, R16 ;  /* 0x00000010002f7213 */ /* 0x000fe20000000000 */
[----:B------:R-:W-:Y:S01]  /*0fd0*/  IMAD R53, R6, R10, R53 ;  /* 0x0000000a06357224 */ /* 0x000fe200078e0235 */
[----:B------:R0:W-:Y:S01]  /*0fe0*/  STL [R1+0x7a4], R16 ;  /* 0x0007a41001007387 */ /* 0x0001e20000100800 */
[----:B------:R-:W-:-:S03]  /*0ff0*/  IMAD.HI.U32 R10, R7, R48, RZ ;  /* 0x00000030070a7227 */ /* 0x000fc600078e00ff */
[----:B------:R1:W-:Y:S01]  /*1000*/  STL [R1+0x7ac], R15 ;  /* 0x0007ac0f01007387 */ /* 0x0003e20000100800 */
[----:B------:R-:W-:-:S04]  /*1010*/  IMAD.HI.U32 R13, R7, R65, RZ ;  /* 0x00000041070d7227 */ /* 0x000fc800078e00ff */
[----:B------:R-:W-:Y:S02]  /*1020*/  IMAD R51, R6, R12, R51 ;  /* 0x0000000c06337224 */ /* 0x000fe400078e0233 */
[C---:B0-----:R-:W-:Y:S02]  /*1030*/  VIADD R16, R68.reuse, 0x1d ;  /* 0x0000001d44107836 */ /* 0x041fe40000000000 */
[C---:B------:R-:W-:Y:S02]  /*1040*/  VIADD R14, R68.reuse, 0x19 ;  /* 0x00000019440e7836 */ /* 0x040fe40000000000 */
[----:B------:R-:W-:Y:S01]  /*1050*/  IMAD.HI.U32 R12, R7, R46, RZ ;  /* 0x0000002e070c7227 */ /* 0x000fe200078e00ff */
[----:B------:R-:W-:Y:S02]  /*1060*/  IABS R41, R16 ;  /* 0x0000001000297213 */ /* 0x000fe40000000000 */
[----:B------:R0:W-:Y:S01]  /*1070*/  STL [R1+0x7b0], R14 ;  /* 0x0007b00e01007387 */ /* 0x0001e20000100800 */
[----:B------:R-:W-:Y:S01]  /*1080*/  VIADD R20, R68, 0x1a ;  /* 0x0000001a44147836 */ /* 0x000fe20000000000 */
[----:B------:R-:W-:Y:S01]  /*1090*/  IABS R45, R14 ;  /* 0x0000000e002d7213 */ /* 0x000fe20000000000 */
[----:B-1----:R-:W-:-:S02]  /*10a0*/  IMAD.MOV R15, RZ, RZ, -R10 ;  /* 0x000000ffff0f7224 */ /* 0x002fc400078e0a0a */
[C---:B------:R-:W-:Y:S01]  /*10b0*/  VIADD R19, R68.reuse, 0x1b ;  /* 0x0000001b44137836 */ /* 0x040fe20000000000 */
[----:B------:R-:W-:Y:S01]  /*10c0*/  STL [R1+0x7c0], R20 ;  /* 0x0007c01401007387 */ /* 0x000fe20000100800 */
[----:B------:R-:W-:Y:S01]  /*10d0*/  VIADD R18, R68, 0x1c ;  /* 0x0000001c44127836 */ /* 0x000fe20000000000 */
[----:B------:R-:W-:Y:S01]  /*10e0*/  IABS R44, R20 ;  /* 0x00000014002c7213 */ /* 0x000fe20000000000 */
[----:B------:R-:W-:Y:S01]  /*10f0*/  IMAD.MOV R13, RZ, RZ, -R13 ;  /* 0x000000ffff0d7224 */ /* 0x000fe200078e0a0d */
[----:B------:R-:W-:Y:S01]  /*1100*/  STL [R1+0x7bc], R19 ;  /* 0x0007bc1301007387 */ /* 0x000fe20000100800 */
[----:B------:R-:W-:Y:S01]  /*1110*/  IMAD.MOV R17, RZ, RZ, -R12 ;  /* 0x000000ffff117224 */ /* 0x000fe200078e0a0c */
[----:B------:R-:W-:Y:S01]  /*1120*/  IABS R42, R18 ;  /* 0x00000012002a7213 */ /* 0x000fe20000000000 */
[----:B------:R-:W-:Y:S01]  /*1130*/  IMAD R48, R6, R15, R48 ;  /* 0x0000000f06307224 */ /* 0x000fe200078e0230 */
[----:B------:R1:W-:Y:S01]  /*1140*/  STL [R1+0x7c4], R18 ;  /* 0x0007c41201007387 */ /* 0x0003e20000100800 */
[----:B------:R-:W-:Y:S01]  /*1150*/  VIADD R15, R68, 0x22 ;  /* 0x00000022440f7836 */ /* 0x000fe20000000000 */
[----:B------:R-:W-:Y:S01]  /*1160*/  IABS R43, R19 ;  /* 0x00000013002b7213 */ /* 0x000fe20000000000 */
[----:B------:R-:W-:Y:S01]  /*1170*/  IMAD.HI.U32 R9, R7, R70, RZ ;  /* 0x0000004607097227 */ /* 0x000fe200078e00ff */
[----:B------:R4:W-:Y:S02]  /*1180*/  STL [R1+0x7c8], R16 ;  /* 0x0007c81001007387 */ /* 0x0009e40000100800 */
[----:B------:R-:W-:Y:S01]  /*1190*/  IABS R36, R15 ;  /* 0x0000000f00247213 */ /* 0x000fe20000000000 */
[----:B------:R-:W-:-:S02]  /*11a0*/  IMAD R65, R6, R13, R65 ;  /* 0x0000000d06417224 */ /* 0x000fc400078e0241 */
[----:B0-----:R-:W-:Y:S02]  /*11b0*/  VIADD R14, R68, 0x1e ;  /* 0x0000001e440e7836 */ /* 0x001fe40000000000 */
[----:B------:R-:W-:-:S03]  /*11c0*/  IMAD.HI.U32 R12, R7, R41, RZ ;  /* 0x00000029070c7227 */ /* 0x000fc600078e00ff */
[----:B------:R-:W-:Y:S01]  /*11d0*/  STL [R1+0x7d8], R14 ;  /* 0x0007d80e01007387 */ /* 0x000fe20000100800 */
[----:B------:R-:W-:Y:S01]  /*11e0*/  IMAD.HI.U32 R13, R7, R60, RZ ;  /* 0x0000003c070d7227 */ /* 0x000fe200078e00ff */
[----:B------:R-:W-:-:S03]  /*11f0*/  IABS R40, R14 ;  /* 0x0000000e00287213 */ /* 0x000fc60000000000 */
[----:B------:R-:W-:Y:S02]  /*1200*/  IMAD R46, R6, R17, R46 ;  /* 0x00000011062e7224 */ /* 0x000fe400078e022e */
[C---:B-1----:R-:W-:Y:S02]  /*1210*/  VIADD R18, R68.reuse, 0x1f ;  /* 0x0000001f44127836 */ /* 0x042fe40000000000 */
[C---:B------:R-:W-:Y:S02]  /*1220*/  VIADD R17, R68.reuse, 0x20 ;  /* 0x0000002044117836 */ /* 0x040fe40000000000 */
[----:B----4-:R-:W-:Y:S01]  /*1230*/  VIADD R16, R68, 0x21 ;  /* 0x0000002144107836 */ /* 0x010fe20000000000 */
[----:B------:R-:W-:Y:S01]  /*1240*/  STL [R1+0x7d4], R18 ;  /* 0x0007d41201007387 */ /* 0x000fe20000100800 */
[----:B------:R-:W-:Y:S01]  /*1250*/  IMAD.MOV R9, RZ, RZ, -R9 ;  /* 0x000000ffff097224 */ /* 0x000fe200078e0a09 */
[----:B------:R-:W-:Y:S01]  /*1260*/  IABS R38, R17 ;  /* 0x0000001100267213 */ /* 0x000fe20000000000 */
[----:B------:R-:W-:Y:S01]  /*1270*/  IMAD.MOV R12, RZ, RZ, -R12 ;  /* 0x000000ffff0c7224 */ /* 0x000fe200078e0a0c */
[----:B------:R-:W-:Y:S01]  /*1280*/  STL [R1+0x7dc], R17 ;  /* 0x0007dc1101007387 */ /* 0x000fe20000100800 */
[----:B------:R-:W-:Y:S01]  /*1290*/  IMAD.MOV R13, RZ, RZ, -R13 ;  /* 0x000000ffff0d7224 */ /* 0x000fe200078e0a0d */
[----:B------:R-:W-:Y:S01]  /*12a0*/  IABS R37, R16 ;  /* 0x0000001000257213 */ /* 0x000fe20000000000 */
[C---:B------:R-:W-:Y:S01]  /*12b0*/  IMAD R70, R6.reuse, R9, R70 ;  /* 0x0000000906467224 */ /* 0x040fe200078e0246 */
[----:B------:R0:W-:Y:S01]  /*12c0*/  STL [R1+0x7e0], R16 ;  /* 0x0007e01001007387 */ /* 0x0001e20000100800 */
[C---:B------:R-:W-:Y:S01]  /*12d0*/  IMAD R41, R6.reuse, R12, R41 ;  /* 0x0000000c06297224 */ /* 0x040fe200078e0229 */
[----:B------:R-:W-:Y:S01]  /*12e0*/  IABS R39, R18 ;  /* 0x0000001200277213 */ /* 0x000fe20000000000 */
[----:B------:R-:W-:Y:S01]  /*12f0*/  IMAD.HI.U32 R9, R7, R64, RZ ;  /* 0x0000004007097227 */ /* 0x000fe200078e00ff */
[----:B------:R-:W-:Y:S03]  /*1300*/  STL [R1+0x7f0], R15 ;  /* 0x0007f00f01007387 */ /* 0x000fe60000100800 */
[----:B------:R-:W-:-:S02]  /*1310*/  IMAD R60, R6, R13, R60 ;  /* 0x0000000d063c7224 */ /* 0x000fc400078e023c */
[----:B------:R-:W-:Y:S01]  /*1320*/  IMAD.HI.U32 R12, R7, R36, RZ ;  /* 0x00000024070c7227 */ /* 0x000fe200078e00ff */
[----:B0-----:R-:W-:-:S03]  /*1330*/  LOP3.LUT R16, R5, 0x7f, RZ, 0xc0, !PT ;  /* 0x0000007f05107812 */ /* 0x001fc600078ec0ff */
[----:B------:R-:W-:Y:S01]  /*1340*/  IMAD.HI.U32 R13, R7, R55, RZ ;  /* 0x00000037070d7227 */ /* 0x000fe200078e00ff */
[----:B------:R-:W-:-:S03]  /*1350*/  ISETP.NE.U32.AND P3, PT, R16, RZ, PT ;  /* 0x000000ff1000720c */ /* 0x000fc60003f65070 */
[----:B------:R-:W-:Y:S02]  /*1360*/  IMAD.MOV R9, RZ, RZ, -R9 ;  /* 0x000000ffff097224 */ /* 0x000fe400078e0a09 */
[----:B------:R-:W-:Y:S02]  /*1370*/  IMAD.MOV R17, RZ, RZ, -R12 ;  /* 0x000000ffff117224 */ /* 0x000fe400078e0a0c */
[----:B------:R-:W-:Y:S02]  /*1380*/  IMAD.MOV R13, RZ, RZ, -R13 ;  /* 0x000000ffff0d7224 */ /* 0x000fe400078e0a0d */
[----:B------:R-:W-:Y:S02]  /*1390*/  IMAD R12, R8, 0x80, R16 ;  /* 0x00000080080c7824 */ /* 0x000fe400078e0210 */
[----:B------:R-:W-:-:S03]  /*13a0*/  IMAD.HI.U32 R11, R7, R67, RZ ;  /* 0x00000043070b7227 */ /* 0x000fc600078e00ff */
[----:B------:R-:W-:Y:S01]  /*13b0*/  IABS R5, R12 ;  /* 0x0000000c00057213 */ /* 0x000fe20000000000 */
[----:B------:R-:W-:Y:S01]  /*13c0*/  IMAD R64, R6, R9, R64 ;  /* 0x0000000906407224 */ /* 0x000fe200078e0240 */
[----:B------:R-:W-:Y:S01]  /*13d0*/  ISETP.GE.AND P2, PT, R12, RZ, PT ;  /* 0x000000ff0c00720c */ /* 0x000fe20003f46270 */
[----:B------:R-:W-:-:S04]  /*13e0*/  IMAD.HI.U32 R9, R7, R59, RZ ;  /* 0x0000003b07097227 */ /* 0x000fc800078e00ff */
[----:B------:R-:W-:Y:S02]  /*13f0*/  IMAD R55, R6, R13, R55 ;  /* 0x0000000d06377224 */ /* 0x000fe400078e0237 */
[----:B------:R-:W-:Y:S02]  /*1400*/  IMAD.MOV R11, RZ, RZ, -R11 ;  /* 0x000000ffff0b7224 */ /* 0x000fe400078e0a0b */
[----:B------:R-:W-:-:S04]  /*1410*/  IMAD.HI.U32 R13, R7, R50, RZ ;  /* 0x00000032070d7227 */ /* 0x000fc800078e00ff */
[----:B------:R-:W-:Y:S02]  /*1420*/  IMAD.MOV R9, RZ, RZ, -R9 ;  /* 0x000000ffff097224 */ /* 0x000fe400078e0a09 */
[----:B------:R-:W-:Y:S02]  /*1430*/  IMAD R67, R6, R11, R67 ;  /* 0x0000000b06437224 */ /* 0x000fe400078e0243 */
[----:B------:R-:W-:Y:S02]  /*1440*/  IMAD.MOV R13, RZ, RZ, -R13 ;  /* 0x000000ffff0d7224 */ /* 0x000fe400078e0a0d */
[----:B------:R-:W-:-:S04]  /*1450*/  IMAD.HI.U32 R11, R7, R62, RZ ;  /* 0x0000003e070b7227 */ /* 0x000fc800078e00ff */
[----:B------:R-:W-:-:S04]  /*1460*/  IMAD.HI.U32 R0, R0, R5, RZ ;  /* 0x0000000500007227 */ /* 0x000fc800078e00ff */
[----:B------:R-:W-:Y:S02]  /*1470*/  IMAD R59, R6, R9, R59 ;  /* 0x00000009063b7224 */ /* 0x000fe400078e023b */
[----:B------:R-:W-:-:S04]  /*1480*/  IMAD.HI.U32 R9, R7, R54, RZ ;  /* 0x0000003607097227 */ /* 0x000fc800078e00ff */
[----:B------:R-:W-:Y:S02]  /*1490*/  IMAD R50, R6, R13, R50 ;  /* 0x0000000d06327224 */ /* 0x000fe400078e0232 */
[----:B------:R-:W-:Y:S02]  /*14a0*/  IMAD.MOV R11, RZ, RZ, -R11 ;  /* 0x000000ffff0b7224 */ /* 0x000fe400078e0a0b */
[----:B------:R-:W-:-:S04]  /*14b0*/  IMAD.HI.U32 R13, R7, R45, RZ ;  /* 0x0000002d070d7227 */ /* 0x000fc800078e00ff */
[----:B------:R-:W-:Y:S02]  /*14c0*/  IMAD.MOV R0, RZ, RZ, -R0 ;  /* 0x000000ffff007224 */ /* 0x000fe400078e0a00 */
[----:B------:R-:W-:Y:S02]  /*14d0*/  IMAD.MOV R9, RZ, RZ, -R9 ;  /* 0x000000ffff097224 */ /* 0x000fe400078e0a09 */
[----:B------:R-:W-:Y:S02]  /*14e0*/  IMAD R62, R6, R11, R62 ;  /* 0x0000000b063e7224 */ /* 0x000fe400078e023e */
[----:B------:R-:W-:Y:S02]  /*14f0*/  IMAD.MOV R13, RZ, RZ, -R13 ;  /* 0x000000ffff0d7224 */ /* 0x000fe400078e0a0d */
[----:B------:R-:W-:Y:S02]  /*1500*/  IMAD R0, R4, R0, R5 ;  /* 0x0000000004007224 */ /* 0x000fe400078e0205 */
[----:B------:R-:W-:-:S03]  /*1510*/  IMAD.HI.U32 R11, R7, R57, RZ ;  /* 0x00000039070b7227 */ /* 0x000fc600078e00ff */
[----:B------:R-:W-:Y:S01]  /*1520*/  ISETP.GT.U32.AND P0, PT, R4, R0, PT ;  /* 0x000000000400720c */ /* 0x000fe20003f04070 */
[----:B------:R-:W-:Y:S02]  /*1530*/  VIADD R14, R68, 0x23 ;  /* 0x00000023440e7836 */ /* 0x000fe40000000000 */
[C---:B------:R-:W-:Y:S02]  /*1540*/  IMAD R54, R6.reuse, R9, R54 ;  /* 0x0000000906367224 */ /* 0x040fe400078e0236 */
[----:B------:R-:W-:Y:S01]  /*1550*/  IMAD.HI.U32 R9, R7, R49, RZ ;  /* 0x0000003107097227 */ /* 0x000fe200078e00ff */
[----:B------:R0:W-:Y:S01]  /*1560*/  STL [R1+0x7ec], R14 ;  /* 0x0007ec0e01007387 */ /* 0x0001e20000100800 */
[----:B------:R-:W-:Y:S02]  /*1570*/  IABS R35, R14 ;  /* 0x0000000e00237213 */ /* 0x000fe40000000000 */
[----:B------:R-:W-:Y:S02]  /*1580*/  IMAD R45, R6, R13, R45 ;  /* 0x0000000d062d7224 */ /* 0x000fe400078e022d */
[----:B------:R-:W-:-:S02]  /*1590*/  VIADD R20, R68, 0x24 ;  /* 0x0000002444147836 */ /* 0x000fc40000000000 */
[----:B------:R-:W-:Y:S02]  /*15a0*/  IMAD.MOV R11, RZ, RZ, -R11 ;  /* 0x000000ffff0b7224 */ /* 0x000fe400078e0a0b */
[C---:B------:R-:W-:Y:S01]  /*15b0*/  IMAD.HI.U32 R13, R7.reuse, R40, RZ ;  /* 0x00000028070d7227 */ /* 0x040fe200078e00ff */
[----:B------:R-:W-:Y:S01]  /*15c0*/  STL [R1+0x7f4], R20 ;  /* 0x0007f41401007387 */ /* 0x000fe20000100800 */
[----:B------:R-:W-:Y:S02]  /*15d0*/  IABS R34, R20 ;  /* 0x0000001400227213 */ /* 0x000fe40000000000 */
[C---:B------:R-:W-:Y:S02]  /*15e0*/  VIADD R19, R68.reuse, 0x25 ;  /* 0x0000002544137836 */ /* 0x040fe40000000000 */
[C---:B------:R-:W-:Y:S02]  /*15f0*/  VIADD R18, R68.reuse, 0x26 ;  /* 0x0000002644127836 */ /* 0x040fe40000000000 */
[----:B0-----:R-:W-:Y:S01]  /*1600*/  VIADD R14, R68, 0x27 ;  /* 0x00000027440e7836 */ /* 0x001fe20000000000 */
[----:B------:R-:W-:Y:S01]  /*1610*/  STL [R1+0x7e8], R19 ;  /* 0x0007e81301007387 */ /* 0x000fe20000100800 */
[----:B------:R-:W-:Y:S01]  /*1620*/  IMAD.MOV R9, RZ, RZ, -R9 ;  /* 0x000000ffff097224 */ /* 0x000fe200078e0a09 */
[----:B------:R-:W-:Y:S01]  /*1630*/  IABS R32, R18 ;  /* 0x0000001200207213 */ /* 0x000fe20000000000 */
[----:B------:R-:W-:Y:S01]  /*1640*/  IMAD R57, R6, R11, R57 ;  /* 0x0000000b06397224 */ /* 0x000fe200078e0239 */
[----:B------:R-:W-:Y:S01]  /*1650*/  STL [R1+0x7e4], R18 ;  /* 0x0007e41201007387 */ /* 0x000fe20000100800 */
[----:B------:R-:W-:Y:S01]  /*1660*/  IMAD.MOV R13, RZ, RZ, -R13 ;  /* 0x000000ffff0d7224 */ /* 0x000fe200078e0a0d */
[----:B------:R-:W-:Y:S01]  /*1670*/  IABS R31, R14 ;  /* 0x0000000e001f7213 */ /* 0x000fe20000000000 */
[----:B------:R-:W-:Y:S01]  /*1680*/  IMAD.HI.U32 R11, R7, R52, RZ ;  /* 0x00000034070b7227 */ /* 0x000fe200078e00ff */
[----:B------:R0:W-:Y:S01]  /*1690*/  STL [R1+0x7d0], R14 ;  /* 0x0007d00e01007387 */ /* 0x0001e20000100800 */
[----:B------:R-:W-:-:S02]  /*16a0*/  IABS R33, R19 ;  /* 0x0000001300217213 */ /* 0x000fc40000000000 */
[----:B------:R-:W-:Y:S01]  /*16b0*/  IMAD R49, R6, R9, R49 ;  /* 0x0000000906317224 */ /* 0x000fe200078e0231 */
[----:B------:R-:W-:Y:S01]  /*16c0*/  STL [R1+0x6f8], R12 ;  /* 0x0006f80c01007387 */ /* 0x000fe20000100800 */
[----:B------:R-:W-:-:S04]  /*16d0*/  IMAD.HI.U32 R9, R7, R44, RZ ;  /* 0x0000002c07097227 */ /* 0x000fc800078e00ff */
[C---:B------:R-:W-:Y:S01]  /*16e0*/  IMAD.HI.U32 R10, R7.reuse, R43, RZ ;  /* 0x0000002b070a7227 */ /* 0x040fe200078e00ff */
[----:B0-----:R-:W0:Y:S03]  /*16f0*/  LDC R14, c[0x0][0x3a0] ;  /* 0x0000e800ff0e7b82 */ /* 0x001e260000000800 */
[----:B------:R-:W-:Y:S02]  /*1700*/  IMAD R40, R6, R13, R40 ;  /* 0x0000000d06287224 */ /* 0x000fe400078e0228 */
[----:B------:R-:W-:Y:S02]  /*1710*/  IMAD.MOV R11, RZ, RZ, -R11 ;  /* 0x000000ffff0b7224 */ /* 0x000fe400078e0a0b */
[----:B------:R-:W-:-:S04]  /*1720*/  IMAD.HI.U32 R13, R7, R35, RZ ;  /* 0x00000023070d7227 */ /* 0x000fc800078e00ff */
[----:B------:R-:W-:Y:S02]  /*1730*/  IMAD.MOV R9, RZ, RZ, -R9 ;  /* 0x000000ffff097224 */ /* 0x000fe400078e0a09 */
[----:B------:R-:W-:Y:S02]  /*1740*/  IMAD.MOV R10, RZ, RZ, -R10 ;  /* 0x000000ffff0a7224 */ /* 0x000fe400078e0a0a */
[----:B------:R-:W-:Y:S02]  /*1750*/  IMAD R52, R6, R11, R52 ;  /* 0x0000000b06347224 */ /* 0x000fe400078e0234 */
[----:B------:R-:W-:Y:S02]  /*1760*/  IMAD.MOV R13, RZ, RZ, -R13 ;  /* 0x000000ffff0d7224 */ /* 0x000fe400078e0a0d */
[----:B------:R-:W-:Y:S02]  /*1770*/  @!P0 IMAD.IADD R0, R0, 0x1, -R4 ;  /* 0x0000000100008824 */ /* 0x000fe400078e0a04 */
[----:B------:R-:W-:-:S03]  /*1780*/  IMAD.HI.U32 R11, R7, R47, RZ ;  /* 0x0000002f070b7227 */ /* 0x000fc600078e00ff */
[----:B------:R-:W-:Y:S01]  /*1790*/  ISETP.GT.U32.AND P0, PT, R4, R0, PT ;  /* 0x000000000400720c */ /* 0x000fe20003f04070 */
[C---:B------:R-:W-:Y:S02]  /*17a0*/  IMAD R44, R6.reuse, R9, R44 ;  /* 0x00000009062c7224 */ /* 0x040fe400078e022c */
[----:B------:R-:W-:Y:S02]  /*17b0*/  IMAD R43, R6, R10, R43 ;  /* 0x0000000a062b7224 */ /* 0x000fe400078e022b */
[----:B------:R-:W-:-:S04]  /*17c0*/  IMAD.HI.U32 R9, R7, R39, RZ ;  /* 0x0000002707097227 */ /* 0x000fc800078e00ff */
[----:B------:R-:W-:-:S04]  /*17d0*/  IMAD.HI.U32 R10, R7, R38, RZ ;  /* 0x00000026070a7227 */ /* 0x000fc800078e00ff */
[----:B------:R-:W-:Y:S02]  /*17e0*/  IMAD R35, R6, R13, R35 ;  /* 0x0000000d06237224 */ /* 0x000fe400078e0223 */
[----:B------:R-:W-:Y:S02]  /*17f0*/  IMAD.MOV R11, RZ, RZ, -R11 ;  /* 0x000000ffff0b7224 */ /* 0x000fe400078e0a0b */
[----:B------:R-:W-:Y:S02]  /*1800*/  VIADD R13, R68, 0x2c ;  /* 0x0000002c440d7836 */ /* 0x000fe40000000000 */
[----:B------:R-:W-:Y:S02]  /*1810*/  IMAD.MOV R9, RZ, RZ, -R9 ;  /* 0x000000ffff097224 */ /* 0x000fe400078e0a09 */
[----:B------:R-:W-:Y:S01]  /*1820*/  IMAD.MOV R15, RZ, RZ, -R10 ;  /* 0x000000ffff0f7224 */ /* 0x000fe200078e0a0a */
[----:B------:R-:W-:Y:S01]  /*1830*/  IABS R26, R13 ;  /* 0x0000000d001a7213 */ /* 0x000fe20000000000 */
[----:B------:R-:W-:-:S02]  /*1840*/  IMAD R47, R6, R11, R47 ;  /* 0x0000000b062f7224 */ /* 0x000fc400078e022f */
[----:B------:R-:W-:-:S04]  /*1850*/  IMAD.HI.U32 R11, R7, R42, RZ ;  /* 0x0000002a070b7227 */ /* 0x000fc800078e00ff */
[----:B------:R-:W-:Y:S02]  /*1860*/  VIADD R19, R68, 0x28 ;  /* 0x0000002844137836 */ /* 0x000fe40000000000 */
[----:B------:R-:W-:Y:S02]  /*1870*/  IMAD R36, R6, R17, R36 ;  /* 0x0000001106247224 */ /* 0x000fe400078e0224 */
[----:B------:R-:W-:Y:S01]  /*1880*/  VIADD R18, R68, 0x29 ;  /* 0x0000002944127836 */ /* 0x000fe20000000000 */
[----:B------:R-:W-:Y:S01]  /*1890*/  STL [R1+0x7cc], R19 ;  /* 0x0007cc1301007387 */ /* 0x000fe20000100800 */
[C---:B------:R-:W-:Y:S01]  /*18a0*/  IMAD R39, R6.reuse, R9, R39 ;  /* 0x0000000906277224 */ /* 0x040fe200078e0227 */
[----:B------:R-:W-:Y:S01]  /*18b0*/  IABS R30, R19 ;  /* 0x00000013001e7213 */ /* 0x000fe20000000000 */
[----:B------:R-:W-:Y:S01]  /*18c0*/  IMAD R38, R6, R15, R38 ;  /* 0x0000000f06267224 */ /* 0x000fe200078e0226 */
[----:B------:R-:W-:Y:S01]  /*18d0*/  STL [R1+0x7b8], R18 ;  /* 0x0007b81201007387 */ /* 0x000fe20000100800 */
[----:B------:R-:W-:Y:S01]  /*18e0*/  VIADD R17, R68, 0x2a ;  /* 0x0000002a44117836 */ /* 0x000fe20000000000 */
[----:B------:R-:W-:Y:S01]  /*18f0*/  IABS R29, R18 ;  /* 0x00000012001d7213 */ /* 0x000fe20000000000 */
[----:B------:R-:W-:-:S03]  /*1900*/  IMAD.HI.U32 R9, R7, R32, RZ ;  /* 0x0000002007097227 */ /* 0x000fc600078e00ff */
[----:B------:R-:W-:Y:S01]  /*1910*/  STL [R1+0x7b4], R17 ;  /* 0x0007b41101007387 */ /* 0x000fe20000100800 */
[----:B------:R-:W-:Y:S01]  /*1920*/  VIADD R15, R68, 0x2b ;  /* 0x0000002b440f7836 */ /* 0x000fe20000000000 */
[----:B------:R-:W-:Y:S01]  /*1930*/  IABS R28, R17 ;  /* 0x00000011001c7213 */ /* 0x000fe20000000000 */
[----:B------:R-:W-:Y:S02]  /*1940*/  IMAD.MOV R11, RZ, RZ, -R11 ;  /* 0x000000ffff0b7224 */ /* 0x000fe400078e0a0b */
[----:B------:R-:W-:Y:S01]  /*1950*/  IMAD.HI.U32 R5, R7, R26, RZ ;  /* 0x0000001a07057227 */ /* 0x000fe200078e00ff */
[----:B------:R1:W-:Y:S01]  /*1960*/  STL [R1+0x7a0], R15 ;  /* 0x0007a00f01007387 */ /* 0x0003e20000100800 */
[----:B------:R-:W-:Y:S02]  /*1970*/  IABS R27, R15 ;  /* 0x0000000f001b7213 */ /* 0x000fe40000000000 */
[----:B------:R-:W-:Y:S01]  /*1980*/  IMAD.MOV R9, RZ, RZ, -R9 ;  /* 0x000000ffff097224 */ /* 0x000fe200078e0a09 */
[----:B------:R4:W-:Y:S01]  /*1990*/  STL [R1+0x79c], R13 ;  /* 0x00079c0d01007387 */ /* 0x0009e20000100800 */
[----:B------:R-:W-:-:S02]  /*19a0*/  IMAD R42, R6, R11, R42 ;  /* 0x0000000b062a7224 */ /* 0x000fc400078e022a */
[----:B------:R-:W-:-:S04]  /*19b0*/  IMAD.HI.U32 R8, R7, R31, RZ ;  /* 0x0000001f07087227 */ /* 0x000fc800078e00ff */
[----:B------:R-:W-:Y:S01]  /*19c0*/  @!P0 IMAD.IADD R0, R0, 0x1, -R4 ;  /* 0x0000000100008824 */ /* 0x000fe200078e0a04 */
[----:B------:R-:W-:Y:S01]  /*19d0*/  ISETP.NE.AND P0, PT, R2, RZ, PT ;  /* 0x000000ff0200720c */ /* 0x000fe20003f05270 */
[----:B------:R-:W-:-:S04]  /*19e0*/  IMAD.HI.U32 R11, R7, R37, RZ ;  /* 0x00000025070b7227 */ /* 0x000fc800078e00ff */
[----:B------:R-:W-:Y:S02]  /*19f0*/  IMAD.MOV R5, RZ, RZ, -R5 ;  /* 0x000000ffff057224 */ /* 0x000fe400078e0a05 */
[----:B0-----:R-:W-:Y:S02]  /*1a00*/  VIADD R4, R14, 0xfffffff7 ;  /* 0xfffffff70e047836 */ /* 0x001fe40000000000 */
[C---:B-1----:R-:W-:Y:S02]  /*1a10*/  VIADD R15, R68.reuse, 0x2d ;  /* 0x0000002d440f7836 */ /* 0x042fe40000000000 */
[----:B----4-:R-:W-:Y:S01]  /*1a20*/  VIADD R13, R68, 0x2e ;  /* 0x0000002e440d7836 */ /* 0x010fe20000000000 */
[----:B------:R-:W-:Y:S01]  /*1a30*/  ISETP.GE.U32.AND P1, PT, R4, 0x7fffff78, PT ;  /* 0x7fffff780400780c */ /* 0x000fe20003f26070 */
[----:B------:R-:W-:Y:S01]  /*1a40*/  IMAD R32, R6, R9, R32 ;  /* 0x0000000906207224 */ /* 0x000fe200078e0220 */
[----:B------:R0:W-:Y:S01]  /*1a50*/  STL [R1+0x788], R15 ;  /* 0x0007880f01007387 */ /* 0x0001e20000100800 */
[----:B------:R-:W-:Y:S01]  /*1a60*/  IMAD.HI.U32 R10, R7, R33, RZ ;  /* 0x00000021070a7227 */ /* 0x000fe200078e00ff */
[----:B------:R-:W-:-:S02]  /*1a70*/  IABS R24, R13 ;  /* 0x0000000d00187213 */ /* 0x000fc40000000000 */
[----:B------:R0:W-:Y:S01]  /*1a80*/  STL [R1+0x784], R13 ;  /* 0x0007840d01007387 */ /* 0x0001e20000100800 */
[----:B------:R-:W-:Y:S01]  /*1a90*/  IMAD.MOV R8, RZ, RZ, -R8 ;  /* 0x000000ffff087224 */ /* 0x000fe200078e0a08 */
[----:B------:R-:W-:Y:S01]  /*1aa0*/  IABS R25, R15 ;  /* 0x0000000f00197213 */ /* 0x000fe20000000000 */
[----:B------:R-:W-:-:S04]  /*1ab0*/  IMAD.HI.U32 R9, R7, R28, RZ ;  /* 0x0000001c07097227 */ /* 0x000fc800078e00ff */
[----:B------:R-:W-:Y:S02]  /*1ac0*/  IMAD.MOV R11, RZ, RZ, -R11 ;  /* 0x000000ffff0b7224 */ /* 0x000fe400078e0a0b */
[C---:B------:R-:W-:Y:S02]  /*1ad0*/  IMAD R26, R6.reuse, R5, R26 ;  /* 0x00000005061a7224 */ /* 0x040fe400078e021a */
[----:B------:R-:W1:Y:S01]  /*1ae0*/  LDC.64 R4, c[0x0][0x3a8] ;  /* 0x0000ea00ff047b82 */ /* 0x000e620000000a00 */
[----:B------:R-:W-:Y:S02]  /*1af0*/  IMAD.MOV R10, RZ, RZ, -R10 ;  /* 0x000000ffff0a7224 */ /* 0x000fe400078e0a0a */
[C---:B------:R-:W-:Y:S02]  /*1b00*/  IMAD R31, R6.reuse, R8, R31 ;  /* 0x00000008061f7224 */ /* 0x040fe400078e021f */
[----:B------:R-:W-:Y:S02]  /*1b10*/  IMAD.MOV R9, RZ, RZ, -R9 ;  /* 0x000000ffff097224 */ /* 0x000fe400078e0a09 */
[----:B------:R-:W-:-:S02]  /*1b20*/  IMAD R37, R6, R11, R37 ;  /* 0x0000000b06257224 */ /* 0x000fc400078e0225 */
[----:B------:R-:W-:-:S04]  /*1b30*/  IMAD.HI.U32 R8, R7, R27, RZ ;  /* 0x0000001b07087227 */ /* 0x000fc800078e00ff */
[----:B------:R-:W-:-:S04]  /*1b40*/  IMAD.HI.U32 R11, R7, R34, RZ ;  /* 0x00000022070b7227 */ /* 0x000fc800078e00ff */
[C---:B------:R-:W-:Y:S02]  /*1b50*/  IMAD R33, R6.reuse, R10, R33 ;  /* 0x0000000a06217224 */ /* 0x040fe400078e0221 */
[----:B------:R-:W-:Y:S02]  /*1b60*/  IMAD R28, R6, R9, R28 ;  /* 0x00000009061c7224 */ /* 0x000fe400078e021c */
[----:B------:R-:W-:-:S04]  /*1b70*/  IMAD.HI.U32 R10, R7, R29, RZ ;  /* 0x0000001d070a7227 */ /* 0x000fc800078e00ff */
[----:B------:R-:W-:Y:S02]  /*1b80*/  IMAD.MOV R8, RZ, RZ, -R8 ;  /* 0x000000ffff087224 */ /* 0x000fe400078e0a08 */
[----:B------:R-:W-:Y:S02]  /*1b90*/  VIADD R9, R14, 0xffffffff ;  /* 0xffffffff0e097836 */ /* 0x000fe40000000000 */
[----:B------:R-:W-:Y:S02]  /*1ba0*/  IMAD.MOV R11, RZ, RZ, -R11 ;  /* 0x000000ffff0b7224 */ /* 0x000fe400078e0a0b */
[----:B------:R-:W-:Y:S01]  /*1bb0*/  IMAD.MOV R10, RZ, RZ, -R10 ;  /* 0x000000ffff0a7224 */ /* 0x000fe200078e0a0a */
[----:B------:R-:W-:Y:S01]  /*1bc0*/  ISETP.GE.U32.AND P5, PT, R9, 0x7fffff80, PT ;  /* 0x7fffff800900780c */ /* 0x000fe20003fa6070 */
[C---:B------:R-:W-:Y:S02]  /*1bd0*/  IMAD R27, R6.reuse, R8, R27 ;  /* 0x00000008061b7224 */ /* 0x040fe400078e021b */
[----:B------:R-:W-:-:S02]  /*1be0*/  IMAD R34, R6, R11, R34 ;  /* 0x0000000b06227224 */ /* 0x000fc400078e0222 */
[----:B------:R-:W-:-:S04]  /*1bf0*/  IMAD.HI.U32 R8, R7, R24, RZ ;  /* 0x0000001807087227 */ /* 0x000fc800078e00ff */
[----:B------:R-:W-:-:S04]  /*1c00*/  IMAD.HI.U32 R11, R7, R30, RZ ;  /* 0x0000001e070b7227 */ /* 0x000fc800078e00ff */
[----:B------:R-:W-:-:S04]  /*1c10*/  IMAD.HI.U32 R9, R7, R25, RZ ;  /* 0x0000001907097227 */ /* 0x000fc800078e00ff */
[----:B------:R-:W-:Y:S02]  /*1c20*/  IMAD R29, R6, R10, R29 ;  /* 0x0000000a061d7224 */ /* 0x000fe400078e021d */
[----:B------:R-:W-:Y:S02]  /*1c30*/  VIADD R10, R14, 0xffffffef ;  /* 0xffffffef0e0a7836 */ /* 0x000fe40000000000 */
[----:B------:R-:W-:Y:S02]  /*1c40*/  IMAD.MOV R8, RZ, RZ, -R8 ;  /* 0x000000ffff087224 */ /* 0x000fe400078e0a08 */
[----:B------:R-:W-:Y:S01]  /*1c50*/  IMAD.MOV R11, RZ, RZ, -R11 ;  /* 0x000000ffff0b7224 */ /* 0x000fe200078e0a0b */
[----:B------:R-:W-:Y:S01]  /*1c60*/  ISETP.GE.U32.AND P4, PT, R10, 0x7fffff70, PT ;  /* 0x7fffff700a00780c */ /* 0x000fe20003f86070 */
[----:B------:R-:W-:Y:S02]  /*1c70*/  IMAD.MOV R9, RZ, RZ, -R9 ;  /* 0x000000ffff097224 */ /* 0x000fe400078e0a09 */
[----:B------:R-:W-:Y:S01]  /*1c80*/  @!P2 IMAD.MOV R0, RZ, RZ, -R0 ;  /* 0x000000ffff00a224 */ /* 0x000fe200078e0a00 */
[----:B------:R-:W-:Y:S01]  /*1c90*/  @!P0 LOP3.LUT R0, RZ, R2, RZ, 0x33, !PT ;  /* 0x00000002ff008212 */ /* 0x000fe200078e33ff */
[----:B------:R-:W-:-:S02]  /*1ca0*/  IMAD R24, R6, R8, R24 ;  /* 0x0000000806187224 */ /* 0x000fc400078e0218 */
[C---:B------:R-:W-:Y:S02]  /*1cb0*/  IMAD R30, R6.reuse, R11, R30 ;  /* 0x0000000b061e7224 */ /* 0x040fe400078e021e */
[----:B------:R-:W-:Y:S02]  /*1cc0*/  IMAD R25, R6, R9, R25 ;  /* 0x0000000906197224 */ /* 0x000fe400078e0219 */
[----:B------:R-:W-:Y:S01]  /*1cd0*/  VIADD R8, R14, 0xffffffe7 ;  /* 0xffffffe70e087836 */ /* 0x000fe20000000000 */
[----:B0123--:R-:W-:Y:S06]  /*1ce0*/  BRA.U UP0, `(.L_x_5) ;  /* 0x0000000100187547 */ /* 0x00ffec000b800000 */
[----:B------:R-:W-:Y:S01]  /*1cf0*/  ELECT P0, URZ, PT ;  /* 0x0000000000ff782f */ /* 0x000fe20003800000 */
[----:B------:R-:W-:Y:S01]  /*1d00*/  IMAD.MOV.U32 R2, RZ, RZ, 0x1 ;  /* 0x00000001ff027424 */ /* 0x000fe200078e00ff */
[----:B------:R-:W-:Y:S01]  /*1d10*/  UMOV UR6, 0x40 ;  /* 0x0000004000067882 */ /* 0x000fe20000000000 */
[----:B------:R-:W-:Y:S01]  /*1d20*/  UVIRTCOUNT.DEALLOC.SMPOOL 0x80 ;  /* 0x000000800000784c */ /* 0x000fe20000000000 */
[----:B------:R-:W-:-:S09]  /*1d30*/  ULEA UR6, UR5, UR6, 0x18 ;  /* 0x0000000605067291 */ /* 0x000fd2000f8ec0ff */
[----:B------:R0:W-:Y:S03]  /*1d40*/  @P0 STS.U8 [UR6], R2 ;  /* 0x00000002ff000988 */ /* 0x0001e60008000006 */
.L_x_5:
[----:B------:R-:W-:Y:S01]  /*1d50*/  UIADD3 UR10, UPT, UPT, UR8, UR4, URZ ;  /* 0x00000004080a7290 */ /* 0x000fe2000fffe0ff */
[----:B0-----:R-:W-:Y:S01]  /*1d60*/  IMAD R2, R0, UR16, RZ ;  /* 0x0000001000027c24 */ /* 0x001fe2000f8e02ff */
[----:B------:R-:W-:Y:S01]  /*1d70*/  VOTEU.ALL UP1, P3 ;  /* 0x0000000000ff7886 */ /* 0x000fe20001820000 */
[----:B------:R-:W-:Y:S01]  /*1d80*/  UIADD3 UR6, UPT, UPT, UR9, 0xc000, URZ ;  /* 0x0000c00009067890 */ /* 0x000fe2000fffe0ff */
[----:B------:R-:W-:Y:S01]  /*1d90*/  ISETP.GE.U32.AND P0, PT, R8, 0x7fffff68, PT ;  /* 0x7fffff680800780c */ /* 0x000fe20003f06070 */
[----:B------:R-:W-:Y:S01]  /*1da0*/  VOTEU.ALL UP2, P3 ;  /* 0x0000000000ff7886 */ /* 0x000fe20001840000 */
[----:B------:R-:W-:Y:S01]  /*1db0*/  IADD3 R0, P6, PT, R2, UR12, RZ ;  /* 0x0000000c02007c10 */ /* 0x000fe2000ffde0ff */
[----:B------:R-:W-:Y:S01]  /*1dc0*/  VIADD R8, R14, 0xffffffdf ;  /* 0xffffffdf0e087836 */ /* 0x000fe20000000000 */
[----:B------:R-:W-:-:S04]  /*1dd0*/  @!UP1 UIADD3 UR4, UPT, UPT, -UR7, 0x100000, URZ ;  /* 0x0010000007049890 */ /* 0x000fc8000fffe1ff */
[----:B------:R-:W-:Y:S02]  /*1de0*/  @!UP1 USHF.L.U32 UR5, UR4, 0xb, URZ ;  /* 0x0000000b04059899 */ /* 0x000fe400080006ff */
[----:B------:R-:W-:Y:S01]  /*1df0*/  @!UP1 USHF.L.U32 UR4, UR4, 0x1, URZ ;  /* 0x0000000104049899 */ /* 0x000fe200080006ff */
[----:B------:R-:W-:Y:S01]  /*1e00*/  STTM.x64 tmem[UR10], RZ ;  /* 0x000000ff000079ed */ /* 0x000fe2000834000a */
[----:B------:R-:W0:Y:S02]  /*1e10*/  FENCE.VIEW.ASYNC.T ;  /* 0x00000000000073c6 */ /* 0x000e240000000200 */
[----:B0-----:R-:W-:Y:S01]  /*1e20*/  BAR.SYNC.DEFER_BLOCKING 0x0 ;  /* 0x0000000000007b1d */ /* 0x001fe20000010000 */
[----:B------:R-:W-:Y:S01]  /*1e30*/  LEA.HI.X.SX32 R2, R2, UR13, 0x1, P6 ;  /* 0x0000000d02027c11 */ /* 0x000fe2000b0f0eff */
[----:B------:R-:W-:Y:S01]  /*1e40*/  IMAD.SHL.U32 R10, R4, 0x8, RZ ;  /* 0x00000008040a7824 */ /* 0x000fe200078e00ff */
[----:B------:R-:W-:Y:S01]  /*1e50*/  ISETP.GE.U32.AND P2, PT, R8, 0x7fffff60, PT ;  /* 0x7fffff600800780c */ /* 0x000fe20003f46070 */
[----:B------:R-:W-:-:S02]  /*1e60*/  @!P5 IMAD.MOV.U32 R8, RZ, RZ, R0 ;  /* 0x000000ffff08d224 */ /* 0x000fc400078e0000 */
[----:B------:R-:W-:Y:S01]  /*1e70*/  @!P5 IMAD.MOV.U32 R9, RZ, RZ, R2 ;  /* 0x000000ffff09d224 */ /* 0x000fe200078e0002 */
[----:B------:R0:W-:Y:S01]  /*1e80*/  STL [R1+0x9dc], R91 ;  /* 0x0009dc5b01007387 */ /* 0x0001e20000100800 */
[----:B------:R-:W-:Y:S01]  /*1e90*/  PRMT R12, RZ, 0x7610, R12 ;  /* 0x00007610ff0c7816 */ /* 0x000fe2000000000c */
[----:B------:R-:W-:Y:S01]  /*1ea0*/  VIADD R11, R14, 0xffffffd7 ;  /* 0xffffffd70e0b7836 */ /* 0x000fe20000000000 */
[----:B------:R-:W-:Y:S01]  /*1eb0*/  PRMT R86, RZ, 0x7610, R86 ;  /* 0x00007610ff567816 */ /* 0x000fe20000000056 */
[----:B------:R-:W-:Y:S01]  /*1ec0*/  STL [R1+0x9d8], R89 ;  /* 0x0009d85901007387 */ /* 0x000fe20000100800 */
[----:B------:R-:W-:Y:S01]  /*1ed0*/  PRMT R84, RZ, 0x7610, R84 ;  /* 0x00007610ff547816 */ /* 0x000fe20000000054 */
[----:B------:R-:W1:Y:S02]  /*1ee0*/  LDCU UR13, c[0x0][0x3b0] ;  /* 0x00007600ff0d77ac */ /* 0x000e640008000800 */
[----:B------:R-:W-:Y:S01]  /*1ef0*/  STL [R1+0x9d4], R90 ;  /* 0x0009d45a01007387 */ /* 0x000fe20000100800 */
[----:B0-----:R-:W-:Y:S01]  /*1f00*/  PRMT R91, RZ, 0x7610, R91 ;  /* 0x00007610ff5b7816 */ /* 0x001fe2000000005b */
[----:B------:R-:W0:Y:S02]  /*1f10*/  LDCU UR20, c[0x0][0x3b0] ;  /* 0x00007600ff1477ac */ /* 0x000e240008000800 */
[----:B------:R2:W-:Y:S01]  /*1f20*/  STL [R1+0x9d0], R88 ;  /* 0x0009d05801007387 */ /* 0x0005e20000100800 */
[----:B------:R-:W-:-:S02]  /*1f30*/  PRMT R82, RZ, 0x7610, R82 ;  /* 0x00007610ff527816 */ /* 0x000fc40000000052 */
[----:B------:R-:W-:Y:S01]  /*1f40*/  PRMT R73, RZ, 0x7610, R73 ;  /* 0x00007610ff497816 */ /* 0x000fe20000000049 */
[----:B------:R-:W3:Y:S02]  /*1f50*/  FENCE.VIEW.ASYNC.S ;  /* 0x00000000000073c6 */ /* 0x000ee40000000000 */
[----:B---3--:R3:W4:Y:S02]  /*1f60*/  @!UP2 SYNCS.EXCH.64 URZ, [UR6], UR4 ;  /* 0x0000000406ffa5b2 */ /* 0x0087240008000100 */
[----:B----4-:R-:W-:Y:S01]  /*1f70*/  BAR.SYNC.DEFER_BLOCKING 0x0 ;  /* 0x0000000000007b1d */ /* 0x010fe20000010000 */
[----:B------:R-:W-:Y:S02]  /*1f80*/  PRMT R72, RZ, 0x7610, R72 ;  /* 0x00007610ff487816 */ /* 0x000fe40000000048 */
[----:B------:R-:W-:Y:S02]  /*1f90*/  PRMT R23, RZ, 0x7610, R23 ;  /* 0x00007610ff177816 */ /* 0x000fe40000000017 */
[----:B------:R-:W-:Y:S01]  /*1fa0*/  PRMT R22, RZ, 0x7610, R22 ;  /* 0x00007610ff167816 */ /* 0x000fe20000000016 */
[----:B------:R-:W4:Y:S01]  /*1fb0*/  LDCU UR23, c[0x0][0x3b0] ;  /* 0x00007600ff1777ac */ /* 0x000f220008000800 */
[----:B------:R-:W-:Y:S01]  /*1fc0*/  STL [R1+0x9cc], R87 ;  /* 0x0009cc5701007387 */ /* 0x000fe20000100800 */
[----:B------:R-:W-:Y:S01]  /*1fd0*/  PRMT R21, RZ, 0x7610, R21 ;  /* 0x00007610ff157816 */ /* 0x000fe20000000015 */
[----:B------:R-:W0:Y:S02]  /*1fe0*/  LDCU UR26, c[0x0][0x3b0] ;  /* 0x00007600ff1a77ac */ /* 0x000e240008000800 */
        /* <DEDUP_REMOVED lines=9> */
[----:B------:R0:W3:Y:S01]  /*2080*/  @!P5 LDG.E.U8 R91, desc[UR18][R8.64] ;  /* 0x00000012085bd981 */ /* 0x0000e2000c1e1100 */
        /* <DEDUP_REMOVED lines=18> */
[----:B------:R-:W0:Y:S03]  /*21b0*/  LDCU UR25, c[0x0][0x3b0] ;  /* 0x00007600ff1977ac */ /* 0x000e260008000800 */
        /* <DEDUP_REMOVED lines=64> */
[----:B------:R-:W-:Y:S04]  /*25c0*/  STL [R1+0x924], R41 ;  /* 0x0009242901007387 */ /* 0x000fe80000100800 */
        /* <DEDUP_REMOVED lines=11> */
[----:B------:R-:W-:Y:S01]  /*2680*/  STL [R1+0x8f4], R29 ;  /* 0x0008f41d01007387 */ /* 0x000fe20000100800 */
[----:B0-----:R-:W-:-:S03]  /*2690*/  IADD3 R9, P6, PT, R10, R0, RZ ;  /* 0x000000000a097210 */ /* 0x001fc60007fde0ff */
[----:B------:R-:W-:Y:S04]  /*26a0*/  STL [R1+0x8f0], R28 ;  /* 0x0008f01c01007387 */ /* 0x000fe80000100800 */
[----:B------:R-:W-:Y:S04]  /*26b0*/  STL [R1+0x8ec], R27 ;  /* 0x0008ec1b01007387 */ /* 0x000fe80000100800 */
[----:B------:R-:W-:Y:S01]  /*26c0*/  STL [R1+0x8e8], R26 ;  /* 0x0008e81a01007387 */ /* 0x000fe20000100800 */
[----:B------:R-:W-:-:S03]  /*26d0*/  IMAD.SHL.U32 R8, R4, 0x10, RZ ;  /* 0x0000001004087824 */ /* 0x000fc600078e00ff */
[----:B------:R-:W-:Y:S04]  /*26e0*/  STL [R1+0x8e4], R25 ;  /* 0x0008e41901007387 */ /* 0x000fe80000100800 */
[----:B------:R-:W-:Y:S04]  /*26f0*/  STL [R1+0x8e0], R24 ;  /* 0x0008e01801007387 */ /* 0x000fe80000100800 */
[----:B------:R-:W-:Y:S04]  /*2700*/  STL [R1+0x8dc], R74 ;  /* 0x0008dc4a01007387 */ /* 0x000fe80000100800 */
[----:B------:R-:W-:Y:S04]  /*2710*/  STL [R1+0x888], R3 ;  /* 0x0008880301007387 */ /* 0x000fe80000100800 */
[----:B------:R-:W-:Y:S04]  /*2720*/  STL [R1+0x884], R5 ;  /* 0x0008840501007387 */ /* 0x000fe80000100800 */
[----:B------:R-:W-:Y:S01]  /*2730*/  STL [R1+0x74], R9 ;  /* 0x0000740901007387 */ /* 0x000fe20000100800 */
[----:B--2---:R-:W-:-:S03]  /*2740*/  PRMT R88, RZ, 0x7610, R88 ;  /* 0x00007610ff587816 */ /* 0x004fc60000000058 */
[----:B---3--:R0:W-:Y:S02]  /*2750*/  STL [R1+0x1a8], R91 ;  /* 0x0001a85b01007387 */ /* 0x0081e40000100800 */
[----:B0-----:R-:W-:Y:S02]  /*2760*/  LEA.HI.X.SX32 R91, R10, R2, 0x1, P6 ;  /* 0x000000020a5b7211 */ /* 0x001fe400030f0eff */
[----:B------:R-:W-:-:S04]  /*2770*/  IADD3 R90, P6, PT, R8, R0, RZ ;  /* 0x00000000085a7210 */ /* 0x000fc80007fde0ff */
[----:B------:R-:W-:Y:S01]  /*2780*/  LEA.HI.X.SX32 R89, R8, R2, 0x1, P6 ;  /* 0x0000000208597211 */ /* 0x000fe200030f0eff */
[----:B------:R-:W-:Y:S02]  /*2790*/  @!P1 IMAD.MOV.U32 R8, RZ, RZ, R9 ;  /* 0x000000ffff089224 */ /* 0x000fe400078e0009 */
[----:B------:R-:W-:-:S05]  /*27a0*/  @!P1 IMAD.MOV.U32 R9, RZ, RZ, R91 ;  /* 0x000000ffff099224 */ /* 0x000fca00078e005b */
[----:B------:R0:W2:Y:S02]  /*27b0*/  @!P1 LDG.E.U8 R12, desc[UR18][R8.64] ;  /* 0x00000012080c9981 */ /* 0x0000a4000c1e1100 */
[----:B0-----:R-:W-:Y:S02]  /*27c0*/  @!P4 IMAD.MOV.U32 R8, RZ, RZ, R90 ;  /* 0x000000ffff08c224 */ /* 0x001fe400078e005a */
[----:B------:R-:W-:-:S05]  /*27d0*/  @!P4 IMAD.MOV.U32 R9, RZ, RZ, R89 ;  /* 0x000000ffff09c224 */ /* 0x000fca00078e0059 */
[----:B------:R0:W3:Y:S01]  /*27e0*/  @!P4 LDG.E.U8 R88, desc[UR18][R8.64] ;  /* 0x000000120858c981 */ /* 0x0000e2000c1e1100 */
[----:B------:R-:W-:Y:S01]  /*27f0*/  ISETP.GE.U32.AND P5, PT, R11, 0x7fffff58, PT ;  /* 0x7fffff580b00780c */ /* 0x000fe20003fa6070 */
[----:B------:R-:W-:Y:S02]  /*2800*/  IMAD R11, R4, 0x18, RZ ;  /* 0x00000018040b7824 */ /* 0x000fe400078e02ff */
[----:B------:R0:W-:Y:S04]  /*2810*/  STL [R1+0x64], R91 ;  /* 0x0000645b01007387 */ /* 0x0001e80000100800 */
[----:B------:R-:W-:Y:S04]  /*2820*/  STL [R1+0x108], R90 ;  /* 0x0001085a01007387 */ /* 0x000fe80000100800 */
[----:B0-----:R-:W4:Y:S04]  /*2830*/  LDL.LU R91, [R1+0x9dc] ;  /* 0x0009dc00015b7983 */ /* 0x001f280000300800 */
[----:B------:R0:W-:Y:S01]  /*2840*/  STL [R1+0x104], R89 ;  /* 0x0001045901007387 */ /* 0x0001e20000100800 */
[----:B------:R-:W-:-:S05]  /*2850*/  VIADD R8, R14, 0xffffffc7 ;  /* 0xffffffc70e087836 */ /* 0x000fca0000000000 */
[----:B------:R-:W-:Y:S01]  /*2860*/  ISETP.GE.U32.AND P4, PT, R8, 0x7fffff48, PT ;  /* 0x7fffff480800780c */ /* 0x000fe20003f86070 */
[----:B------:R-:W-:Y:S01]  /*2870*/  VIADD R10, R14, 0xffffffcf ;  /* 0xffffffcf0e0a7836 */ /* 0x000fe20000000000 */
[----:B------:R-:W-:-:S04]  /*2880*/  PRMT R83, RZ, 0x7610, R83 ;  /* 0x00007610ff537816 */ /* 0x000fc80000000053 */
[----:B------:R-:W-:Y:S01]  /*2890*/  ISETP.GE.U32.AND P1, PT, R10, 0x7fffff50, PT ;  /* 0x7fffff500a00780c */ /* 0x000fe20003f26070 */
[----:B------:R-:W-:Y:S01]  /*28a0*/  IMAD.SHL.U32 R10, R4, 0x20, RZ ;  /* 0x00000020040a7824 */ /* 0x000fe200078e00ff */
[----:B------:R-:W-:Y:S01]  /*28b0*/  PRMT R85, RZ, 0x7610, R85 ;  /* 0x00007610ff557816 */ /* 0x000fe20000000055 */
[----:B--2---:R2:W-:Y:S04]  /*28c0*/  STL [R1+0x280], R12 ;  /* 0x0002800c01007387 */ /* 0x0045e80000100800 */
[----:B0-----:R-:W4:Y:S04]  /*28d0*/  LDL.LU R89, [R1+0x9d8] ;  /* 0x0009d80001597983 */ /* 0x001f280000300800 */
[----:B------:R-:W4:Y:S01]  /*28e0*/  LDL.LU R90, [R1+0x9d4] ;  /* 0x0009d400015a7983 */ /* 0x000f220000300800 */
[----:B--2---:R-:W-:-:S04]  /*28f0*/  IADD3 R12, P6, PT, R11, R0, RZ ;  /* 0x000000000b0c7210 */ /* 0x004fc80007fde0ff */
[----:B------:R-:W-:Y:S01]  /*2900*/  LEA.HI.X.SX32 R11, R11, R2, 0x1, P6 ;  /* 0x000000020b0b7211 */ /* 0x000fe200030f0eff */
[----:B------:R-:W-:-:S04]  /*2910*/  IMAD.MOV.U32 R9, RZ, RZ, R12 ;  /* 0x000000ffff097224 */ /* 0x000fc800078e000c */
[----:B------:R-:W-:-:S05]  /*2920*/  IMAD.MOV.U32 R8, RZ, RZ, R11 ;  /* 0x000000ffff087224 */ /* 0x000fca00078e000b */
[-C--:B------:R-:W-:Y:S01]  /*2930*/  @!P0 LOP3.LUT R9, R9, R8.reuse, RZ, 0x3c, !PT ;  /* 0x0000000809098212 */ /* 0x080fe200078e3cff */
[----:B---3--:R0:W-:Y:S03]  /*2940*/  STL [R1+0x1bc], R88 ;  /* 0x0001bc5801007387 */ /* 0x0081e60000100800 */
[----:B------:R-:W-:-:S04]  /*2950*/  @!P0 LOP3.LUT R8, R9, R8, RZ, 0x3c, !PT ;  /* 0x0000000809088212 */ /* 0x000fc800078e3cff */
[----:B------:R-:W-:Y:S01]  /*2960*/  @!P0 LOP3.LUT R9, R9, R8, RZ, 0x3c, !PT ;  /* 0x0000000809098212 */ /* 0x000fe200078e3cff */
[----:B0-----:R-:W2:Y:S04]  /*2970*/  LDL.LU R88, [R1+0x9d0] ;  /* 0x0009d00001587983 */ /* 0x001ea80000300800 */
[----:B------:R0:W-:Y:S04]  /*2980*/  STL [R1+0x3d8], R12 ;  /* 0x0003d80c01007387 */ /* 0x0001e80000100800 */
[----:B------:R3:W2:Y:S01]  /*2990*/  @!P0 LDG.E.U8 R83, desc[UR18][R8.64] ;  /* 0x0000001208538981 */ /* 0x0006a2000c1e1100 */
[----:B0-----:R-:W-:-:S04]  /*29a0*/  IADD3 R12, P6, PT, R10, R0, RZ ;  /* 0x000000000a0c7210 */ /* 0x001fc80007fde0ff */
[----:B---3--:R-:W-:Y:S01]  /*29b0*/  LEA.HI.X.SX32 R8, R10, R2, 0x1, P6 ;  /* 0x000000020a087211 */ /* 0x008fe200030f0eff */
[----:B------:R-:W-:Y:S01]  /*29c0*/  IMAD.MOV.U32 R9, RZ, RZ, R12 ;  /* 0x000000ffff097224 */ /* 0x000fe200078e000c */
[----:B------:R-:W-:Y:S04]  /*29d0*/  STL [R1+0x154], R11 ;  /* 0x0001540b01007387 */ /* 0x000fe80000100800 */
[-C--:B------:R-:W-:Y:S01]  /*29e0*/  @!P2 LOP3.LUT R9, R9, R8.reuse, RZ, 0x3c, !PT ;  /* 0x000000080909a212 */ /* 0x080fe200078e3cff */
[----:B------:R-:W-:Y:S04]  /*29f0*/  STL [R1+0x410], R12 ;  /* 0x0004100c01007387 */ /* 0x000fe80000100800 */
[----:B------:R0:W-:Y:S02]  /*2a00*/  STL [R1+0x40c], R8 ;  /* 0x00040c0801007387 */ /* 0x0001e40000100800 */
[----:B0-----:R-:W-:-:S04]  /*2a10*/  @!P2 LOP3.LUT R8, R9, R8, RZ, 0x3c, !PT ;  /* 0x000000080908a212 */ /* 0x001fc800078e3cff */
[----:B------:R-:W-:-:S05]  /*2a20*/  @!P2 LOP3.LUT R9, R9, R8, RZ, 0x3c, !PT ;  /* 0x000000080909a212 */ /* 0x000fca00078e3cff */
[----:B------:R0:W3:Y:S01]  /*2a30*/  @!P2 LDG.E.U8 R85, desc[UR18][R8.64] ;  /* 0x000000120855a981 */ /* 0x0000e2000c1e1100 */
[----:B------:R-:W-:-:S05]  /*2a40*/  VIADD R11, R14, 0xffffffbf ;  /* 0xffffffbf0e0b7836 */ /* 0x000fca0000000000 */
[----:B------:R-:W-:Y:S01]  /*2a50*/  ISETP.GE.U32.AND P0, PT, R11, 0x7fffff40, PT ;  /* 0x7fffff400b00780c */ /* 0x000fe20003f06070 */
[C---:B------:R-:W-:Y:S02]  /*2a60*/  IMAD R11, R4.reuse, 0x28, RZ ;  /* 0x00000028040b7824 */ /* 0x040fe400078e02ff */
[----:B------:R-:W-:Y:S01]  /*2a70*/  IMAD R10, R4, 0x30, RZ ;  /* 0x00000030040a7824 */ /* 0x000fe200078e02ff */
[----:B------:R-:W-:Y:S02]  /*2a80*/  PRMT R87, RZ, 0x7610, R87 ;  /* 0x00007610ff577816 */ /* 0x000fe40000000057 */
[----:B------:R-:W-:Y:S01]  /*2a90*/  PRMT R81, RZ, 0x7610, R81 ;  /* 0x00007610ff517816 */ /* 0x000fe20000000051 */
[----:B--2---:R2:W-:Y:S02]  /*2aa0*/  STL [R1+0x1b8], R83 ;  /* 0x0001b85301007387 */ /* 0x0045e40000100800 */
[----:B--2---:R-:W-:-:S04]  /*2ab0*/  IADD3 R83, P6, PT, R11, R0, RZ ;  /* 0x000000000b537210 */ /* 0x004fc80007fde0ff */
[----:B0-----:R-:W-:Y:S01]  /*2ac0*/  LEA.HI.X.SX32 R8, R11, R2, 0x1, P6 ;  /* 0x000000020b087211 */ /* 0x001fe200030f0eff */
[----:B------:R-:W-:Y:S01]  /*2ad0*/  IMAD.MOV.U32 R9, RZ, RZ, R83 ;  /* 0x000000ffff097224 */ /* 0x000fe200078e0053 */
[----:B------:R0:W-:Y:S04]  /*2ae0*/  STL [R1+0x448], R83 ;  /* 0x0004485301007387 */ /* 0x0001e80000100800 */
[----:B------:R-:W-:Y:S01]  /*2af0*/  @!P5 LOP3.LUT R9, R9, R8, RZ, 0x3c, !PT ;  /* 0x000000080909d212 */ /* 0x000fe200078e3cff */
[----:B------:R2:W-:Y:S01]  /*2b00*/  STL [R1+0x444], R8 ;  /* 0x0004440801007387 */ /* 0x0005e20000100800 */
[----:B0-----:R-:W-:Y:S02]  /*2b10*/  IADD3 R83, P6, PT, R10, R0, RZ ;  /* 0x000000000a537210 */ /* 0x001fe40007fde0ff */
[----:B--2---:R-:W-:-:S03]  /*2b20*/  @!P5 LOP3.LUT R8, R9, R8, RZ, 0x3c, !PT ;  /* 0x000000080908d212 */ /* 0x004fc600078e3cff */
[----:B------:R-:W-:Y:S01]  /*2b30*/  STL [R1+0x480], R83 ;  /* 0x0004805301007387 */ /* 0x000fe20000100800 */
[----:B------:R-:W-:-:S03]  /*2b40*/  @!P5 LOP3.LUT R9, R9, R8, RZ, 0x3c, !PT ;  /* 0x000000080909d212 */ /* 0x000fc600078e3cff */
[----:B---3--:R0:W-:Y:S04]  /*2b50*/  STL [R1+0x27c], R85 ;  /* 0x00027c5501007387 */ /* 0x0081e80000100800 */
[----:B------:R2:W3:Y:S01]  /*2b60*/  @!P5 LDG.E.U8 R87, desc[UR18][R8.64] ;  /* 0x000000120857d981 */ /* 0x0004e2000c1e1100 */
[----:B0-----:R-:W-:Y:S01]  /*2b70*/  LEA.HI.X.SX32 R85, R10, R2, 0x1, P6 ;  /* 0x000000020a557211 */ /* 0x001fe200030f0eff */
[----:B--2---:R-:W-:-:S04]  /*2b80*/  @!P1 IMAD.MOV.U32 R8, RZ, RZ, R83 ;  /* 0x000000ffff089224 */ /* 0x004fc800078e0053 */
[----:B------:R-:W-:-:S05]  /*2b90*/  @!P1 IMAD.MOV.U32 R9, RZ, RZ, R85 ;  /* 0x000000ffff099224 */ /* 0x000fca00078e0055 */
[----:B------:R0:W2:Y:S01]  /*2ba0*/  @!P1 LDG.E.U8 R81, desc[UR18][R8.64] ;  /* 0x0000001208519981 */ /* 0x0000a2000c1e1100 */
[----:B------:R-:W-:-:S05]  /*2bb0*/  IMAD R11, R4, 0x38, RZ ;  /* 0x00000038040b7824 */ /* 0x000fca00078e02ff */
[----:B------:R-:W-:Y:S01]  /*2bc0*/  IADD3 R10, P6, PT, R11, R0, RZ ;  /* 0x000000000b0a7210 */ /* 0x000fe20007fde0ff */
[----:B0-----:R-:W-:-:S03]  /*2bd0*/  VIADD R8, R14, 0xffffffa7 ;  /* 0xffffffa70e087836 */ /* 0x001fc60000000000 */
[----:B------:R-:W-:Y:S01]  /*2be0*/  LEA.HI.X.SX32 R11, R11, R2, 0x1, P6 ;  /* 0x000000020b0b7211 */ /* 0x000fe200030f0eff */
[----:B------:R-:W-:Y:S01]  /*2bf0*/  IMAD.MOV.U32 R9, RZ, RZ, R10 ;  /* 0x000000ffff097224 */ /* 0x000fe200078e000a */
[----:B------:R-:W-:-:S03]  /*2c00*/  ISETP.GE.U32.AND P1, PT, R8, 0x7fffff28, PT ;  /* 0x7fffff280800780c */ /* 0x000fc60003f26070 */
[----:B------:R-:W-:Y:S02]  /*2c10*/  IMAD.MOV.U32 R8, RZ, RZ, R11 ;  /* 0x000000ffff087224 */ /* 0x000fe400078e000b */
[----:B------:R-:W-:-:S03]  /*2c20*/  VIADD R12, R14, 0xffffffb7 ;  /* 0xffffffb70e0c7836 */ /* 0x000fc60000000000 */
[-C--:B------:R-:W-:Y:S02]  /*2c30*/  @!P4 LOP3.LUT R9, R9, R8.reuse, RZ, 0x3c, !PT ;  /* 0x000000080909c212 */ /* 0x080fe400078e3cff */
[----:B------:R-:W-:Y:S01]  /*2c40*/  ISETP.GE.U32.AND P2, PT, R12, 0x7fffff38, PT ;  /* 0x7fffff380c00780c */ /* 0x000fe20003f46070 */
[----:B------:R-:W-:Y:S01]  /*2c50*/  VIADD R12, R14, 0xffffffaf ;  /* 0xffffffaf0e0c7836 */ /* 0x000fe20000000000 */
[C---:B------:R-:W-:Y:S02]  /*2c60*/  @!P4 LOP3.LUT R8, R9.reuse, R8, RZ, 0x3c, !PT ;  /* 0x000000080908c212 */ /* 0x040fe400078e3cff */
[----:B------:R-:W-:Y:S02]  /*2c70*/  PRMT R78, RZ, 0x7610, R78 ;  /* 0x00007610ff4e7816 */ /* 0x000fe4000000004e */
[----:B------:R-:W-:Y:S02]  /*2c80*/  ISETP.GE.U32.AND P5, PT, R12, 0x7fffff30, PT ;  /* 0x7fffff300c00780c */ /* 0x000fe40003fa6070 */
[----:B------:R-:W-:-:S05]  /*2c90*/  @!P4 LOP3.LUT R9, R9, R8, RZ, 0x3c, !PT ;  /* 0x000000080909c212 */ /* 0x000fca00078e3cff */
[----:B------:R0:W4:Y:S01]  /*2ca0*/  @!P4 LDG.E.U8 R78, desc[UR18][R8.64] ;  /* 0x00000012084ec981 */ /* 0x000122000c1e1100 */
[----:B------:R-:W-:-:S03]  /*2cb0*/  PRMT R79, RZ, 0x7610, R79 ;  /* 0x00007610ff4f7816 */ /* 0x000fc6000000004f */
[----:B---3--:R3:W-:Y:S04]  /*2cc0*/  STL [R1+0x1cc], R87 ;  /* 0x0001cc5701007387 */ /* 0x0087e80000100800 */
[----:B---3--:R-:W3:Y:S04]  /*2cd0*/  LDL.LU R87, [R1+0x9cc] ;  /* 0x0009cc0001577983 */ /* 0x008ee80000300800 */
[----:B------:R0:W-:Y:S04]  /*2ce0*/  STL [R1+0x47c], R85 ;  /* 0x00047c5501007387 */ /* 0x0001e80000100800 */
[----:B0-----:R-:W3:Y:S04]  /*2cf0*/  LDL.LU R85, [R1+0x9c8] ;  /* 0x0009c80001557983 */ /* 0x001ee80000300800 */
[----:B------:R-:W3:Y:S04]  /*2d00*/  LDL.LU R83, [R1+0x9c4] ;  /* 0x0009c40001537983 */ /* 0x000ee80000300800 */
[----:B--2---:R0:W-:Y:S04]  /*2d10*/  STL [R1+0x1c8], R81 ;  /* 0x0001c85101007387 */ /* 0x0041e80000100800 */
[----:B0-----:R-:W2:Y:S04]  /*2d20*/  LDL.LU R81, [R1+0x9c0] ;  /* 0x0009c00001517983 */ /* 0x001ea80000300800 */
[----:B------:R0:W-:Y:S02]  /*2d30*/  STL [R1+0x4c0], R10 ;  /* 0x0004c00a01007387 */ /* 0x0001e40000100800 */
[----:B0-----:R-:W-:-:S05]  /*2d40*/  IMAD.SHL.U32 R10, R4, 0x40, RZ ;  /* 0x00000040040a7824 */ /* 0x001fca00078e00ff */
[----:B------:R-:W-:-:S04]  /*2d50*/  IADD3 R12, P6, PT, R10, R0, RZ ;  /* 0x000000000a0c7210 */ /* 0x000fc80007fde0ff */
[----:B------:R-:W-:Y:S01]  /*2d60*/  LEA.HI.X.SX32 R8, R10, R2, 0x1, P6 ;  /* 0x000000020a087211 */ /* 0x000fe200030f0eff */
[----:B------:R-:W-:Y:S01]  /*2d70*/  IMAD.MOV.U32 R9, RZ, RZ, R12 ;  /* 0x000000ffff097224 */ /* 0x000fe200078e000c */
[----:B------:R-:W-:Y:S04]  /*2d80*/  STL [R1+0x4bc], R11 ;  /* 0x0004bc0b01007387 */ /* 0x000fe80000100800 */
[-C--:B------:R-:W-:Y:S01]  /*2d90*/  @!P0 LOP3.LUT R9, R9, R8.reuse, RZ, 0x3c, !PT ;  /* 0x0000000809098212 */ /* 0x080fe200078e3cff */
[----:B------:R-:W-:Y:S04]  /*2da0*/  STL [R1+0x4f8], R12 ;  /* 0x0004f80c01007387 */ /* 0x000fe80000100800 */
[----:B------:R0:W-:Y:S02]  /*2db0*/  STL [R1+0x4f4], R8 ;  /* 0x0004f40801007387 */ /* 0x0001e40000100800 */
[----:B0-----:R-:W-:-:S04]  /*2dc0*/  @!P0 LOP3.LUT R8, R9, R8, RZ, 0x3c, !PT ;  /* 0x0000000809088212 */ /* 0x001fc800078e3cff */
[----:B------:R-:W-:-:S05]  /*2dd0*/  @!P0 LOP3.LUT R9, R9, R8, RZ, 0x3c, !PT ;  /* 0x0000000809098212 */ /* 0x000fca00078e3cff */
[----:B------:R0:W2:Y:S01]  /*2de0*/  @!P0 LDG.E.U8 R79, desc[UR18][R8.64] ;  /* 0x00000012084f8981 */ /* 0x0000a2000c1e1100 */
[----:B------:R-:W-:-:S05]  /*2df0*/  VIADD R11, R14, 0xffffff9f ;  /* 0xffffff9f0e0b7836 */ /* 0x000fca0000000000 */
[----:B------:R-:W-:Y:S01]  /*2e00*/  ISETP.GE.U32.AND P4, PT, R11, 0x7fffff20, PT ;  /* 0x7fffff200b00780c */ /* 0x000fe20003f86070 */
[C---:B------:R-:W-:Y:S01]  /*2e10*/  IMAD R11, R4.reuse, 0x48, RZ ;  /* 0x00000048040b7824 */ /* 0x040fe200078e02ff */
[----:B----4-:R4:W-:Y:S01]  /*2e20*/  STL [R1+0x274], R78 ;  /* 0x0002744e01007387 */ /* 0x0109e20000100800 */
[----:B------:R-:W-:-:S03]  /*2e30*/  IMAD R10, R4, 0x50, RZ ;  /* 0x00000050040a7824 */ /* 0x000fc600078e02ff */
[----:B----4-:R-:W-:-:S04]  /*2e40*/  IADD3 R78, P6, PT, R11, R0, RZ ;  /* 0x000000000b4e7210 */ /* 0x010fc80007fde0ff */
[----:B0-----:R-:W-:Y:S01]  /*2e50*/  LEA.HI.X.SX32 R8, R11, R2, 0x1, P6 ;  /* 0x000000020b087211 */ /* 0x001fe200030f0eff */
[----:B------:R-:W-:Y:S01]  /*2e60*/  IMAD.MOV.U32 R9, RZ, RZ, R78 ;  /* 0x000000ffff097224 */ /* 0x000fe200078e004e */
[----:B------:R0:W-:Y:S04]  /*2e70*/  STL [R1+0x530], R78 ;  /* 0x0005304e01007387 */ /* 0x0001e80000100800 */
[----:B------:R-:W-:Y:S01]  /*2e80*/  @!P2 LOP3.LUT R9, R9, R8, RZ, 0x3c, !PT ;  /* 0x000000080909a212 */ /* 0x000fe200078e3cff */
[----:B------:R4:W-:Y:S01]  /*2e90*/  STL [R1+0x52c], R8 ;  /* 0x00052c0801007387 */ /* 0x0009e20000100800 */
[----:B0-----:R-:W-:Y:S02]  /*2ea0*/  IADD3 R78, P6, PT, R10, R0, RZ ;  /* 0x000000000a4e7210 */ /* 0x001fe40007fde0ff */
[----:B------:R-:W-:-:S02]  /*2eb0*/  PRMT R80, RZ, 0x7610, R80 ;  /* 0x00007610ff507816 */ /* 0x000fc40000000050 */
[C---:B----4-:R-:W-:Y:S01]  /*2ec0*/  @!P2 LOP3.LUT R8, R9.reuse, R8, RZ, 0x3c, !PT ;  /* 0x000000080908a212 */ /* 0x050fe200078e3cff */
[----:B------:R-:W-:Y:S03]  /*2ed0*/  STL [R1+0x568], R78 ;  /* 0x0005684e01007387 */ /* 0x000fe60000100800 */
[----:B------:R-:W-:Y:S02]  /*2ee0*/  @!P2 LOP3.LUT R9, R9, R8, RZ, 0x3c, !PT ;  /* 0x000000080909a212 */ /* 0x000fe400078e3cff */
[----:B------:R-:W-:-:S03]  /*2ef0*/  PRMT R77, RZ, 0x7610, R77 ;  /* 0x00007610ff4d7816 */ /* 0x000fc6000000004d */
[----:B------:R0:W4:Y:S02]  /*2f00*/  @!P2 LDG.E.U8 R80, desc[UR18][R8.64] ;  /* 0x000000120850a981 */ /* 0x000124000c1e1100 */
[----:B0-----:R-:W-:Y:S02]  /*2f10*/  @!P5 IMAD.MOV.U32 R8, RZ, RZ, R78 ;  /* 0x000000ffff08d224 */ /* 0x001fe400078e004e */
[----:B--2---:R0:W-:Y:S02]  /*2f20*/  STL [R1+0x60], R79 ;  /* 0x0000604f01007387 */ /* 0x0041e40000100800 */
[----:B0-----:R-:W-:-:S05]  /*2f30*/  LEA.HI.X.SX32 R79, R10, R2, 0x1, P6 ;  /* 0x000000020a4f7211 */ /* 0x001fca00030f0eff */
        /* <DEDUP_REMOVED lines=10> */
[-C--:B------:R-:W-:Y:S01]  /*2fe0*/  @!P1 LOP3.LUT R9, R9, R8.reuse, RZ, 0x3c, !PT ;  /* 0x0000000809099212 */ /* 0x080fe200078e3cff */
[----:B----4-:R0:W-:Y:S01]  /*2ff0*/  STL [R1+0x58], R80 ;  /* 0x0000585001007387 */ /* 0x0101e20000100800 */
[----:B------:R-:W-:Y:S01]  /*3000*/  ISETP.GE.U32.AND P0, PT, R12, 0x7fffff18, PT ;  /* 0x7fffff180c00780c */ /* 0x000fe20003f06070 */
[----:B------:R-:W-:Y:S01]  /*3010*/  VIADD R12, R14, 0xffffff8f ;  /* 0xffffff8f0e0c7836 */ /* 0x000fe20000000000 */
[----:B------:R-:W-:Y:S01]  /*3020*/  @!P1 LOP3.LUT R8, R9, R8, RZ, 0x3c, !PT ;  /* 0x0000000809089212 */ /* 0x000fe200078e3cff */
[----:B0-----:R-:W4:Y:S04]  /*3030*/  LDL.LU R80, [R1+0x9bc] ;  /* 0x0009bc0001507983 */ /* 0x001f280000300800 */
[----:B------:R0:W-:Y:S01]  /*3040*/  STL [R1+0x564], R79 ;  /* 0x0005644f01007387 */ /* 0x0001e20000100800 */
[----:B------:R-:W-:-:S03]  /*3050*/  PRMT R68, RZ, 0x7610, R68 ;  /* 0x00007610ff447816 */ /* 0x000fc60000000044 */
[----:B0-----:R-:W3:Y:S04]  /*3060*/  LDL.LU R79, [R1+0x9b8] ;  /* 0x0009b800014f7983 */ /* 0x001ee80000300800 */
[----:B------:R-:W3:Y:S01]  /*3070*/  LDL.LU R78, [R1+0x9b4] ;  /* 0x0009b400014e7983 */ /* 0x000ee20000300800 */
[----:B------:R-:W-:Y:S02]  /*3080*/  ISETP.GE.U32.AND P2, PT, R12, 0x7fffff10, PT ;  /* 0x7fffff100c00780c */ /* 0x000fe40003f46070 */
[----:B------:R-:W-:-:S05]  /*3090*/  @!P1 LOP3.LUT R9, R9, R8, RZ, 0x3c, !PT ;  /* 0x0000000809099212 */ /* 0x000fca00078e3cff */
[----:B------:R0:W3:Y:S01]  /*30a0*/  @!P1 LDG.E.U8 R68, desc[UR18][R8.64] ;  /* 0x0000001208449981 */ /* 0x0000e2000c1e1100 */
[----:B------:R-:W-:-:S03]  /*30b0*/  PRMT R75, RZ, 0x7610, R75 ;  /* 0x00007610ff4b7816 */ /* 0x000fc6000000004b */
[----:B--2---:R2:W-:Y:S04]  /*30c0*/  STL [R1+0x278], R77 ;  /* 0x0002784d01007387 */ /* 0x0045e80000100800 */
[----:B--2---:R-:W2:Y:S04]  /*30d0*/  LDL.LU R77, [R1+0x9b0] ;  /* 0x0009b000014d7983 */ /* 0x004ea80000300800 */
[----:B------:R0:W-:Y:S02]  /*30e0*/  STL [R1+0x5a0], R10 ;  /* 0x0005a00a01007387 */ /* 0x0001e40000100800 */
[----:B0-----:R-:W-:-:S05]  /*30f0*/  IMAD R10, R4, 0x60, RZ ;  /* 0x00000060040a7824 */ /* 0x001fca00078e02ff */
        /* <DEDUP_REMOVED lines=12> */
[----:B------:R-:W-:Y:S01]  /*31c0*/  IMAD R11, R4, 0x68, RZ ;  /* 0x00000068040b7824 */ /* 0x000fe200078e02ff */
[----:B---3--:R3:W-:Y:S04]  /*31d0*/  STL [R1+0xf0], R68 ;  /* 0x0000f04401007387 */ /* 0x0087e80000100800 */
[----:B---3--:R-:W-:-:S04]  /*31e0*/  IADD3 R68, P6, PT, R11, R0, RZ ;  /* 0x000000000b447210 */ /* 0x008fc80007fde0ff */
[----:B0-----:R-:W-:Y:S01]  /*31f0*/  LEA.HI.X.SX32 R8, R11, R2, 0x1, P6 ;  /* 0x000000020b087211 */ /* 0x001fe200030f0eff */
[----:B------:R-:W-:Y:S01]  /*3200*/  IMAD.MOV.U32 R9, RZ, RZ, R68 ;  /* 0x000000ffff097224 */ /* 0x000fe200078e0044 */
[----:B------:R-:W-:Y:S01]  /*3210*/  STL [R1+0x608], R68 ;  /* 0x0006084401007387 */ /* 0x000fe20000100800 */
[----:B------:R-:W-:-:S03]  /*3220*/  IMAD R10, R4, 0x70, RZ ;  /* 0x00000070040a7824 */ /* 0x000fc600078e02ff */
[----:B------:R-:W-:Y:S02]  /*3230*/  @!P0 LOP3.LUT R9, R9, R8, RZ, 0x3c, !PT ;  /* 0x0000000809098212 */ /* 0x000fe400078e3cff */
[----:B------:R-:W-:Y:S02]  /*3240*/  PRMT R76, RZ, 0x7610, R76 ;  /* 0x00007610ff4c7816 */ /* 0x000fe4000000004c */
[----:B------:R-:W-:Y:S01]  /*3250*/  PRMT R7, RZ, 0x7610, R7 ;  /* 0x00007610ff077816 */ /* 0x000fe20000000007 */
[----:B--2---:R0:W-:Y:S04]  /*3260*/  STL [R1+0xec], R75 ;  /* 0x0000ec4b01007387 */ /* 0x0041e80000100800 */
[----:B------:R2:W-:Y:S01]  /*3270*/  STL [R1+0x604], R8 ;  /* 0x0006040801007387 */ /* 0x0005e20000100800 */
[----:B0-----:R-:W-:-:S02]  /*3280*/  IADD3 R75, P6, PT, R10, R0, RZ ;  /* 0x000000000a4b7210 */ /* 0x001fc40007fde0ff */
[C---:B--2---:R-:W-:Y:S02]  /*3290*/  @!P0 LOP3.LUT R8, R9.reuse, R8, RZ, 0x3c, !PT ;  /* 0x0000000809088212 */ /* 0x044fe400078e3cff */
[----:B------:R-:W-:Y:S02]  /*32a0*/  LEA.HI.X.SX32 R68, R10, R2, 0x1, P6 ;  /* 0x000000020a447211 */ /* 0x000fe400030f0eff */
[----:B------:R-:W-:-:S05]  /*32b0*/  @!P0 LOP3.LUT R9, R9, R8, RZ, 0x3c, !PT ;  /* 0x0000000809098212 */ /* 0x000fca00078e3cff */
[----:B------:R0:W2:Y:S02]  /*32c0*/  @!P0 LDG.E.U8 R76, desc[UR18][R8.64] ;  /* 0x00000012084c8981 */ /* 0x0000a4000c1e1100 */
[----:B0-----:R-:W-:Y:S02]  /*32d0*/  @!P2 IMAD.MOV.U32 R8, RZ, RZ, R75 ;  /* 0x000000ffff08a224 */ /* 0x001fe400078e004b */
[----:B------:R-:W-:-:S05]  /*32e0*/  @!P2 IMAD.MOV.U32 R9, RZ, RZ, R68 ;  /* 0x000000ffff09a224 */ /* 0x000fca00078e0044 */
[----:B------:R0:W3:Y:S01]  /*32f0*/  @!P2 LDG.E.U8 R7, desc[UR18][R8.64] ;  /* 0x000000120807a981 */ /* 0x0000e2000c1e1100 */
[----:B------:R-:W-:-:S05]  /*3300*/  IMAD R11, R4, 0x78, RZ ;  /* 0x00000078040b7824 */ /* 0x000fca00078e02ff */
[----:B------:R-:W-:Y:S01]  /*3310*/  IADD3 R10, P6, PT, R11, R0, RZ ;  /* 0x000000000b0a7210 */ /* 0x000fe20007fde0ff */
[----:B0-----:R-:W-:-:S03]  /*3320*/  VIADD R8, R14, 0xffffffde ;  /* 0xffffffde0e087836 */ /* 0x001fc60000000000 */
[----:B------:R-:W-:Y:S01]  /*3330*/  LEA.HI.X.SX32 R11, R11, R2, 0x1, P6 ;  /* 0x000000020b0b7211 */ /* 0x000fe200030f0eff */
[----:B------:R-:W-:Y:S01]  /*3340*/  STL [R1+0x638], R75 ;  /* 0x0006384b01007387 */ /* 0x000fe20000100800 */
[----:B------:R-:W-:Y:S01]  /*3350*/  IMAD.MOV.U32 R9, RZ, RZ, R10 ;  /* 0x000000ffff097224 */ /* 0x000fe200078e000a */
[----:B------:R-:W-:Y:S02]  /*3360*/  ISETP.GE.U32.AND P2, PT, R8, 0x7fffff5f, PT ;  /* 0x7fffff5f0800780c */ /* 0x000fe40003f46070 */
        /* <DEDUP_REMOVED lines=11> */
[----:B--2---:R2:W-:Y:S04]  /*3420*/  STL [R1+0x270], R76 ;  /* 0x0002704c01007387 */ /* 0x0045e80000100800 */
[----:B--2---:R-:W2:Y:S04]  /*3430*/  LDL.LU R76, [R1+0x9ac] ;  /* 0x0009ac00014c7983 */ /* 0x004ea80000300800 */
[----:B------:R0:W-:Y:S04]  /*3440*/  STL [R1+0x634], R68 ;  /* 0x0006344401007387 */ /* 0x0001e80000100800 */
[----:B0-----:R-:W2:Y:S04]  /*3450*/  LDL.LU R68, [R1+0x9a8] ;  /* 0x0009a80001447983 */ /* 0x001ea80000300800 */
[----:B------:R-:W2:Y:S04]  /*3460*/  LDL.LU R75, [R1+0x9a4] ;  /* 0x0009a400014b7983 */ /* 0x000ea80000300800 */
[----:B---3--:R0:W-:Y:S04]  /*3470*/  STL [R1+0x26c], R7 ;  /* 0x00026c0701007387 */ /* 0x0081e80000100800 */
[----:B0-----:R-:W3:Y:S04]  /*3480*/  LDL.LU R7, [R1+0x9a0] ;  /* 0x0009a00001077983 */ /* 0x001ee80000300800 */
        /* <DEDUP_REMOVED lines=51> */
[----:B0-----:R-:W4:Y:S04]  /*37c0*/  LDL.LU R71, [R1+0x998] ;  /* 0x0009980001477983 */ /* 0x001f280000300800 */
        /* <DEDUP_REMOVED lines=22> */
[----:B---3--:R3:W-:Y:S01]  /*3930*/  STL [R1+0x158], R65 ;  /* 0x0001584101007387 */ /* 0x0087e20000100800 */
[----:B------:R-:W-:-:S03]  /*3940*/  IMAD R10, R4, 0x39, RZ ;  /* 0x00000039040a7824 */ /* 0x000fc600078e02ff */
[----:B---3--:R-:W-:-:S04]  /*3950*/  IADD3 R65, P6, PT, R11, R0, RZ ;  /* 0x000000000b417210 */ /* 0x008fc80007fde0ff */
[----:B0-----:R-:W-:Y:S01]  /*3960*/  LEA.HI.X.SX32 R8, R11, R2, 0x1, P6 ;  /* 0x000000020b087211 */ /* 0x001fe200030f0eff */
[----:B------:R-:W-:Y:S01]  /*3970*/  IMAD.MOV.U32 R9, RZ, RZ, R65 ;  /* 0x000000ffff097224 */ /* 0x000fe200078e0041 */
[----:B------:R0:W-:Y:S04]  /*3980*/  STL [R1+0x490], R65 ;  /* 0x0004904101007387 */ /* 0x0001e80000100800 */
[----:B------:R-:W-:Y:S01]  /*3990*/  @!P1 LOP3.LUT R9, R9, R8, RZ, 0x3c, !PT ;  /* 0x0000000809099212 */ /* 0x000fe200078e3cff */
[----:B------:R3:W-:Y:S01]  /*39a0*/  STL [R1+0x48c], R8 ;  /* 0x00048c0801007387 */ /* 0x0007e20000100800 */
[----:B0-----:R-:W-:Y:S02]  /*39b0*/  IADD3 R65, P6, PT, R10, R0, RZ ;  /* 0x000000000a417210 */ /* 0x001fe40007fde0ff */
[----:B------:R-:W-:-:S02]  /*39c0*/  PRMT R67, RZ, 0x7610, R67 ;  /* 0x00007610ff437816 */ /* 0x000fc40000000043 */
[C---:B---3--:R-:W-:Y:S01]  /*39d0*/  @!P1 LOP3.LUT R8, R9.reuse, R8, RZ, 0x3c, !PT ;  /* 0x0000000809089212 */ /* 0x048fe200078e3cff */
[----:B------:R-:W-:Y:S03]  /*39e0*/  STL [R1+0x4c8], R65 ;  /* 0x0004c84101007387 */ /* 0x000fe60000100800 */
[----:B------:R-:W-:Y:S02]  /*39f0*/  @!P1 LOP3.LUT R9, R9, R8, RZ, 0x3c, !PT ;  /* 0x0000000809099212 */ /* 0x000fe400078e3cff */
[----:B------:R-:W-:-:S03]  /*3a00*/  PRMT R64, RZ, 0x7610, R64 ;  /* 0x00007610ff407816 */ /* 0x000fc60000000040 */
[----:B------:R0:W3:Y:S01]  /*3a10*/  @!P1 LDG.E.U8 R67, desc[UR18][R8.64] ;  /* 0x0000001208439981 */ /* 0x0000e2000c1e1100 */
[----:B------:R-:W-:Y:S02]  /*3a20*/  IMAD R11, R4, 0x41, RZ ;  /* 0x00000041040b7824 */ /* 0x000fe400078e02ff */
[----:B0-----:R-:W-:Y:S01]  /*3a30*/  @!P4 IMAD.MOV.U32 R8, RZ, RZ, R65 ;  /* 0x000000ffff08c224 */ /* 0x001fe200078e0041 */
[----:B------:R-:W-:Y:S01]  /*3a40*/  PRMT R63, RZ, 0x7610, R63 ;  /* 0x00007610ff3f7816 */ /* 0x000fe2000000003f */
[----:B--2---:R0:W-:Y:S02]  /*3a50*/  STL [R1+0x264], R66 ;  /* 0x0002644201007387 */ /* 0x0041e40000100800 */
[----:B0-----:R-:W-:-:S05]  /*3a60*/  LEA.HI.X.SX32 R66, R10, R2, 0x1, P6 ;  /* 0x000000020a427211 */ /* 0x001fca00030f0eff */
[----:B------:R-:W-:-:S05]  /*3a70*/  @!P4 IMAD.MOV.U32 R9, RZ, RZ, R66 ;  /* 0x000000ffff09c224 */ /* 0x000fca00078e0042 */
[----:B------:R0:W2:Y:S01]  /*3a80*/  @!P4 LDG.E.U8 R64, desc[UR18][R8.64] ;  /* 0x000000120840c981 */ /* 0x0000a2000c1e1100 */
[----:B------:R-:W-:-:S04]  /*3a90*/  IADD3 R10, P6, PT, R11, R0, RZ ;  /* 0x000000000b0a7210 */ /* 0x000fc80007fde0ff */
[----:B------:R-:W-:Y:S01]  /*3aa0*/  LEA.HI.X.SX32 R11, R11, R2, 0x1, P6 ;  /* 0x000000020b0b7211 */ /* 0x000fe200030f0eff */
[----:B0-----:R-:W-:Y:S02]  /*3ab0*/  VIADD R8, R14, 0xffffff9e ;  /* 0xffffff9e0e087836 */ /* 0x001fe40000000000 */
[----:B------:R-:W-:-:S03]  /*3ac0*/  IMAD.MOV.U32 R9, RZ, RZ, R10 ;  /* 0x000000ffff097224 */ /* 0x000fc600078e000a */
[----:B------:R-:W-:Y:S01]  /*3ad0*/  ISETP.GE.U32.AND P4, PT, R8, 0x7fffff1f, PT ;  /* 0x7fffff1f0800780c */ /* 0x000fe20003f86070 */
[----:B------:R-:W-:-:S05]  /*3ae0*/  IMAD.MOV.U32 R8, RZ, RZ, R11 ;  /* 0x000000ffff087224 */ /* 0x000fca00078e000b */
[----:B------:R-:W-:-:S04]  /*3af0*/  @!P0 LOP3.LUT R9, R9, R8, RZ, 0x3c, !PT ;  /* 0x0000000809098212 */ /* 0x000fc800078e3cff */
[----:B------:R-:W-:-:S04]  /*3b00*/  @!P0 LOP3.LUT R8, R9, R8, RZ, 0x3c, !PT ;  /* 0x0000000809088212 */ /* 0x000fc800078e3cff */
[----:B------:R-:W-:-:S05]  /*3b10*/  @!P0 LOP3.LUT R9, R9, R8, RZ, 0x3c, !PT ;  /* 0x0000000809098212 */ /* 0x000fca00078e3cff */
[----:B------:R0:W4:Y:S01]  /*3b20*/  @!P0 LDG.E.U8 R63, desc[UR18][R8.64] ;  /* 0x00000012083f8981 */ /* 0x000122000c1e1100 */
[----:B------:R-:W-:-:S03]  /*3b30*/  VIADD R12, R14, 0xffffffae ;  /* 0xffffffae0e0c7836 */ /* 0x000fc60000000000 */
[----:B---3--:R3:W-:Y:S02]  /*3b40*/  STL [R1+0x164], R67 ;  /* 0x0001644301007387 */ /* 0x0087e40000100800 */
[----:B------:R-:W-:Y:S01]  /*3b50*/  ISETP.GE.U32.AND P5, PT, R12, 0x7fffff2f, PT ;  /* 0x7fffff2f0c00780c */ /* 0x000fe20003fa6070 */
[----:B------:R-:W-:Y:S01]  /*3b60*/  VIADD R12, R14, 0xffffffa6 ;  /* 0xffffffa60e0c7836 */ /* 0x000fe20000000000 */
[----:B---3--:R-:W3:Y:S04]  /*3b70*/  LDL.LU R67, [R1+0x98c] ;  /* 0x00098c0001437983 */ /* 0x008ee80000300800 */
[----:B------:R0:W-:Y:S01]  /*3b80*/  STL [R1+0x4c4], R66 ;  /* 0x0004c44201007387 */ /* 0x0001e20000100800 */
[----:B------:R-:W-:-:S03]  /*3b90*/  ISETP.GE.U32.AND P1, PT, R12, 0x7fffff27, PT ;  /* 0x7fffff270c00780c */ /* 0x000fc60003f26070 */
[----:B0-----:R-:W3:Y:S04]  /*3ba0*/  LDL.LU R66, [R1+0x988] ;  /* 0x0009880001427983 */ /* 0x001ee80000300800 */
[----:B------:R-:W3:Y:S01]  /*3bb0*/  LDL.LU R65, [R1+0x984] ;  /* 0x0009840001417983 */ /* 0x000ee20000300800 */
[----:B------:R-:W-:-:S03]  /*3bc0*/  PRMT R62, RZ, 0x7610, R62 ;  /* 0x00007610ff3e7816 */ /* 0x000fc6000000003e */
[----:B--2---:R0:W-:Y:S04]  /*3bd0*/  STL [R1+0x160], R64 ;  /* 0x0001604001007387 */ /* 0x0041e80000100800 */
[----:B0-----:R-:W2:Y:S04]  /*3be0*/  LDL.LU R64, [R1+0x980] ;  /* 0x0009800001407983 */ /* 0x001ea80000300800 */
[----:B------:R0:W-:Y:S02]  /*3bf0*/  STL [R1+0x500], R10 ;  /* 0x0005000a01007387 */ /* 0x0001e40000100800 */
[----:B0-----:R-:W-:-:S05]  /*3c00*/  IMAD R10, R4, 0x49, RZ ;  /* 0x00000049040a7824 */ /* 0x001fca00078e02ff */
[----:B------:R-:W-:-:S04]  /*3c10*/  IADD3 R12, P6, PT, R10, R0, RZ ;  /* 0x000000000a0c7210 */ /* 0x000fc80007fde0ff */
[----:B------:R-:W-:Y:S01]  /*3c20*/  LEA.HI.X.SX32 R8, R10, R2, 0x1, P6 ;  /* 0x000000020a087211 */ /* 0x000fe200030f0eff */
[----:B------:R-:W-:Y:S01]  /*3c30*/  IMAD.MOV.U32 R9, RZ, RZ, R12 ;  /* 0x000000ffff097224 */ /* 0x000fe200078e000c */
[----:B------:R0:W-:Y:S04]  /*3c40*/  STL [R1+0x4fc], R11 ;  /* 0x0004fc0b01007387 */ /* 0x0001e80000100800 */
[-C--:B------:R-:W-:Y:S01]  /*3c50*/  @!P2 LOP3.LUT R9, R9, R8.reuse, RZ, 0x3c, !PT ;  /* 0x000000080909a212 */ /* 0x080fe200078e3cff */
[----:B------:R-:W-:Y:S04]  /*3c60*/  STL [R1+0x538], R12 ;  /* 0x0005380c01007387 */ /* 0x000fe80000100800 */
[----:B------:R1:W-:Y:S01]  /*3c70*/  STL [R1+0x534], R8 ;  /* 0x0005340801007387 */ /* 0x0003e20000100800 */
[----:B0-----:R-:W-:Y:S01]  /*3c80*/  VIADD R11, R14, 0xffffff96 ;  /* 0xffffff960e0b7836 */ /* 0x001fe20000000000 */
[----:B-1----:R-:W-:-:S04]  /*3c90*/  @!P2 LOP3.LUT R8, R9, R8, RZ, 0x3c, !PT ;  /* 0x000000080908a212 */ /* 0x002fc800078e3cff */
[----:B------:R-:W-:Y:S02]  /*3ca0*/  ISETP.GE.U32.AND P0, PT, R11, 0x7fffff17, PT ;  /* 0x7fffff170b00780c */ /* 0x000fe40003f06070 */
[----:B------:R-:W-:Y:S01]  /*3cb0*/  @!P2 LOP3.LUT R9, R9, R8, RZ, 0x3c, !PT ;  /* 0x000000080909a212 */ /* 0x000fe200078e3cff */
[----:B------:R-:W-:Y:S01]  /*3cc0*/  IMAD R11, R4, 0x51, RZ ;  /* 0x00000051040b7824 */ /* 0x000fe200078e02ff */
[----:B----4-:R0:W-:Y:S04]  /*3cd0*/  STL [R1+0x260], R63 ;  /* 0x0002603f01007387 */ /* 0x0101e80000100800 */
[----:B------:R1:W4:Y:S01]  /*3ce0*/  @!P2 LDG.E.U8 R62, desc[UR18][R8.64] ;  /* 0x00000012083ea981 */ /* 0x000322000c1e1100 */
[----:B0-----:R-:W-:-:S04]  /*3cf0*/  IADD3 R63, P6, PT, R11, R0, RZ ;  /* 0x000000000b3f7210 */ /* 0x001fc80007fde0ff */
[----:B-1----:R-:W-:Y:S01]  /*3d00*/  LEA.HI.X.SX32 R9, R11, R2, 0x1, P6 ;  /* 0x000000020b097211 */ /* 0x002fe200030f0eff */
[----:B------:R-:W-:-:S05]  /*3d10*/  @!P5 IMAD.MOV.U32 R8, RZ, RZ, R63 ;  /* 0x000000ffff08d224 */ /* 0x000fca00078e003f */
[----:B------:R0:W2:Y:S01]  /*3d20*/  @!P5 LDG.E.U8 R86, desc[UR18][R8.64] ;  /* 0x000000120856d981 */ /* 0x0000a2000c1e1100 */
[----:B------:R-:W-:-:S03]  /*3d30*/  IMAD R10, R4, 0x59, RZ ;  /* 0x00000059040a7824 */ /* 0x000fc600078e02ff */
[----:B------:R-:W-:Y:S01]  /*3d40*/  STL [R1+0x570], R63 ;  /* 0x0005703f01007387 */ /* 0x000fe20000100800 */
[----:B------:R-:W-:-:S03]  /*3d50*/  IMAD R11, R4, 0x61, RZ ;  /* 0x00000061040b7824 */ /* 0x000fc600078e02ff */
[----:B----4-:R1:W-:Y:S02]  /*3d60*/  STL [R1+0x16c], R62 ;  /* 0x00016c3e01007387 */ /* 0x0103e40000100800 */
[C---:B-1----:R-:W-:Y:S02]  /*3d70*/  IADD3 R62, P6, PT, R10.reuse, R0, RZ ;  /* 0x000000000a3e7210 */ /* 0x042fe40007fde0ff */
[----:B------:R1:W-:Y:S02]  /*3d80*/  STL [R1+0x56c], R9 ;  /* 0x00056c0901007387 */ /* 0x0003e40000100800 */
[----:B------:R-:W-:Y:S02]  /*3d90*/  LEA.HI.X.SX32 R10, R10, R2, 0x1, P6 ;  /* 0x000000020a0a7211 */ /* 0x000fe400030f0eff */
[----:B------:R-:W-:Y:S01]  /*3da0*/  STL [R1+0x5a8], R62 ;  /* 0x0005a83e01007387 */ /* 0x000fe20000100800 */
[----:B0-----:R-:W-:-:S03]  /*3db0*/  @!P1 IMAD.MOV.U32 R8, RZ, RZ, R62 ;  /* 0x000000ffff089224 */ /* 0x001fc600078e003e */
[----:B------:R-:W4:Y:S01]  /*3dc0*/  LDL.LU R63, [R1+0x97c] ;  /* 0x00097c00013f7983 */ /* 0x000f220000300800 */
[----:B-1----:R-:W-:-:S03]  /*3dd0*/  @!P1 IMAD.MOV.U32 R9, RZ, RZ, R10 ;  /* 0x000000ffff099224 */ /* 0x002fc600078e000a */
[----:B------:R0:W-:Y:S04]  /*3de0*/  STL [R1+0x5a4], R10 ;  /* 0x0005a40a01007387 */ /* 0x0001e80000100800 */
[----:B--2---:R1:W-:Y:S04]  /*3df0*/  STL [R1+0x168], R86 ;  /* 0x0001685601007387 */ /* 0x0043e80000100800 */
[----:B------:R2:W3:Y:S01]  /*3e00*/  @!P1 LDG.E.U8 R84, desc[UR18][R8.64] ;  /* 0x0000001208549981 */ /* 0x0004e2000c1e1100 */
[----:B0-----:R-:W-:-:S03]  /*3e10*/  IMAD R10, R4, 0x69, RZ ;  /* 0x00000069040a7824 */ /* 0x001fc600078e02ff */
[----:B------:R-:W4:Y:S01]  /*3e20*/  LDL.LU R62, [R1+0x978] ;  /* 0x00097800013e7983 */ /* 0x000f220000300800 */
[----:B-1----:R-:W-:Y:S01]  /*3e30*/  IADD3 R86, P6, PT, R11, R0, RZ ;  /* 0x000000000b567210 */ /* 0x002fe20007fde0ff */
[----:B--2---:R-:W-:-:S03]  /*3e40*/  VIADD R8, R14, 0xfffffffe ;  /* 0xfffffffe0e087836 */ /* 0x004fc60000000000 */
[----:B------:R-:W-:Y:S02]  /*3e50*/  LEA.HI.X.SX32 R11, R11, R2, 0x1, P6 ;  /* 0x000000020b0b7211 */ /* 0x000fe400030f0eff */
[----:B------:R-:W-:Y:S01]  /*3e60*/  ISETP.GE.U32.AND P1, PT, R8, 0x7fffff7f, PT ;  /* 0x7fffff7f0800780c */ /* 0x000fe20003f26070 */
[----:B------:R-:W-:Y:S02]  /*3e70*/  @!P4 IMAD.MOV.U32 R8, RZ, RZ, R86 ;  /* 0x000000ffff08c224 */ /* 0x000fe400078e0056 */
[----:B------:R-:W-:-:S05]  /*3e80*/  @!P4 IMAD.MOV.U32 R9, RZ, RZ, R11 ;  /* 0x000000ffff09c224 */ /* 0x000fca00078e000b */
[----:B------:R0:W2:Y:S01]  /*3e90*/  @!P4 LDG.E.U8 R82, desc[UR18][R8.64] ;  /* 0x000000120852c981 */ /* 0x0000a2000c1e1100 */
[----:B------:R-:W-:-:S03]  /*3ea0*/  VIADD R12, R14, 0xffffff8e ;  /* 0xffffff8e0e0c7836 */ /* 0x000fc60000000000 */
[----:B------:R-:W-:Y:S04]  /*3eb0*/  STL [R1+0x5e0], R86 ;  /* 0x0005e05601007387 */ /* 0x000fe80000100800 */
[----:B------:R1:W-:Y:S01]  /*3ec0*/  STL [R1+0x5dc], R11 ;  /* 0x0005dc0b01007387 */ /* 0x0003e20000100800 */
[----:B------:R-:W-:Y:S02]  /*3ed0*/  ISETP.GE.U32.AND P2, PT, R12, 0x7fffff0f, PT ;  /* 0x7fffff0f0c00780c */ /* 0x000fe40003f46070 */
[----:B------:R-:W-:Y:S01]  /*3ee0*/  PRMT R59, RZ, 0x7610, R59 ;  /* 0x00007610ff3b7816 */ /* 0x000fe2000000003b */
[----:B-1----:R-:W-:Y:S01]  /*3ef0*/  IMAD R11, R4, 0x71, RZ ;  /* 0x00000071040b7824 */ /* 0x002fe200078e02ff */
[----:B------:R-:W-:Y:S01]  /*3f00*/  PRMT R61, RZ, 0x7610, R61 ;  /* 0x00007610ff3d7816 */ /* 0x000fe2000000003d */
[----:B---3--:R1:W-:Y:S02]  /*3f10*/  STL [R1+0x25c], R84 ;  /* 0x00025c5401007387 */ /* 0x0083e40000100800 */
[----:B-1----:R-:W-:-:S04]  /*3f20*/  IADD3 R84, P6, PT, R10, R0, RZ ;  /* 0x000000000a547210 */ /* 0x002fc80007fde0ff */
[----:B------:R-:W-:Y:S01]  /*3f30*/  LEA.HI.X.SX32 R86, R10, R2, 0x1, P6 ;  /* 0x000000020a567211 */ /* 0x000fe200030f0eff */
[----:B------:R-:W-:Y:S01]  /*3f40*/  STL [R1+0x610], R84 ;  /* 0x0006105401007387 */ /* 0x000fe20000100800 */
[----:B0-----:R-:W-:-:S03]  /*3f50*/  @!P0 IMAD.MOV.U32 R8, RZ, RZ, R84 ;  /* 0x000000ffff088224 */ /* 0x001fc600078e0054 */
[----:B------:R-:W-:Y:S01]  /*3f60*/  @!P0 IMAD.MOV.U32 R9, RZ, RZ, R86 ;  /* 0x000000ffff098224 */ /* 0x000fe200078e0056 */
[----:B--2---:R0:W-:Y:S04]  /*3f70*/  STL [R1+0x174], R82 ;  /* 0x0001745201007387 */ /* 0x0041e80000100800 */
[----:B------:R1:W2:Y:S01]  /*3f80*/  @!P0 LDG.E.U8 R59, desc[UR18][R8.64] ;  /* 0x00000012083b8981 */ /* 0x0002a2000c1e1100 */
[----:B0-----:R-:W-:-:S04]  /*3f90*/  IADD3 R82, P6, PT, R11, R0, RZ ;  /* 0x000000000b527210 */ /* 0x001fc80007fde0ff */
[----:B------:R-:W-:Y:S01]  /*3fa0*/  LEA.HI.X.SX32 R84, R11, R2, 0x1, P6 ;  /* 0x000000020b547211 */ /* 0x000fe200030f0eff */
[----:B-1----:R-:W-:-:S04]  /*3fb0*/  @!P2 IMAD.MOV.U32 R8, RZ, RZ, R82 ;  /* 0x000000ffff08a224 */ /* 0x002fc800078e0052 */
[----:B------:R-:W-:-:S05]  /*3fc0*/  @!P2 IMAD.MOV.U32 R9, RZ, RZ, R84 ;  /* 0x000000ffff09a224 */ /* 0x000fca00078e0054 */
[----:B------:R-:W3:Y:S01]  /*3fd0*/  @!P2 LDG.E.U8 R61, desc[UR18][R8.64] ;  /* 0x00000012083da981 */ /* 0x000ee2000c1e1100 */
[----:B------:R-:W-:Y:S02]  /*3fe0*/  VIADD R12, R14, 0xffffff86 ;  /* 0xffffff860e0c7836 */ /* 0x000fe40000000000 */
[----:B------:R-:W-:Y:S01]  /*3ff0*/  IMAD R10, R4, 0x79, RZ ;  /* 0x00000079040a7824 */ /* 0x000fe200078e02ff */
[----:B------:R-:W-:Y:S02]  /*4000*/  STL [R1+0x60c], R86 ;  /* 0x00060c5601007387 */ /* 0x000fe40000100800 */
[----:B------:R-:W-:Y:S02]  /*4010*/  ISETP.GE.U32.AND P5, PT, R12, 0x7fffff07, PT ;  /* 0x7fffff070c00780c */ /* 0x000fe40003fa6070 */
[----:B------:R-:W-:Y:S01]  /*4020*/  STL [R1+0x640], R82 ;  /* 0x0006405201007387 */ /* 0x000fe20000100800 */
[----:B------:R-:W-:-:S03]  /*4030*/  PRMT R58, RZ, 0x7610, R58 ;  /* 0x00007610ff3a7816 */ /* 0x000fc6000000003a */
[----:B--2---:R0:W-:Y:S04]  /*4040*/  STL [R1+0x170], R59 ;  /* 0x0001703b01007387 */ /* 0x0041e80000100800 */
[----:B------:R-:W-:Y:S01]  /*4050*/  STL [R1+0x63c], R84 ;  /* 0x00063c5401007387 */ /* 0x000fe20000100800 */
[----:B0-----:R-:W-:-:S05]  /*4060*/  IADD3 R59, P6, PT, R10, R0, RZ ;  /* 0x000000000a3b7210 */ /* 0x001fca0007fde0ff */
[----:B------:R-:W-:Y:S04]  /*4070*/  STL [R1+0x670], R59 ;  /* 0x0006703b01007387 */ /* 0x000fe80000100800 */
[----:B---3--:R0:W-:Y:S01]  /*4080*/  STL [R1+0x258], R61 ;  /* 0x0002583d01007387 */ /* 0x0081e20000100800 */
[----:B------:R-:W-:Y:S01]  /*4090*/  @!P5 IMAD.MOV.U32 R8, RZ, RZ, R59 ;  /* 0x000000ffff08d224 */ /* 0x000fe200078e003b */
[----:B0-----:R-:W-:-:S05]  /*40a0*/  LEA.HI.X.SX32 R61, R10, R2, 0x1, P6 ;  /* 0x000000020a3d7211 */ /* 0x001fca00030f0eff */
[----:B------:R-:W-:-:S05]  /*40b0*/  @!P5 IMAD.MOV.U32 R9, RZ, RZ, R61 ;  /* 0x000000ffff09d224 */ /* 0x000fca00078e003d */
[----:B------:R0:W2:Y:S01]  /*40c0*/  @!P5 LDG.E.U8 R58, desc[UR18][R8.64] ;  /* 0x00000012083ad981 */ /* 0x0000a2000c1e1100 */
[----:B------:R-:W-:Y:S01]  /*40d0*/  VIADD R12, R14, 0xfffffffd ;  /* 0xfffffffd0e0c7836 */ /* 0x000fe20000000000 */
[----:B------:R-:W-:Y:S01]  /*40e0*/  IADD3 R84, P6, PT, R0, R4, RZ ;  /* 0x0000000400547210 */ /* 0x000fe20007fde0ff */
[----:B------:R-:W-:Y:S02]  /*40f0*/  IMAD.SHL.U32 R86, R4, 0x2, RZ ;  /* 0x0000000204567824 */ /* 0x000fe400078e00ff */
[----:B------:R-:W-:Y:S01]  /*4100*/  VIADD R10, R14, 0xffffffe5 ;  /* 0xffffffe50e0a7836 */ /* 0x000fe20000000000 */
[----:B------:R-:W-:Y:S01]  /*4110*/  ISETP.GE.U32.AND P4, PT, R12, 0x7fffff7e, PT ;  /* 0x7fffff7e0c00780c */ /* 0x000fe20003f86070 */
[----:B------:R-:W-:Y:S01]  /*4120*/  VIADD R12, R14, 0xfffffff5 ;  /* 0xfffffff50e0c7836 */ /* 0x000fe20000000000 */
[----:B------:R1:W-:Y:S01]  /*4130*/  STL [R1+0x66c], R61 ;  /* 0x00066c3d01007387 */ /* 0x0003e20000100800 */
[----:B------:R-:W-:Y:S02]  /*4140*/  LEA.HI.X.SX32 R82, R4, R2, 0x1, P6 ;  /* 0x0000000204527211 */ /* 0x000fe400030f0eff */
[----:B------:R-:W-:Y:S01]  /*4150*/  ISETP.GE.U32.AND P5, PT, R10, 0x7fffff66, PT ;  /* 0x7fffff660a00780c */ /* 0x000fe20003fa6070 */
[----:B------:R-:W-:Y:S01]  /*4160*/  IMAD R10, R4, 0xa, RZ ;  /* 0x0000000a040a7824 */ /* 0x000fe200078e02ff */
[----:B------:R-:W-:Y:S01]  /*4170*/  ISETP.GE.U32.AND P0, PT, R12, 0x7fffff76, PT ;  /* 0x7fffff760c00780c */ /* 0x000fe20003f06070 */
[----:B------:R-:W-:Y:S01]  /*4180*/  STL [R1+0x7fc], R84 ;  /* 0x0007fc5401007387 */ /* 0x000fe20000100800 */
[----:B------:R-:W-:-:S02]  /*4190*/  PRMT R12, RZ, 0x7610, R12 ;  /* 0x00007610ff0c7816 */ /* 0x000fc4000000000c */
[C---:B-1----:R-:W-:Y:S01]  /*41a0*/  IADD3 R61, P6, PT, R86.reuse, R0, RZ ;  /* 0x00000000563d7210 */ /* 0x042fe20007fde0ff */
[----:B0-----:R-:W-:Y:S01]  /*41b0*/  @!P1 IMAD.MOV.U32 R8, RZ, RZ, R84 ;  /* 0x000000ffff089224 */ /* 0x001fe200078e0054 */
[----:B------:R-:W-:Y:S01]  /*41c0*/  STL [R1+0x7f8], R82 ;  /* 0x0007f85201007387 */ /* 0x000fe20000100800 */
[----:B------:R-:W-:Y:S01]  /*41d0*/  @!P1 IMAD.MOV.U32 R9, RZ, RZ, R82 ;  /* 0x000000ffff099224 */ /* 0x000fe200078e0052 */
[----:B------:R-:W-:Y:S02]  /*41e0*/  LEA.HI.X.SX32 R86, R86, R2, 0x1, P6 ;  /* 0x0000000256567211 */ /* 0x000fe400030f0eff */
[----:B------:R-:W-:Y:S01]  /*41f0*/  STL [R1], R61 ;  /* 0x0000003d01007387 */ /* 0x000fe20000100800 */
[----:B------:R-:W-:-:S03]  /*4200*/  PRMT R60, RZ, 0x7610, R60 ;  /* 0x00007610ff3c7816 */ /* 0x000fc6000000003c */
[----:B------:R0:W3:Y:S01]  /*4210*/  @!P1 LDG.E.U8 R12, desc[UR18][R8.64] ;  /* 0x00000012080c9981 */ /* 0x0000e2000c1e1100 */
[----:B------:R-:W-:Y:S01]  /*4220*/  PRMT R57, RZ, 0x7610, R57 ;  /* 0x00007610ff397816 */ /* 0x000fe20000000039 */
[----:B0-----:R-:W-:Y:S02]  /*4230*/  @!P4 IMAD.MOV.U32 R8, RZ, RZ, R61 ;  /* 0x000000ffff08c224 */ /* 0x001fe400078e003d */
[----:B------:R-:W-:-:S05]  /*4240*/  @!P4 IMAD.MOV.U32 R9, RZ, RZ, R86 ;  /* 0x000000ffff09c224 */ /* 0x000fca00078e0056 */
[----:B------:R0:W4:Y:S04]  /*4250*/  @!P4 LDG.E.U8 R60, desc[UR18][R8.64] ;  /* 0x00000012083cc981 */ /* 0x000128000c1e1100 */
[----:B--2---:R1:W-:Y:S02]  /*4260*/  STL [R1+0x250], R58 ;  /* 0x0002503a01007387 */ /* 0x0043e40000100800 */
[----:B-1----:R-:W-:-:S04]  /*4270*/  IADD3 R58, P6, PT, R10, R0, RZ ;  /* 0x000000000a3a7210 */ /* 0x002fc80007fde0ff */
[----:B------:R-:W-:Y:S01]  /*4280*/  LEA.HI.X.SX32 R59, R10, R2, 0x1, P6 ;  /* 0x000000020a3b7211 */ /* 0x000fe200030f0eff */
[----:B0-----:R-:W-:-:S04]  /*4290*/  @!P0 IMAD.MOV.U32 R8, RZ, RZ, R58 ;  /* 0x000000ffff088224 */ /* 0x001fc800078e003a */
[----:B------:R-:W-:-:S05]  /*42a0*/  @!P0 IMAD.MOV.U32 R9, RZ, RZ, R59 ;  /* 0x000000ffff098224 */ /* 0x000fca00078e003b */
[----:B------:R0:W2:Y:S01]  /*42b0*/  @!P0 LDG.E.U8 R57, desc[UR18][R8.64] ;  /* 0x0000001208398981 */ /* 0x0000a2000c1e1100 */
[----:B------:R-:W-:-:S05]  /*42c0*/  VIADD R11, R14, 0xffffffed ;  /* 0xffffffed0e0b7836 */ /* 0x000fca0000000000 */
[----:B------:R-:W-:Y:S01]  /*42d0*/  ISETP.GE.U32.AND P2, PT, R11, 0x7fffff6e, PT ;  /* 0x7fffff6e0b00780c */ /* 0x000fe20003f46070 */
[----:B------:R-:W-:-:S05]  /*42e0*/  VIADD R11, R14, 0xffffffdd ;  /* 0xffffffdd0e0b7836 */ /* 0x000fca0000000000 */
[----:B------:R-:W-:Y:S01]  /*42f0*/  ISETP.GE.U32.AND P1, PT, R11, 0x7fffff5e, PT ;  /* 0x7fffff5e0b00780c */ /* 0x000fe20003f26070 */
[----:B------:R-:W-:Y:S02]  /*4300*/  IMAD R11, R4, 0x12, RZ ;  /* 0x00000012040b7824 */ /* 0x000fe400078e02ff */
[----:B0-----:R-:W-:-:S03]  /*4310*/  VIADD R8, R14, 0xffffffcd ;  /* 0xffffffcd0e087836 */ /* 0x001fc60000000000 */
[C---:B------:R-:W-:Y:S01]  /*4320*/  IADD3 R10, P6, PT, R11.reuse, R0, RZ ;  /* 0x000000000b0a7210 */ /* 0x040fe20007fde0ff */
[----:B---3--:R0:W-:Y:S03]  /*4330*/  STL [R1+0x17c], R12 ;  /* 0x00017c0c01007387 */ /* 0x0081e60000100800 */
[----:B------:R-:W-:Y:S01]  /*4340*/  LEA.HI.X.SX32 R11, R11, R2, 0x1, P6 ;  /* 0x000000020b0b7211 */ /* 0x000fe200030f0eff */
[----:B------:R-:W-:Y:S01]  /*4350*/  STL [R1+0x98], R58 ;  /* 0x0000983a01007387 */ /* 0x000fe20000100800 */
[----:B------:R-:W-:Y:S01]  /*4360*/  ISETP.GE.U32.AND P0, PT, R8, 0x7fffff4e, PT ;  /* 0x7fffff4e0800780c */ /* 0x000fe20003f06070 */
[----:B------:R-:W-:Y:S02]  /*4370*/  IMAD.MOV.U32 R9, RZ, RZ, R10 ;  /* 0x000000ffff097224 */ /* 0x000fe400078e000a */
[----:B------:R-:W3:Y:S01]  /*4380*/  LDL.LU R61, [R1+0x974] ;  /* 0x00097400013d7983 */ /* 0x000ee20000300800 */
[----:B------:R-:W-:-:S03]  /*4390*/  IMAD.MOV.U32 R8, RZ, RZ, R11 ;  /* 0x000000ffff087224 */ /* 0x000fc600078e000b */
[----:B------:R-:W-:Y:S04]  /*43a0*/  STL [R1+0x800], R86 ;  /* 0x0008005601007387 */ /* 0x000fe80000100800 */
[----:B----4-:R1:W-:Y:S01]  /*43b0*/  STL [R1+0x178], R60 ;  /* 0x0001783c01007387 */ /* 0x0103e20000100800 */
[-C--:B------:R-:W-:Y:S01]  /*43c0*/  @!P2 LOP3.LUT R9, R9, R8.reuse, RZ, 0x3c, !PT ;  /* 0x000000080909a212 */ /* 0x080fe200078e3cff */
[----:B0-----:R-:W-:Y:S02]  /*43d0*/  VIADD R12, R14, 0xffffffd5 ;  /* 0xffffffd50e0c7836 */ /* 0x001fe40000000000 */
[----:B-1----:R-:W4:Y:S04]  /*43e0*/  LDL.LU R60, [R1+0x970] ;  /* 0x00097000013c7983 */ /* 0x002f280000300800 */
[----:B------:R0:W-:Y:S01]  /*43f0*/  STL [R1+0x94], R59 ;  /* 0x0000943b01007387 */ /* 0x0001e20000100800 */
[----:B------:R-:W-:-:S03]  /*4400*/  @!P2 LOP3.LUT R8, R9, R8, RZ, 0x3c, !PT ;  /* 0x000000080908a212 */ /* 0x000fc600078e3cff */
[----:B0-----:R-:W3:Y:S04]  /*4410*/  LDL.LU R59, [R1+0x96c] ;  /* 0x00096c00013b7983 */ /* 0x001ee80000300800 */
[----:B------:R-:W3:Y:S01]  /*4420*/  LDL.LU R58, [R1+0x968] ;  /* 0x00096800013a7983 */ /* 0x000ee20000300800 */
[----:B------:R-:W-:Y:S02]  /*4430*/  PRMT R54, RZ, 0x7610, R54 ;  /* 0x00007610ff367816 */ /* 0x000fe40000000036 */
[----:B------:R-:W-:Y:S02]  /*4440*/  ISETP.GE.U32.AND P4, PT, R12, 0x7fffff56, PT ;  /* 0x7fffff560c00780c */ /* 0x000fe40003f86070 */
[----:B------:R-:W-:-:S05]  /*4450*/  @!P2 LOP3.LUT R9, R9, R8, RZ, 0x3c, !PT ;  /* 0x000000080909a212 */ /* 0x000fca00078e3cff */
[----:B------:R0:W3:Y:S01]  /*4460*/  @!P2 LDG.E.U8 R54, desc[UR18][R8.64] ;  /* 0x000000120836a981 */ /* 0x0000e2000c1e1100 */
[----:B------:R-:W-:-:S03]  /*4470*/  PRMT R55, RZ, 0x7610, R55 ;  /* 0x00007610ff377816 */ /* 0x000fc60000000037 */
[----:B--2---:R1:W-:Y:S04]  /*4480*/  STL [R1+0x254], R57 ;  /* 0x0002543901007387 */ /* 0x0043e80000100800 */
[----:B-1----:R-:W2:Y:S04]  /*4490*/  LDL.LU R57, [R1+0x964] ;  /* 0x0009640001397983 */ /* 0x002ea80000300800 */
[----:B------:R1:W-:Y:S02]  /*44a0*/  STL [R1+0x128], R10 ;  /* 0x0001280a01007387 */ /* 0x0003e40000100800 */
[----:B-1----:R-:W-:-:S05]  /*44b0*/  IMAD R10, R4, 0x1a, RZ ;  /* 0x0000001a040a7824 */ /* 0x002fca00078e02ff */
[----:B------:R-:W-:-:S04]  /*44c0*/  IADD3 R12, P6, PT, R10, R0, RZ ;  /* 0x000000000a0c7210 */ /* 0x000fc80007fde0ff */
[----:B0-----:R-:W-:Y:S01]  /*44d0*/  LEA.HI.X.SX32 R8, R10, R2, 0x1, P6 ;  /* 0x000000020a087211 */ /* 0x001fe200030f0eff */
        /* <DEDUP_REMOVED lines=13> */
[----:B-1----:R-:W-:-:S04]  /*45b0*/  IADD3 R54, P6, PT, R11, R0, RZ ;  /* 0x000000000b367210 */ /* 0x002fc80007fde0ff */
[----:B0-----:R-:W-:Y:S01]  /*45c0*/  LEA.HI.X.SX32 R8, R11, R2, 0x1, P6 ;  /* 0x000000020b087211 */ /* 0x001fe200030f0eff */
[----:B------:R-:W-:Y:S01]  /*45d0*/  IMAD.MOV.U32 R9, RZ, RZ, R54 ;  /* 0x000000ffff097224 */ /* 0x000fe200078e0036 */
[----:B------:R0:W-:Y:S04]  /*45e0*/  STL [R1+0x420], R54 ;  /* 0x0004203601007387 */ /* 0x0001e80000100800 */
[----:B------:R-:W-:Y:S01]  /*45f0*/  @!P1 LOP3.LUT R9, R9, R8, RZ, 0x3c, !PT ;  /* 0x0000000809099212 */ /* 0x000fe200078e3cff */
[----:B------:R1:W-:Y:S01]  /*4600*/  STL [R1+0x41c], R8 ;  /* 0x00041c0801007387 */ /* 0x0003e20000100800 */
[----:B0-----:R-:W-:Y:S02]  /*4610*/  IADD3 R54, P6, PT, R10, R0, RZ ;  /* 0x000000000a367210 */ /* 0x001fe40007fde0ff */
[----:B------:R-:W-:-:S02]  /*4620*/  PRMT R56, RZ, 0x7610, R56 ;  /* 0x00007610ff387816 */ /* 0x000fc40000000038 */
[C---:B-1----:R-:W-:Y:S01]  /*4630*/  @!P1 LOP3.LUT R8, R9.reuse, R8, RZ, 0x3c, !PT ;  /* 0x0000000809089212 */ /* 0x042fe200078e3cff */
[----:B------:R-:W-:Y:S03]  /*4640*/  STL [R1+0x458], R54 ;  /* 0x0004583601007387 */ /* 0x000fe60000100800 */
[----:B------:R-:W-:Y:S02]  /*4650*/  @!P1 LOP3.LUT R9, R9, R8, RZ, 0x3c, !PT ;  /* 0x0000000809099212 */ /* 0x000fe400078e3cff */
[----:B------:R-:W-:-:S03]  /*4660*/  PRMT R53, RZ, 0x7610, R53 ;  /* 0x00007610ff357816 */ /* 0x000fc60000000035 */
[----:B------:R0:W3:Y:S02]  /*4670*/  @!P1 LDG.E.U8 R56, desc[UR18][R8.64] ;  /* 0x0000001208389981 */ /* 0x0000e4000c1e1100 */
        /* <DEDUP_REMOVED lines=15> */
[----:B---3--:R0:W-:Y:S01]  /*4770*/  STL [R1+0x24c], R56 ;  /* 0x00024c3801007387 */ /* 0x0081e20000100800 */
[----:B------:R-:W-:Y:S01]  /*4780*/  VIADD R12, R14, 0xffffffb5 ;  /* 0xffffffb50e0c7836 */ /* 0x000fe20000000000 */
[----:B------:R-:W-:Y:S02]  /*4790*/  @!P0 LOP3.LUT R8, R9, R8, RZ, 0x3c, !PT ;  /* 0x0000000809088212 */ /* 0x000fe400078e3cff */
[----:B0-----:R-:W3:Y:S04]  /*47a0*/  LDL.LU R56, [R1+0x960] ;  /* 0x0009600001387983 */ /* 0x001ee80000300800 */
        /* <DEDUP_REMOVED lines=54> */
[----:B---3--:R0:W-:Y:S01]  /*4b10*/  STL [R1+0x194], R52 ;  /* 0x0001943401007387 */ /* 0x0081e20000100800 */
[----:B------:R-:W-:Y:S01]  /*4b20*/  ISETP.GE.U32.AND P2, PT, R12, 0x7fffff1e, PT ;  /* 0x7fffff1e0c00780c */ /* 0x000fe20003f46070 */
[----:B------:R-:W-:Y:S01]  /*4b30*/  VIADD R12, R14, 0xffffff95 ;  /* 0xffffff950e0c7836 */ /* 0x000fe20000000000 */
[----:B------:R-:W-:Y:S01]  /*4b40*/  @!P4 LOP3.LUT R8, R9, R8, RZ, 0x3c, !PT ;  /* 0x000000080908c212 */ /* 0x000fe200078e3cff */
        /* <DEDUP_REMOVED lines=263> */
[----:B------:R-:W-:Y:S01]  /*5bc0*/  IMAD R10, R4, 0x6b, RZ ;  /* 0x0000006b040a7824 */ /* 0x000fe200078e02ff */
[----:B------:R-:W-:Y:S02]  /*5bd0*/  PRMT R29, RZ, 0x7610, R29 ;  /* 0x00007610ff1d7816 */ /* 0x000fe4000000001d */
[----:B-1----:R-:W-:-:S04]  /*5be0*/  IADD3 R32, P6, PT, R11, R0, RZ ;  /* 0x000000000b207210 */ /* 0x002fc80007fde0ff */
[----:B0-----:R-:W-:Y:S01]  /*5bf0*/  LEA.HI.X.SX32 R9, R11, R2, 0x1, P6 ;  /* 0x000000020b097211 */ /* 0x001fe200030f0eff */
[----:B------:R-:W-:Y:S01]  /*5c00*/  STL [R1+0x5f0], R32 ;  /* 0x0005f02001007387 */ /* 0x000fe20000100800 */
[----:B------:R-:W-:Y:S01]  /*5c10*/  @!P5 IMAD.MOV.U32 R8, RZ, RZ, R32 ;  /* 0x000000ffff08d224 */ /* 0x000fe200078e0020 */
[----:B------:R-:W-:-:S04]  /*5c20*/  PRMT R30, RZ, 0x7610, R30 ;  /* 0x00007610ff1e7816 */ /* 0x000fc8000000001e */
[----:B------:R0:W3:Y:S04]  /*5c30*/  @!P5 LDG.E.U8 R29, desc[UR18][R8.64] ;  /* 0x00000012081dd981 */ /* 0x0000e8000c1e1100 */
[----:B--2---:R1:W-:Y:S02]  /*5c40*/  STL [R1+0x228], R31 ;  /* 0x0002281f01007387 */ /* 0x0043e40000100800 */
[----:B-1----:R-:W-:-:S04]  /*5c50*/  IADD3 R31, P6, PT, R10, R0, RZ ;  /* 0x000000000a1f7210 */ /* 0x002fc80007fde0ff */
[----:B------:R-:W-:Y:S01]  /*5c60*/  LEA.HI.X.SX32 R10, R10, R2, 0x1, P6 ;  /* 0x000000020a0a7211 */ /* 0x000fe200030f0eff */
[----:B------:R1:W-:Y:S01]  /*5c70*/  STL [R1+0x5ec], R9 ;  /* 0x0005ec0901007387 */ /* 0x0003e20000100800 */
[----:B0-----:R-:W-:-:S03]  /*5c80*/  @!P1 IMAD.MOV.U32 R8, RZ, RZ, R31 ;  /* 0x000000ffff089224 */ /* 0x001fc600078e001f */
[----:B-1----:R-:W-:-:S05]  /*5c90*/  @!P1 IMAD.MOV.U32 R9, RZ, RZ, R10 ;  /* 0x000000ffff099224 */ /* 0x002fca00078e000a */
[----:B------:R0:W2:Y:S01]  /*5ca0*/  @!P1 LDG.E.U8 R30, desc[UR18][R8.64] ;  /* 0x00000012081e9981 */ /* 0x0000a2000c1e1100 */
[----:B------:R-:W-:-:S03]  /*5cb0*/  IMAD R11, R4, 0x73, RZ ;  /* 0x00000073040b7824 */ /* 0x000fc600078e02ff */
[----:B------:R1:W-:Y:S04]  /*5cc0*/  STL [R1+0x620], R31 ;  /* 0x0006201f01007387 */ /* 0x0003e80000100800 */
[----:B------:R-:W4:Y:S04]  /*5cd0*/  LDL.LU R32, [R1+0x900] ;  /* 0x0009000001207983 */ /* 0x000f280000300800 */
[----:B------:R-:W-:Y:S04]  /*5ce0*/  STL [R1+0x61c], R10 ;  /* 0x00061c0a01007387 */ /* 0x000fe80000100800 */
[----:B---3--:R3:W-:Y:S01]  /*5cf0*/  STL [R1+0x220], R29 ;  /* 0x0002201d01007387 */ /* 0x0087e20000100800 */
[----:B0-----:R-:W-:-:S03]  /*5d00*/  VIADD R8, R14, 0xffffffeb ;  /* 0xffffffeb0e087836 */ /* 0x001fc60000000000 */
[----:B-1----:R-:W4:Y:S01]  /*5d10*/  LDL.LU R31, [R1+0x8fc] ;  /* 0x0008fc00011f7983 */ /* 0x002f220000300800 */
[----:B---3--:R-:W-:-:S05]  /*5d20*/  IADD3 R29, P6, PT, R11, R0, RZ ;  /* 0x000000000b1d7210 */ /* 0x008fca0007fde0ff */
[----:B------:R-:W-:Y:S01]  /*5d30*/  STL [R1+0x650], R29 ;  /* 0x0006501d01007387 */ /* 0x000fe20000100800 */
[----:B------:R-:W-:Y:S02]  /*5d40*/  PRMT R28, RZ, 0x7610, R28 ;  /* 0x00007610ff1c7816 */ /* 0x000fe4000000001c */
[----:B------:R-:W-:Y:S01]  /*5d50*/  ISETP.GE.U32.AND P1, PT, R8, 0x7fffff6c, PT ;  /* 0x7fffff6c0800780c */ /* 0x000fe20003f26070 */
[----:B------:R-:W-:Y:S01]  /*5d60*/  @!P4 IMAD.MOV.U32 R8, RZ, RZ, R29 ;  /* 0x000000ffff08c224 */ /* 0x000fe200078e001d */
[----:B--2---:R0:W-:Y:S02]  /*5d70*/  STL [R1+0x218], R30 ;  /* 0x0002181e01007387 */ /* 0x0041e40000100800 */
[----:B0-----:R-:W-:-:S05]  /*5d80*/  LEA.HI.X.SX32 R30, R11, R2, 0x1, P6 ;  /* 0x000000020b1e7211 */ /* 0x001fca00030f0eff */
[----:B------:R-:W-:-:S05]  /*5d90*/  @!P4 IMAD.MOV.U32 R9, RZ, RZ, R30 ;  /* 0x000000ffff09c224 */ /* 0x000fca00078e001e */
[----:B------:R0:W2:Y:S01]  /*5da0*/  @!P4 LDG.E.U8 R28, desc[UR18][R8.64] ;  /* 0x00000012081cc981 */ /* 0x0000a2000c1e1100 */
[----:B------:R-:W-:Y:S02]  /*5db0*/  IMAD R10, R4, 0x7b, RZ ;  /* 0x0000007b040a7824 */ /* 0x000fe400078e02ff */
[----:B------:R-:W-:Y:S01]  /*5dc0*/  VIADD R12, R14, 0xfffffffb ;  /* 0xfffffffb0e0c7836 */ /* 0x000fe20000000000 */
[----:B------:R1:W-:Y:S02]  /*5dd0*/  STL [R1+0x64c], R30 ;  /* 0x00064c1e01007387 */ /* 0x0003e40000100800 */
[----:B0-----:R-:W-:Y:S01]  /*5de0*/  IADD3 R9, P6, PT, R10, R0, RZ ;  /* 0x000000000a097210 */ /* 0x001fe20007fde0ff */
[----:B------:R-:W-:Y:S01]  /*5df0*/  IMAD.SHL.U32 R8, R4, 0x4, RZ ;  /* 0x0000000404087824 */ /* 0x000fe200078e00ff */
[----:B------:R-:W-:Y:S01]  /*5e00*/  ISETP.GE.U32.AND P2, PT, R12, 0x7fffff7c, PT ;  /* 0x7fffff7c0c00780c */ /* 0x000fe20003f46070 */
[----:B------:R-:W-:Y:S01]  /*5e10*/  VIADD R12, R14, 0xfffffff3 ;  /* 0xfffffff30e0c7836 */ /* 0x000fe20000000000 */
[----:B-1----:R-:W-:Y:S01]  /*5e20*/  LEA.HI.X.SX32 R30, R10, R2, 0x1, P6 ;  /* 0x000000020a1e7211 */ /* 0x002fe200030f0eff */
[----:B------:R-:W-:Y:S03]  /*5e30*/  STL [R1+0x680], R9 ;  /* 0x0006800901007387 */ /* 0x000fe60000100800 */
[----:B------:R-:W-:-:S02]  /*5e40*/  ISETP.GE.U32.AND P5, PT, R12, 0x7fffff74, PT ;  /* 0x7fffff740c00780c */ /* 0x000fc40003fa6070 */
[----:B------:R-:W-:Y:S02]  /*5e50*/  PRMT R12, RZ, 0x7610, R12 ;  /* 0x00007610ff0c7816 */ /* 0x000fe4000000000c */
[----:B------:R-:W-:Y:S01]  /*5e60*/  PRMT R27, RZ, 0x7610, R27 ;  /* 0x00007610ff1b7816 */ /* 0x000fe2000000001b */
[----:B--2---:R0:W-:Y:S02]  /*5e70*/  STL [R1+0x1f4], R28 ;  /* 0x0001f41c01007387 */ /* 0x0041e40000100800 */
[----:B0-----:R-:W-:-:S04]  /*5e80*/  IADD3 R28, P6, PT, R8, R0, RZ ;  /* 0x00000000081c7210 */ /* 0x001fc80007fde0ff */
[----:B------:R-:W-:Y:S01]  /*5e90*/  LEA.HI.X.SX32 R29, R8, R2, 0x1, P6 ;  /* 0x00000002081d7211 */ /* 0x000fe200030f0eff */
[----:B------:R-:W-:Y:S02]  /*5ea0*/  @!P0 IMAD.MOV.U32 R8, RZ, RZ, R9 ;  /* 0x000000ffff088224 */ /* 0x000fe400078e0009 */
[----:B------:R-:W-:-:S05]  /*5eb0*/  @!P0 IMAD.MOV.U32 R9, RZ, RZ, R30 ;  /* 0x000000ffff098224 */ /* 0x000fca00078e001e */
[----:B------:R0:W2:Y:S02]  /*5ec0*/  @!P0 LDG.E.U8 R12, desc[UR18][R8.64] ;  /* 0x00000012080c8981 */ /* 0x0000a4000c1e1100 */
[----:B0-----:R-:W-:Y:S02]  /*5ed0*/  @!P2 IMAD.MOV.U32 R8, RZ, RZ, R28 ;  /* 0x000000ffff08a224 */ /* 0x001fe400078e001c */
[----:B------:R-:W-:-:S05]  /*5ee0*/  @!P2 IMAD.MOV.U32 R9, RZ, RZ, R29 ;  /* 0x000000ffff09a224 */ /* 0x000fca00078e001d */
[----:B------:R0:W3:Y:S01]  /*5ef0*/  @!P2 LDG.E.U8 R27, desc[UR18][R8.64] ;  /* 0x00000012081ba981 */ /* 0x0000e2000c1e1100 */
[----:B------:R-:W-:-:S03]  /*5f00*/  VIADD R11, R14, 0xffffffe3 ;  /* 0xffffffe30e0b7836 */ /* 0x000fc60000000000 */
[----:B------:R1:W-:Y:S02]  /*5f10*/  STL [R1+0x67c], R30 ;  /* 0x00067c1e01007387 */ /* 0x0003e40000100800 */
[----:B------:R-:W-:Y:S01]  /*5f20*/  ISETP.GE.U32.AND P4, PT, R11, 0x7fffff64, PT ;  /* 0x7fffff640b00780c */ /* 0x000fe20003f86070 */
[----:B------:R-:W-:Y:S01]  /*5f30*/  IMAD R11, R4, 0xc, RZ ;  /* 0x0000000c040b7824 */ /* 0x000fe200078e02ff */
[----:B------:R-:W-:Y:S04]  /*5f40*/  STL [R1+0x24], R28 ;  /* 0x0000241c01007387 */ /* 0x000fe80000100800 */
[----:B-1----:R-:W4:Y:S04]  /*5f50*/  LDL.LU R30, [R1+0x8f8] ;  /* 0x0008f800011e7983 */ /* 0x002f280000300800 */
[----:B------:R1:W-:Y:S01]  /*5f60*/  STL [R1+0x1c], R29 ;  /* 0x00001c1d01007387 */ /* 0x0003e20000100800 */
[----:B0-----:R-:W-:-:S05]  /*5f70*/  VIADD R8, R14, 0xffffffd3 ;  /* 0xffffffd30e087836 */ /* 0x001fca0000000000 */
[----:B------:R-:W-:Y:S01]  /*5f80*/  ISETP.GE.U32.AND P2, PT, R8, 0x7fffff54, PT ;  /* 0x7fffff540800780c */ /* 0x000fe20003f46070 */
[----:B------:R-:W-:Y:S01]  /*5f90*/  VIADD R10, R14, 0xffffffdb ;  /* 0xffffffdb0e0a7836 */ /* 0x000fe20000000000 */
[----:B------:R-:W-:-:S04]  /*5fa0*/  PRMT R24, RZ, 0x7610, R24 ;  /* 0x00007610ff187816 */ /* 0x000fc80000000018 */
[----:B------:R-:W-:Y:S01]  /*5fb0*/  ISETP.GE.U32.AND P0, PT, R10, 0x7fffff5c, PT ;  /* 0x7fffff5c0a00780c */ /* 0x000fe20003f06070 */
[----:B------:R-:W-:Y:S01]  /*5fc0*/  IMAD R10, R4, 0x14, RZ ;  /* 0x00000014040a7824 */ /* 0x000fe200078e02ff */
[----:B------:R-:W-:Y:S01]  /*5fd0*/  PRMT R25, RZ, 0x7610, R25 ;  /* 0x00007610ff197816 */ /* 0x000fe20000000019 */
[----:B--2---:R0:W-:Y:S04]  /*5fe0*/  STL [R1+0x1dc], R12 ;  /* 0x0001dc0c01007387 */ /* 0x0041e80000100800 */
[----:B-1----:R-:W2:Y:S04]  /*5ff0*/  LDL.LU R29, [R1+0x8f4] ;  /* 0x0008f400011d7983 */ /* 0x002ea80000300800 */
[----:B------:R-:W2:Y:S01]  /*6000*/  LDL.LU R28, [R1+0x8f0] ;  /* 0x0008f000011c7983 */ /* 0x000ea20000300800 */
[----:B0-----:R-:W-:-:S04]  /*6010*/  IADD3 R12, P6, PT, R11, R0, RZ ;  /* 0x000000000b0c7210 */ /* 0x001fc80007fde0ff */
[----:B------:R-:W-:Y:S01]  /*6020*/  LEA.HI.X.SX32 R11, R11, R2, 0x1, P6 ;  /* 0x000000020b0b7211 */ /* 0x000fe200030f0eff */
[----:B------:R-:W-:-:S04]  /*6030*/  IMAD.MOV.U32 R9, RZ, RZ, R12 ;  /* 0x000000ffff097224 */ /* 0x000fc800078e000c */
[----:B------:R-:W-:-:S05]  /*6040*/  IMAD.MOV.U32 R8, RZ, RZ, R11 ;  /* 0x000000ffff087224 */ /* 0x000fca00078e000b */
[-C--:B------:R-:W-:Y:S01]  /*6050*/  @!P5 LOP3.LUT R9, R9, R8.reuse, RZ, 0x3c, !PT ;  /* 0x000000080909d212 */ /* 0x080fe200078e3cff */
[----:B---3--:R0:W-:Y:S03]  /*6060*/  STL [R1+0x1e4], R27 ;  /* 0x0001e41b01007387 */ /* 0x0081e60000100800 */
[----:B------:R-:W-:-:S04]  /*6070*/  @!P5 LOP3.LUT R8, R9, R8, RZ, 0x3c, !PT ;  /* 0x000000080908d212 */ /* 0x000fc800078e3cff */
[----:B------:R-:W-:Y:S01]  /*6080*/  @!P5 LOP3.LUT R9, R9, R8, RZ, 0x3c, !PT ;  /* 0x000000080909d212 */ /* 0x000fe200078e3cff */
[----:B0-----:R-:W3:Y:S04]  /*6090*/  LDL.LU R27, [R1+0x8ec] ;  /* 0x0008ec00011b7983 */ /* 0x001ee80000300800 */
[----:B------:R0:W-:Y:S04]  /*60a0*/  STL [R1+0xb8], R12 ;  /* 0x0000b80c01007387 */ /* 0x0001e80000100800 */
[----:B------:R1:W2:Y:S01]  /*60b0*/  @!P5 LDG.E.U8 R24, desc[UR18][R8.64] ;  /* 0x000000120818d981 */ /* 0x0002a2000c1e1100 */
[----:B0-----:R-:W-:-:S04]  /*60c0*/  IADD3 R12, P6, PT, R10, R0, RZ ;  /* 0x000000000a0c7210 */ /* 0x001fc80007fde0ff */
[----:B-1----:R-:W-:Y:S01]  /*60d0*/  LEA.HI.X.SX32 R8, R10, R2, 0x1, P6 ;  /* 0x000000020a087211 */ /* 0x002fe200030f0eff */
        /* <DEDUP_REMOVED lines=13> */
[----:B------:R-:W-:Y:S02]  /*61b0*/  PRMT R74, RZ, 0x7610, R74 ;  /* 0x00007610ff4a7816 */ /* 0x000fe4000000004a */
[----:B------:R-:W-:Y:S01]  /*61c0*/  PRMT R84, RZ, 0x7610, R84 ;  /* 0x00007610ff547816 */ /* 0x000fe20000000054 */
[----:B--2---:R1:W-:Y:S02]  /*61d0*/  STL [R1+0xe4], R24 ;  /* 0x0000e41801007387 */ /* 0x0043e40000100800 */
[----:B-1----:R-:W-:-:S04]  /*61e0*/  IADD3 R24, P6, PT, R11, R0, RZ ;  /* 0x000000000b187210 */ /* 0x002fc80007fde0ff */
[----:B0-----:R-:W-:Y:S01]  /*61f0*/  LEA.HI.X.SX32 R8, R11, R2, 0x1, P6 ;  /* 0x000000020b087211 */ /* 0x001fe200030f0eff */
[----:B------:R-:W-:Y:S01]  /*6200*/  IMAD.MOV.U32 R9, RZ, RZ, R24 ;  /* 0x000000ffff097224 */ /* 0x000fe200078e0018 */
[----:B------:R0:W-:Y:S04]  /*6210*/  STL [R1+0x3f8], R24 ;  /* 0x0003f81801007387 */ /* 0x0001e80000100800 */
[----:B------:R-:W-:Y:S01]  /*6220*/  @!P4 LOP3.LUT R9, R9, R8, RZ, 0x3c, !PT ;  /* 0x000000080909c212 */ /* 0x000fe200078e3cff */
[----:B------:R1:W-:Y:S01]  /*6230*/  STL [R1+0x3f4], R8 ;  /* 0x0003f40801007387 */ /* 0x0003e20000100800 */
[----:B0-----:R-:W-:Y:S02]  /*6240*/  IADD3 R24, P6, PT, R10, R0, RZ ;  /* 0x000000000a187210 */ /* 0x001fe40007fde0ff */
[----:B-1----:R-:W-:-:S03]  /*6250*/  @!P4 LOP3.LUT R8, R9, R8, RZ, 0x3c, !PT ;  /* 0x000000080908c212 */ /* 0x002fc600078e3cff */
[----:B------:R-:W-:Y:S01]  /*6260*/  STL [R1+0x430], R24 ;  /* 0x0004301801007387 */ /* 0x000fe20000100800 */
[----:B------:R-:W-:-:S03]  /*6270*/  @!P4 LOP3.LUT R9, R9, R8, RZ, 0x3c, !PT ;  /* 0x000000080909c212 */ /* 0x000fc600078e3cff */
[----:B---3--:R0:W-:Y:S04]  /*6280*/  STL [R1+0xbc], R25 ;  /* 0x0000bc1901007387 */ /* 0x0081e80000100800 */
[----:B------:R1:W2:Y:S01]  /*6290*/  @!P4 LDG.E.U8 R26, desc[UR18][R8.64] ;  /* 0x00000012081ac981 */ /* 0x0002a2000c1e1100 */
[----:B0-----:R-:W-:Y:S01]  /*62a0*/  LEA.HI.X.SX32 R25, R10, R2, 0x1, P6 ;  /* 0x000000020a197211 */ /* 0x001fe200030f0eff */
[----:B-1----:R-:W-:-:S04]  /*62b0*/  @!P0 IMAD.MOV.U32 R8, RZ, RZ, R24 ;  /* 0x000000ffff088224 */ /* 0x002fc800078e0018 */
[----:B------:R-:W-:-:S05]  /*62c0*/  @!P0 IMAD.MOV.U32 R9, RZ, RZ, R25 ;  /* 0x000000ffff098224 */ /* 0x000fca00078e0019 */
[----:B------:R0:W3:Y:S01]  /*62d0*/  @!P0 LDG.E.U8 R74, desc[UR18][R8.64] ;  /* 0x00000012084a8981 */ /* 0x0000e2000c1e1100 */
[----:B------:R-:W-:-:S05]  /*62e0*/  IMAD R11, R4, 0x2c, RZ ;  /* 0x0000002c040b7824 */ /* 0x000fca00078e02ff */
[----:B------:R-:W-:Y:S01]  /*62f0*/  IADD3 R10, P6, PT, R11, R0, RZ ;  /* 0x000000000b0a7210 */ /* 0x000fe20007fde0ff */
[----:B0-----:R-:W-:-:S03]  /*6300*/  VIADD R8, R14, 0xffffffb3 ;  /* 0xffffffb30e087836 */ /* 0x001fc60000000000 */
[----:B------:R-:W-:Y:S01]  /*6310*/  LEA.HI.X.SX32 R11, R11, R2, 0x1, P6 ;  /* 0x000000020b0b7211 */ /* 0x000fe200030f0eff */
[----:B------:R-:W-:Y:S01]  /*6320*/  IMAD.MOV.U32 R9, RZ, RZ, R10 ;  /* 0x000000ffff097224 */ /* 0x000fe200078e000a */
[----:B------:R-:W-:-:S03]  /*6330*/  ISETP.GE.U32.AND P0, PT, R8, 0x7fffff34, PT ;  /* 0x7fffff340800780c */ /* 0x000fc60003f06070 */
[----:B------:R-:W-:-:S05]  /*6340*/  IMAD.MOV.U32 R8, RZ, RZ, R11 ;  /* 0x000000ffff087224 */ /* 0x000fca00078e000b */
[----:B------:R-:W-:-:S04]  /*6350*/  @!P2 LOP3.LUT R9, R9, R8, RZ, 0x3c, !PT ;  /* 0x000000080909a212 */ /* 0x000fc800078e3cff */
[----:B------:R-:W-:-:S04]  /*6360*/  @!P2 LOP3.LUT R8, R9, R8, RZ, 0x3c, !PT ;  /* 0x000000080908a212 */ /* 0x000fc800078e3cff */
[----:B------:R-:W-:-:S05]  /*6370*/  @!P2 LOP3.LUT R9, R9, R8, RZ, 0x3c, !PT ;  /* 0x000000080909a212 */ /* 0x000fca00078e3cff */
[----:B------:R0:W4:Y:S01]  /*6380*/  @!P2 LDG.E.U8 R84, desc[UR18][R8.64] ;  /* 0x000000120854a981 */ /* 0x000122000c1e1100 */
[----:B------:R-:W-:-:S05]  /*6390*/  VIADD R12, R14, 0xffffffc3 ;  /* 0xffffffc30e0c7836 */ /* 0x000fca0000000000 */
[----:B------:R-:W-:Y:S01]  /*63a0*/  ISETP.GE.U32.AND P1, PT, R12, 0x7fffff44, PT ;  /* 0x7fffff440c00780c */ /* 0x000fe20003f26070 */
[----:B------:R-:W-:-:S05]  /*63b0*/  VIADD R12, R14, 0xffffffbb ;  /* 0xffffffbb0e0c7836 */ /* 0x000fca0000000000 */
[----:B------:R-:W-:Y:S02]  /*63c0*/  ISETP.GE.U32.AND P4, PT, R12, 0x7fffff3c, PT ;  /* 0x7fffff3c0c00780c */ /* 0x000fe40003f86070 */
[----:B------:R-:W-:Y:S02]  /*63d0*/  PRMT R86, RZ, 0x7610, R86 ;  /* 0x00007610ff567816 */ /* 0x000fe40000000056 */
[----:B------:R-:W-:Y:S01]  /*63e0*/  PRMT R82, RZ, 0x7610, R82 ;  /* 0x00007610ff527816 */ /* 0x000fe20000000052 */
[----:B--2---:R1:W-:Y:S04]  /*63f0*/  STL [R1+0xa8], R26 ;  /* 0x0000a81a01007387 */ /* 0x0043e80000100800 */
[----:B-1----:R-:W2:Y:S04]  /*6400*/  LDL.LU R26, [R1+0x8e8] ;  /* 0x0008e800011a7983 */ /* 0x002ea80000300800 */
[----:B------:R1:W-:Y:S04]  /*6410*/  STL [R1+0x42c], R25 ;  /* 0x00042c1901007387 */ /* 0x0003e80000100800 */
[----:B-1----:R-:W2:Y:S04]  /*6420*/  LDL.LU R25, [R1+0x8e4] ;  /* 0x0008e40001197983 */ /* 0x002ea80000300800 */
[----:B------:R-:W2:Y:S04]  /*6430*/  LDL.LU R24, [R1+0x8e0] ;  /* 0x0008e00001187983 */ /* 0x000ea80000300800 */
[----:B---3--:R1:W-:Y:S04]  /*6440*/  STL [R1+0xa4], R74 ;  /* 0x0000a44a01007387 */ /* 0x0083e80000100800 */
[----:B-1----:R-:W3:Y:S04]  /*6450*/  LDL.LU R74, [R1+0x8dc] ;  /* 0x0008dc00014a7983 */ /* 0x002ee80000300800 */
[----:B------:R1:W-:Y:S02]  /*6460*/  STL [R1+0x468], R10 ;  /* 0x0004680a01007387 */ /* 0x0003e40000100800 */
[----:B-1----:R-:W-:-:S05]  /*6470*/  IMAD R10, R4, 0x34, RZ ;  /* 0x00000034040a7824 */ /* 0x002fca00078e02ff */
[----:B------:R-:W-:-:S04]  /*6480*/  IADD3 R12, P6, PT, R10, R0, RZ ;  /* 0x000000000a0c7210 */ /* 0x000fc80007fde0ff */
[----:B0-----:R-:W-:Y:S01]  /*6490*/  LEA.HI.X.SX32 R8, R10, R2, 0x1, P6 ;  /* 0x000000020a087211 */ /* 0x001fe200030f0eff */
[----:B------:R-:W-:Y:S01]  /*64a0*/  IMAD.MOV.U32 R9, RZ, RZ, R12 ;  /* 0x000000ffff097224 */ /* 0x000fe200078e000c */
[----:B------:R0:W-:Y:S04]  /*64b0*/  STL [R1+0x464], R11 ;  /* 0x0004640b01007387 */ /* 0x0001e80000100800 */
[-C--:B------:R-:W-:Y:S01]  /*64c0*/  @!P5 LOP3.LUT R9, R9, R8.reuse, RZ, 0x3c, !PT ;  /* 0x000000080909d212 */ /* 0x080fe200078e3cff */
[----:B------:R-:W-:Y:S04]  /*64d0*/  STL [R1+0x4a8], R12 ;  /* 0x0004a80c01007387 */ /* 0x000fe80000100800 */
[----:B------:R1:W-:Y:S01]  /*64e0*/  STL [R1+0x4a4], R8 ;  /* 0x0004a40801007387 */ /* 0x0003e20000100800 */
[----:B0-----:R-:W-:Y:S01]  /*64f0*/  VIADD R11, R14, 0xffffffab ;  /* 0xffffffab0e0b7836 */ /* 0x001fe20000000000 */
[----:B-1----:R-:W-:-:S04]  /*6500*/  @!P5 LOP3.LUT R8, R9, R8, RZ, 0x3c, !PT ;  /* 0x000000080908d212 */ /* 0x002fc800078e3cff */
[----:B------:R-:W-:Y:S02]  /*6510*/  @!P5 LOP3.LUT R9, R9, R8, RZ, 0x3c, !PT ;  /* 0x000000080909d212 */ /* 0x000fe400078e3cff */
[----:B------:R-:W-:-:S03]  /*6520*/  ISETP.GE.U32.AND P2, PT, R11, 0x7fffff2c, PT ;  /* 0x7fffff2c0b00780c */ /* 0x000fc60003f46070 */
[----:B------:R0:W2:Y:S01]  /*6530*/  @!P5 LDG.E.U8 R86, desc[UR18][R8.64] ;  /* 0x000000120856d981 */ /* 0x0000a2000c1e1100 */
[----:B------:R-:W-:-:S03]  /*6540*/  IMAD R11, R4, 0x3c, RZ ;  /* 0x0000003c040b7824 */ /* 0x000fc600078e02ff */
[----:B----4-:R1:W-:Y:S02]  /*6550*/  STL [R1+0x9c], R84 ;  /* 0x00009c5401007387 */ /* 0x0103e40000100800 */
[----:B-1----:R-:W-:-:S04]  /*6560*/  IADD3 R84, P6, PT, R11, R0, RZ ;  /* 0x000000000b547210 */ /* 0x002fc80007fde0ff */
[----:B0-----:R-:W-:Y:S01]  /*6570*/  LEA.HI.X.SX32 R8, R11, R2, 0x1, P6 ;  /* 0x000000020b087211 */ /* 0x001fe200030f0eff */
[----:B------:R-:W-:Y:S01]  /*6580*/  IMAD.MOV.U32 R9, RZ, RZ, R84 ;  /* 0x000000ffff097224 */ /* 0x000fe200078e0054 */
[----:B------:R-:W-:Y:S04]  /*6590*/  STL [R1+0x4e0], R84 ;  /* 0x0004e05401007387 */ /* 0x000fe80000100800 */
[-C--:B------:R-:W-:Y:S01]  /*65a0*/  @!P1 LOP3.LUT R9, R9, R8.reuse, RZ, 0x3c, !PT ;  /* 0x0000000809099212 */ /* 0x080fe200078e3cff */
[----:B------:R0:W-:Y:S03]  /*65b0*/  STL [R1+0x4dc], R8 ;  /* 0x0004dc0801007387 */ /* 0x0001e60000100800 */
[----:B0-----:R-:W-:-:S04]  /*65c0*/  @!P1 LOP3.LUT R8, R9, R8, RZ, 0x3c, !PT ;  /* 0x0000000809089212 */ /* 0x001fc800078e3cff */
[----:B------:R-:W-:-:S05]  /*65d0*/  @!P1 LOP3.LUT R9, R9, R8, RZ, 0x3c, !PT ;  /* 0x0000000809099212 */ /* 0x000fca00078e3cff */
[----:B------:R0:W4:Y:S01]  /*65e0*/  @!P1 LDG.E.U8 R82, desc[UR18][R8.64] ;  /* 0x0000001208529981 */ /* 0x000122000c1e1100 */
[----:B------:R-:W-:-:S05]  /*65f0*/  IMAD R10, R4, 0x44, RZ ;  /* 0x00000044040a7824 */ /* 0x000fca00078e02ff */
[----:B------:R-:W-:-:S05]  /*6600*/  IADD3 R84, P6, PT, R10, R0, RZ ;  /* 0x000000000a547210 */ /* 0x000fca0007fde0ff */
[----:B------:R-:W-:Y:S01]  /*6610*/  STL [R1+0x518], R84 ;  /* 0x0005185401007387 */ /* 0x000fe20000100800 */
[----:B0-----:R-:W-:Y:S02]  /*6620*/  @!P4 IMAD.MOV.U32 R8, RZ, RZ, R84 ;  /* 0x000000ffff08c224 */ /* 0x001fe400078e0054 */
[----:B------:R-:W-:Y:S02]  /*6630*/  IMAD R11, R4, 0x4c, RZ ;  /* 0x0000004c040b7824 */ /* 0x000fe400078e02ff */
[----:B------:R-:W-:-:S05]  /*6640*/  VIADD R12, R14, 0xffffffa3 ;  /* 0xffffffa30e0c7836 */ /* 0x000fca0000000000 */
[----:B------:R-:W-:Y:S01]  /*6650*/  ISETP.GE.U32.AND P5, PT, R12, 0x7fffff24, PT ;  /* 0x7fffff240c00780c */ /* 0x000fe20003fa6070 */
[----:B------:R-:W-:-:S05]  /*6660*/  VIADD R12, R14, 0xffffff9b ;  /* 0xffffff9b0e0c7836 */ /* 0x000fca0000000000 */
[----:B------:R-:W-:Y:S02]  /*6670*/  ISETP.GE.U32.AND P1, PT, R12, 0x7fffff1c, PT ;  /* 0x7fffff1c0c00780c */ /* 0x000fe40003f26070 */
[----:B------:R-:W-:Y:S01]  /*6680*/  PRMT R12, RZ, 0x7610, R12 ;  /* 0x00007610ff0c7816 */ /* 0x000fe2000000000c */
[----:B--2---:R0:W-:Y:S02]  /*6690*/  STL [R1+0x90], R86 ;  /* 0x0000905601007387 */ /* 0x0041e40000100800 */
[----:B0-----:R-:W-:-:S05]  /*66a0*/  LEA.HI.X.SX32 R86, R10, R2, 0x1, P6 ;  /* 0x000000020a567211 */ /* 0x001fca00030f0eff */
[----:B------:R-:W-:-:S05]  /*66b0*/  @!P4 IMAD.MOV.U32 R9, RZ, RZ, R86 ;  /* 0x000000ffff09c224 */ /* 0x000fca00078e0056 */
[----:B------:R0:W2:Y:S04]  /*66c0*/  @!P4 LDG.E.U8 R73, desc[UR18][R8.64] ;  /* 0x000000120849c981 */ /* 0x0000a8000c1e1100 */
[----:B------:R-:W-:Y:S01]  /*66d0*/  STL [R1+0x514], R86 ;  /* 0x0005145601007387 */ /* 0x000fe20000100800 */
[----:B0-----:R-:W-:-:S05]  /*66e0*/  VIADD R8, R14, 0xffffff93 ;  /* 0xffffff930e087836 */ /* 0x001fca0000000000 */
[----:B------:R-:W-:Y:S01]  /*66f0*/  ISETP.GE.U32.AND P4, PT, R8, 0x7fffff14, PT ;  /* 0x7fffff140800780c */ /* 0x000fe20003f86070 */
[----:B----4-:R0:W-:Y:S02]  /*6700*/  STL [R1+0x8c], R82 ;  /* 0x00008c5201007387 */ /* 0x0101e40000100800 */
[----:B0-----:R-:W-:-:S04]  /*6710*/  IADD3 R82, P6, PT, R11, R0, RZ ;  /* 0x000000000b527210 */ /* 0x001fc80007fde0ff */
[----:B------:R-:W-:Y:S01]  /*6720*/  LEA.HI.X.SX32 R84, R11, R2, 0x1, P6 ;  /* 0x000000020b547211 */ /* 0x000fe200030f0eff */
[----:B------:R-:W-:-:S04]  /*6730*/  @!P0 IMAD.MOV.U32 R8, RZ, RZ, R82 ;  /* 0x000000ffff088224 */ /* 0x000fc800078e0052 */
[----:B------:R-:W-:-:S05]  /*6740*/  @!P0 IMAD.MOV.U32 R9, RZ, RZ, R84 ;  /* 0x000000ffff098224 */ /* 0x000fca00078e0054 */
[----:B------:R0:W4:Y:S01]  /*6750*/  @!P0 LDG.E.U8 R12, desc[UR18][R8.64] ;  /* 0x00000012080c8981 */ /* 0x000122000c1e1100 */
[----:B------:R-:W-:-:S03]  /*6760*/  IMAD R10, R4, 0x54, RZ ;  /* 0x00000054040a7824 */ /* 0x000fc600078e02ff */
[----:B------:R-:W-:Y:S04]  /*6770*/  STL [R1+0x550], R82 ;  /* 0x0005505201007387 */ /* 0x000fe80000100800 */
[----:B------:R-:W-:Y:S01]  /*6780*/  STL [R1+0x54c], R84 ;  /* 0x00054c5401007387 */ /* 0x000fe20000100800 */
[----:B------:R-:W-:-:S05]  /*6790*/  VIADD R11, R14, 0xffffff8b ;  /* 0xffffff8b0e0b7836 */ /* 0x000fca0000000000 */
[----:B------:R-:W-:Y:S01]  /*67a0*/  ISETP.GE.U32.AND P0, PT, R11, 0x7fffff0c, PT ;  /* 0x7fffff0c0b00780c */ /* 0x000fe20003f06070 */
[----:B------:R-:W-:Y:S01]  /*67b0*/  IMAD R11, R4, 0x5c, RZ ;  /* 0x0000005c040b7824 */ /* 0x000fe200078e02ff */
[----:B--2---:R1:W-:Y:S02]  /*67c0*/  STL [R1+0x84], R73 ;  /* 0x0000844901007387 */ /* 0x0043e40000100800 */
[----:B-1----:R-:W-:-:S04]  /*67d0*/  IADD3 R73, P6, PT, R10, R0, RZ ;  /* 0x000000000a497210 */ /* 0x002fc80007fde0ff */
[----:B------:R-:W-:Y:S01]  /*67e0*/  LEA.HI.X.SX32 R84, R10, R2, 0x1, P6 ;  /* 0x000000020a547211 */ /* 0x000fe200030f0eff */
[----:B0-----:R-:W-:-:S04]  /*67f0*/  @!P2 IMAD.MOV.U32 R8, RZ, RZ, R73 ;  /* 0x000000ffff08a224 */ /* 0x001fc800078e0049 */
[----:B------:R-:W-:-:S05]  /*6800*/  @!P2 IMAD.MOV.U32 R9, RZ, RZ, R84 ;  /* 0x000000ffff09a224 */ /* 0x000fca00078e0054 */
[----:B------:R0:W2:Y:S01]  /*6810*/  @!P2 LDG.E.U8 R72, desc[UR18][R8.64] ;  /* 0x000000120848a981 */ /* 0x0000a2000c1e1100 */
[----:B------:R-:W-:-:S03]  /*6820*/  IADD3 R82, P6, PT, R11, R0, RZ ;  /* 0x000000000b527210 */ /* 0x000fc60007fde0ff */
[----:B------:R-:W-:Y:S02]  /*6830*/  STL [R1+0x588], R73 ;  /* 0x0005884901007387 */ /* 0x000fe40000100800 */
[----:B0-----:R-:W-:Y:S02]  /*6840*/  @!P5 IMAD.MOV.U32 R8, RZ, RZ, R82 ;  /* 0x000000ffff08d224 */ /* 0x001fe400078e0052 */
[----:B----4-:R-:W-:Y:S04]  /*6850*/  STL [R1+0x80], R12 ;  /* 0x0000800c01007387 */ /* 0x010fe80000100800 */
[----:B------:R0:W-:Y:S02]  /*6860*/  STL [R1+0x584], R84 ;  /* 0x0005845401007387 */ /* 0x0001e40000100800 */
[----:B0-----:R-:W-:-:S05]  /*6870*/  LEA.HI.X.SX32 R84, R11, R2, 0x1, P6 ;  /* 0x000000020b547211 */ /* 0x001fca00030f0eff */
[----:B------:R-:W-:-:S05]  /*6880*/  @!P5 IMAD.MOV.U32 R9, RZ, RZ, R84 ;  /* 0x000000ffff09d224 */ /* 0x000fca00078e0054 */
[----:B------:R0:W4:Y:S01]  /*6890*/  @!P5 LDG.E.U8 R23, desc[UR18][R8.64] ;  /* 0x000000120817d981 */ /* 0x000122000c1e1100 */
[----:B------:R-:W-:-:S03]  /*68a0*/  IMAD R10, R4, 0x64, RZ ;  /* 0x00000064040a7824 */ /* 0x000fc600078e02ff */
[----:B------:R-:W-:Y:S01]  /*68b0*/  STL [R1+0x5c0], R82 ;  /* 0x0005c05201007387 */ /* 0x000fe20000100800 */
[----:B------:R-:W-:Y:S02]  /*68c0*/  IMAD R11, R4, 0x6c, RZ ;  /* 0x0000006c040b7824 */ /* 0x000fe400078e02ff */
[----:B------:R-:W-:-:S05]  /*68d0*/  VIADD R12, R14, 0xffffff83 ;  /* 0xffffff830e0c7836 */ /* 0x000fca0000000000 */
[----:B------:R-:W-:Y:S01]  /*68e0*/  ISETP.GE.U32.AND P2, PT, R12, 0x7fffff04, PT ;  /* 0x7fffff040c00780c */ /* 0x000fe20003f46070 */
[----:B------:R-:W-:-:S05]  /*68f0*/  VIADD R12, R14, 0xfffffffa ;  /* 0xfffffffa0e0c7836 */ /* 0x000fca0000000000 */
[----:B------:R-:W-:Y:S02]  /*6900*/  ISETP.GE.U32.AND P5, PT, R12, 0x7fffff7b, PT ;  /* 0x7fffff7b0c00780c */ /* 0x000fe40003fa6070 */
[----:B------:R-:W-:Y:S01]  /*6910*/  PRMT R12, RZ, 0x7610, R12 ;  /* 0x00007610ff0c7816 */ /* 0x000fe2000000000c */
[----:B--2---:R1:W-:Y:S02]  /*6920*/  STL [R1+0x7c], R72 ;  /* 0x00007c4801007387 */ /* 0x0043e40000100800 */
[----:B-1----:R-:W-:-:S04]  /*6930*/  IADD3 R72, P6, PT, R10, R0, RZ ;  /* 0x000000000a487210 */ /* 0x002fc80007fde0ff */
[----:B------:R-:W-:Y:S01]  /*6940*/  LEA.HI.X.SX32 R73, R10, R2, 0x1, P6 ;  /* 0x000000020a497211 */ /* 0x000fe200030f0eff */
[----:B0-----:R-:W-:-:S04]  /*6950*/  @!P1 IMAD.MOV.U32 R8, RZ, RZ, R72 ;  /* 0x000000ffff089224 */ /* 0x001fc800078e0048 */
[----:B------:R-:W-:-:S05]  /*6960*/  @!P1 IMAD.MOV.U32 R9, RZ, RZ, R73 ;  /* 0x000000ffff099224 */ /* 0x000fca00078e0049 */
[----:B------:R0:W2:Y:S04]  /*6970*/  @!P1 LDG.E.U8 R22, desc[UR18][R8.64] ;  /* 0x0000001208169981 */ /* 0x0000a8000c1e1100 */
[----:B------:R-:W-:Y:S04]  /*6980*/  STL [R1+0x5bc], R84 ;  /* 0x0005bc5401007387 */ /* 0x000fe80000100800 */
[----:B------:R-:W-:Y:S04]  /*6990*/  STL [R1+0x5f8], R72 ;  /* 0x0005f84801007387 */ /* 0x000fe80000100800 */
[----:B------:R-:W-:Y:S01]  /*69a0*/  STL [R1+0x5f4], R73 ;  /* 0x0005f44901007387 */ /* 0x000fe20000100800 */
[----:B0-----:R-:W-:-:S03]  /*69b0*/  VIADD R8, R14, 0xfffffff2 ;  /* 0xfffffff20e087836 */ /* 0x001fc60000000000 */
[----:B----4-:R0:W-:Y:S02]  /*69c0*/  STL [R1+0x70], R23 ;  /* 0x0000701701007387 */ /* 0x0101e40000100800 */
[----:B------:R-:W-:Y:S02]  /*69d0*/  ISETP.GE.U32.AND P1, PT, R8, 0x7fffff73, PT ;  /* 0x7fffff730800780c */ /* 0x000fe40003f26070 */
        /* <DEDUP_REMOVED lines=50> */
[----:B------:R-:W-:Y:S02]  /*6d00*/  IMAD R10, R4, 0x15, RZ ;  /* 0x00000015040a7824 */ /* 0x000fe400078e02ff */
[----:B------:R-:W-:Y:S01]  /*6d10*/  VIADD R11, R14, 0xffffffca ;  /* 0xffffffca0e0b7836 */ /* 0x000fe20000000000 */
[----:B------:R-:W-:Y:S04]  /*6d20*/  STL [R1+0xd0], R20 ;  /* 0x0000d01401007387 */ /* 0x000fe80000100800 */
[----:B------:R-:W-:Y:S01]  /*6d30*/  STL [R1+0xcc], R21 ;  /* 0x0000cc1501007387 */ /* 0x000fe20000100800 */
[----:B------:R-:W-:Y:S01]  /*6d40*/  ISETP.GE.U32.AND P1, PT, R11, 0x7fffff4b, PT ;  /* 0x7fffff4b0b00780c */ /* 0x000fe20003f26070 */
[----:B------:R-:W-:Y:S01]  /*6d50*/  IMAD R11, R4, 0x1d, RZ ;  /* 0x0000001d040b7824 */ /* 0x000fe200078e02ff */
[----:B------:R-:W-:Y:S01]  /*6d60*/  PRMT R5, RZ, 0x7610, R5 ;  /* 0x00007610ff057816 */ /* 0x000fe20000000005 */
[----:B--2---:R1:W-:Y:S02]  /*6d70*/  STL [R1+0x54], R19 ;  /* 0x0000541301007387 */ /* 0x0043e40000100800 */
[----:B-1----:R-:W-:-:S04]  /*6d80*/  IADD3 R19, P6, PT, R10, R0, RZ ;  /* 0x000000000a137210 */ /* 0x002fc80007fde0ff */
[----:B------:R-:W-:Y:S02]  /*6d90*/  LEA.HI.X.SX32 R20, R10, R2, 0x1, P6 ;  /* 0x000000020a147211 */ /* 0x000fe400030f0eff */
[C---:B------:R-:W-:Y:S01]  /*6da0*/  IADD3 R21, P6, PT, R11.reuse, R0, RZ ;  /* 0x000000000b157210 */ /* 0x040fe20007fde0ff */
[----:B0-----:R-:W-:Y:S02]  /*6db0*/  @!P4 IMAD.MOV.U32 R8, RZ, RZ, R19 ;  /* 0x000000ffff08c224 */ /* 0x001fe400078e0013 */
[----:B------:R-:W-:Y:S01]  /*6dc0*/  @!P4 IMAD.MOV.U32 R9, RZ, RZ, R20 ;  /* 0x000000ffff09c224 */ /* 0x000fe200078e0014 */
[----:B------:R-:W-:-:S04]  /*6dd0*/  LEA.HI.X.SX32 R22, R11, R2, 0x1, P6 ;  /* 0x000000020b167211 */ /* 0x000fc800030f0eff */
[----:B------:R0:W2:Y:S01]  /*6de0*/  @!P4 LDG.E.U8 R5, desc[UR18][R8.64] ;  /* 0x000000120805c981 */ /* 0x0000a2000c1e1100 */
[----:B------:R-:W-:Y:S02]  /*6df0*/  IMAD R10, R4, 0x25, RZ ;  /* 0x00000025040a7824 */ /* 0x000fe400078e02ff */
[----:B0-----:R-:W-:Y:S02]  /*6e00*/  @!P0 IMAD.MOV.U32 R8, RZ, RZ, R21 ;  /* 0x000000ffff088224 */ /* 0x001fe400078e0015 */
[----:B------:R-:W-:-:S05]  /*6e10*/  @!P0 IMAD.MOV.U32 R9, RZ, RZ, R22 ;  /* 0x000000ffff098224 */ /* 0x000fca00078e0016 */
[----:B------:R0:W3:Y:S04]  /*6e20*/  @!P0 LDG.E.U8 R18, desc[UR18][R8.64] ;  /* 0x0000001208128981 */ /* 0x0000e8000c1e1100 */
[----:B------:R1:W-:Y:S04]  /*6e30*/  STL [R1+0x140], R19 ;  /* 0x0001401301007387 */ /* 0x0003e80000100800 */
[----:B----4-:R-:W-:Y:S01]  /*6e40*/  STL [R1+0x4c], R12 ;  /* 0x00004c0c01007387 */ /* 0x010fe20000100800 */
[----:B-1----:R-:W-:-:S03]  /*6e50*/  IADD3 R19, P6, PT, R10, R0, RZ ;  /* 0x000000000a137210 */ /* 0x002fc60007fde0ff */
[----:B------:R1:W-:Y:S02]  /*6e60*/  STL [R1+0x13c], R20 ;  /* 0x00013c1401007387 */ /* 0x0003e40000100800 */
[----:B0-----:R-:W-:Y:S01]  /*6e70*/  @!P2 IMAD.MOV.U32 R8, RZ, RZ, R19 ;  /* 0x000000ffff08a224 */ /* 0x001fe200078e0013 */
[----:B-1----:R-:W-:-:S05]  /*6e80*/  LEA.HI.X.SX32 R20, R10, R2, 0x1, P6 ;  /* 0x000000020a147211 */ /* 0x002fca00030f0eff */
[----:B------:R-:W-:-:S05]  /*6e90*/  @!P2 IMAD.MOV.U32 R9, RZ, RZ, R20 ;  /* 0x000000ffff09a224 */ /* 0x000fca00078e0014 */
[----:B------:R0:W4:Y:S01]  /*6ea0*/  @!P2 LDG.E.U8 R17, desc[UR18][R8.64] ;  /* 0x000000120811a981 */ /* 0x000122000c1e1100 */
[----:B------:R-:W-:Y:S02]  /*6eb0*/  IMAD R11, R4, 0x2d, RZ ;  /* 0x0000002d040b7824 */ /* 0x000fe400078e02ff */
[----:B------:R-:W-:-:S05]  /*6ec0*/  VIADD R12, R14, 0xffffffc2 ;  /* 0xffffffc20e0c7836 */ /* 0x000fca0000000000 */
[----:B------:R-:W-:Y:S01]  /*6ed0*/  ISETP.GE.U32.AND P4, PT, R12, 0x7fffff43, PT ;  /* 0x7fffff430c00780c */ /* 0x000fe20003f86070 */
[C---:B------:R-:W-:Y:S02]  /*6ee0*/  VIADD R12, R14.reuse, 0xffffffba ;  /* 0xffffffba0e0c7836 */ /* 0x040fe40000000000 */
[----:B0-----:R-:W-:-:S03]  /*6ef0*/  VIADD R8, R14, 0xffffffb2 ;  /* 0xffffffb20e087836 */ /* 0x001fc60000000000 */
[----:B------:R-:W-:Y:S02]  /*6f00*/  ISETP.GE.U32.AND P0, PT, R12, 0x7fffff3b, PT ;  /* 0x7fffff3b0c00780c */ /* 0x000fe40003f06070 */
[----:B------:R-:W-:Y:S02]  /*6f10*/  PRMT R12, RZ, 0x7610, R12 ;  /* 0x00007610ff0c7816 */ /* 0x000fe4000000000c */
[----:B------:R-:W-:Y:S01]  /*6f20*/  ISETP.GE.U32.AND P2, PT, R8, 0x7fffff33, PT ;  /* 0x7fffff330800780c */ /* 0x000fe20003f46070 */
[----:B------:R-:W-:Y:S01]  /*6f30*/  IMAD R10, R4, 0x35, RZ ;  /* 0x00000035040a7824 */ /* 0x000fe200078e02ff */
[----:B--2---:R-:W-:Y:S04]  /*6f40*/  STL [R1+0x88c], R5 ;  /* 0x00088c0501007387 */ /* 0x004fe80000100800 */
[----:B------:R-:W-:Y:S04]  /*6f50*/  STL [R1+0x400], R21 ;  /* 0x0004001501007387 */ /* 0x000fe80000100800 */
[----:B------:R-:W-:Y:S04]  /*6f60*/  STL [R1+0x3fc], R22 ;  /* 0x0003fc1601007387 */ /* 0x000fe80000100800 */
[----:B------:R-:W-:Y:S04]  /*6f70*/  STL [R1+0x438], R19 ;  /* 0x0004381301007387 */ /* 0x000fe80000100800 */
[----:B------:R-:W-:Y:S04]  /*6f80*/  STL [R1+0x434], R20 ;  /* 0x0004341401007387 */ /* 0x000fe80000100800 */
[----:B---3--:R0:W-:Y:S02]  /*6f90*/  STL [R1+0x40], R18 ;  /* 0x0000401201007387 */ /* 0x0081e40000100800 */
[----:B0-----:R-:W-:-:S04]  /*6fa0*/  IADD3 R18, P6, PT, R11, R0, RZ ;  /* 0x000000000b127210 */ /* 0x001fc80007fde0ff */
[----:B------:R-:W-:Y:S01]  /*6fb0*/  LEA.HI.X.SX32 R19, R11, R2, 0x1, P6 ;  /* 0x000000020b137211 */ /* 0x000fe200030f0eff */
[----:B------:R-:W-:-:S04]  /*6fc0*/  @!P5 IMAD.MOV.U32 R8, RZ, RZ, R18 ;  /* 0x000000ffff08d224 */ /* 0x000fc800078e0012 */
[----:B------:R-:W-:Y:S01]  /*6fd0*/  @!P5 IMAD.MOV.U32 R9, RZ, RZ, R19 ;  /* 0x000000ffff09d224 */ /* 0x000fe200078e0013 */
[----:B------:R-:W-:Y:S04]  /*6fe0*/  STL [R1+0x470], R18 ;  /* 0x0004701201007387 */ /* 0x000fe80000100800 */
[----:B------:R0:W2:Y:S04]  /*6ff0*/  @!P5 LDG.E.U8 R12, desc[UR18][R8.64] ;  /* 0x00000012080cd981 */ /* 0x0000a8000c1e1100 */
[----:B------:R-:W-:Y:S04]  /*7000*/  STL [R1+0x46c], R19 ;  /* 0x00046c1301007387 */ /* 0x000fe80000100800 */
[----:B----4-:R1:W-:Y:S02]  /*7010*/  STL [R1+0x34], R17 ;  /* 0x0000341101007387 */ /* 0x0103e40000100800 */
[----:B-1----:R-:W-:-:S04]  /*7020*/  IADD3 R17, P6, PT, R10, R0, RZ ;  /* 0x000000000a117210 */ /* 0x002fc80007fde0ff */
[----:B------:R-:W-:Y:S01]  /*7030*/  LEA.HI.X.SX32 R19, R10, R2, 0x1, P6 ;  /* 0x000000020a137211 */ /* 0x000fe200030f0eff */
[----:B0-----:R-:W-:-:S04]  /*7040*/  @!P1 IMAD.MOV.U32 R8, RZ, RZ, R17 ;  /* 0x000000ffff089224 */ /* 0x001fc800078e0011 */
[----:B------:R-:W-:-:S05]  /*7050*/  @!P1 IMAD.MOV.U32 R9, RZ, RZ, R19 ;  /* 0x000000ffff099224 */ /* 0x000fca00078e0013 */
[----:B------:R0:W3:Y:S01]  /*7060*/  @!P1 LDG.E.U8 R16, desc[UR18][R8.64] ;  /* 0x0000001208109981 */ /* 0x0000e2000c1e1100 */
[----:B------:R-:W-:-:S05]  /*7070*/  VIADD R11, R14, 0xffffffaa ;  /* 0xffffffaa0e0b7836 */ /* 0x000fca0000000000 */
[----:B------:R-:W-:Y:S01]  /*7080*/  ISETP.GE.U32.AND P5, PT, R11, 0x7fffff2b, PT ;  /* 0x7fffff2b0b00780c */ /* 0x000fe20003fa6070 */
[----:B------:R-:W-:Y:S01]  /*7090*/  IMAD R11, R4, 0x3d, RZ ;  /* 0x0000003d040b7824 */ /* 0x000fe200078e02ff */
[----:B------:R-:W-:Y:S04]  /*70a0*/  STL [R1+0x4b0], R17 ;  /* 0x0004b01101007387 */ /* 0x000fe80000100800 */
[----:B------:R-:W-:-:S05]  /*70b0*/  IADD3 R18, P6, PT, R11, R0, RZ ;  /* 0x000000000b127210 */ /* 0x000fca0007fde0ff */
[----:B0-----:R-:W-:Y:S02]  /*70c0*/  @!P4 IMAD.MOV.U32 R8, RZ, RZ, R18 ;  /* 0x000000ffff08c224 */ /* 0x001fe400078e0012 */
[----:B------:R-:W-:Y:S01]  /*70d0*/  IMAD R10, R4, 0x45, RZ ;  /* 0x00000045040a7824 */ /* 0x000fe200078e02ff */
[----:B--2---:R-:W-:Y:S04]  /*70e0*/  STL [R1+0x2c], R12 ;  /* 0x00002c0c01007387 */ /* 0x004fe80000100800 */
[----:B------:R0:W-:Y:S02]  /*70f0*/  STL [R1+0x4ac], R19 ;  /* 0x0004ac1301007387 */ /* 0x0001e40000100800 */
[----:B0-----:R-:W-:-:S05]  /*7100*/  LEA.HI.X.SX32 R19, R11, R2, 0x1, P6 ;  /* 0x000000020b137211 */ /* 0x001fca00030f0eff */
[----:B------:R-:W-:-:S05]  /*7110*/  @!P4 IMAD.MOV.U32 R9, RZ, RZ, R19 ;  /* 0x000000ffff09c224 */ /* 0x000fca00078e0013 */
[----:B------:R0:W2:Y:S04]  /*7120*/  @!P4 LDG.E.U8 R15, desc[UR18][R8.64] ;  /* 0x00000012080fc981 */ /* 0x0000a8000c1e1100 */
[----:B------:R-:W-:Y:S04]  /*7130*/  STL [R1+0x4e8], R18 ;  /* 0x0004e81201007387 */ /* 0x000fe80000100800 */
[----:B---3--:R1:W-:Y:S02]  /*7140*/  STL [R1+0x28], R16 ;  /* 0x0000281001007387 */ /* 0x0083e40000100800 */
[----:B-1----:R-:W-:-:S04]  /*7150*/  IADD3 R16, P6, PT, R10, R0, RZ ;  /* 0x000000000a107210 */ /* 0x002fc80007fde0ff */
[----:B------:R-:W-:Y:S01]  /*7160*/  LEA.HI.X.SX32 R17, R10, R2, 0x1, P6 ;  /* 0x000000020a117211 */ /* 0x000fe200030f0eff */
[----:B0-----:R-:W-:-:S04]  /*7170*/  @!P0 IMAD.MOV.U32 R8, RZ, RZ, R16 ;  /* 0x000000ffff088224 */ /* 0x001fc800078e0010 */
[----:B------:R-:W-:-:S05]  /*7180*/  @!P0 IMAD.MOV.U32 R9, RZ, RZ, R17 ;  /* 0x000000ffff098224 */ /* 0x000fca00078e0011 */
[----:B------:R0:W3:Y:S01]  /*7190*/  @!P0 LDG.E.U8 R13, desc[UR18][R8.64] ;  /* 0x00000012080d8981 */ /* 0x0000e2000c1e1100 */
[----:B------:R-:W-:Y:S02]  /*71a0*/  IMAD R11, R4, 0x4d, RZ ;  /* 0x0000004d040b7824 */ /* 0x000fe400078e02ff */
[----:B------:R-:W-:Y:S01]  /*71b0*/  VIADD R12, R14, 0xffffffa2 ;  /* 0xffffffa20e0c7836 */ /* 0x000fe20000000000 */
[----:B------:R-:W-:Y:S04]  /*71c0*/  STL [R1+0x4e4], R19 ;  /* 0x0004e41301007387 */ /* 0x000fe80000100800 */
[----:B------:R-:W-:Y:S01]  /*71d0*/  STL [R1+0x520], R16 ;  /* 0x0005201001007387 */ /* 0x000fe20000100800 */
[----:B------:R-:W-:-:S03]  /*71e0*/  ISETP.GE.U32.AND P1, PT, R12, 0x7fffff23, PT ;  /* 0x7fffff230c00780c */ /* 0x000fc60003f26070 */
[----:B------:R-:W-:Y:S01]  /*71f0*/  STL [R1+0x51c], R17 ;  /* 0x00051c1101007387 */ /* 0x000fe20000100800 */
[C---:B------:R-:W-:Y:S02]  /*7200*/  VIADD R12, R14.reuse, 0xffffff9a ;  /* 0xffffff9a0e0c7836 */ /* 0x040fe40000000000 */
[----:B0-----:R-:W-:-:S03]  /*7210*/  VIADD R8, R14, 0xffffff92 ;  /* 0xffffff920e087836 */ /* 0x001fc60000000000 */
[----:B------:R-:W-:Y:S02]  /*7220*/  ISETP.GE.U32.AND P4, PT, R12, 0x7fffff1b, PT ;  /* 0x7fffff1b0c00780c */ /* 0x000fe40003f86070 */
[----:B------:R-:W-:Y:S02]  /*7230*/  PRMT R12, RZ, 0x7610, R12 ;  /* 0x00007610ff0c7816 */ /* 0x000fe4000000000c */
[----:B------:R-:W-:Y:S01]  /*7240*/  ISETP.GE.U32.AND P0, PT, R8, 0x7fffff13, PT ;  /* 0x7fffff130800780c */ /* 0x000fe20003f06070 */
[----:B------:R-:W-:Y:S01]  /*7250*/  IMAD R10, R4, 0x55, RZ ;  /* 0x00000055040a7824 */ /* 0x000fe200078e02ff */
[----:B------:R-:W-:Y:S01]  /*7260*/  PRMT R5, RZ, 0x7610, R5 ;  /* 0x00007610ff057816 */ /* 0x000fe20000000005 */
[----:B--2---:R0:W-:Y:S02]  /*7270*/  STL [R1+0x20], R15 ;  /* 0x0000200f01007387 */ /* 0x0041e40000100800 */
[----:B0-----:R-:W-:-:S04]  /*7280*/  IADD3 R15, P6, PT, R11, R0, RZ ;  /* 0x000000000b0f7210 */ /* 0x001fc80007fde0ff */
[----:B------:R-:W-:Y:S01]  /*7290*/  LEA.HI.X.SX32 R16, R11, R2, 0x1, P6 ;  /* 0x000000020b107211 */ /* 0x000fe200030f0eff */
[----:B------:R-:W-:-:S04]  /*72a0*/  @!P2 IMAD.MOV.U32 R8, RZ, RZ, R15 ;  /* 0x000000ffff08a224 */ /* 0x000fc800078e000f */
[----:B------:R-:W-:-:S05]  /*72b0*/  @!P2 IMAD.MOV.U32 R9, RZ, RZ, R16 ;  /* 0x000000ffff09a224 */ /* 0x000fca00078e0010 */
[----:B------:R0:W2:Y:S04]  /*72c0*/  @!P2 LDG.E.U8 R12, desc[UR18][R8.64] ;  /* 0x00000012080ca981 */ /* 0x0000a8000c1e1100 */
[----:B------:R-:W-:Y:S04]  /*72d0*/  STL [R1+0x558], R15 ;  /* 0x0005580f01007387 */ /* 0x000fe80000100800 */
[----:B------:R-:W-:Y:S04]  /*72e0*/  STL [R1+0x554], R16 ;  /* 0x0005541001007387 */ /* 0x000fe80000100800 */
[----:B---3--:R1:W-:Y:S02]  /*72f0*/  STL [R1+0x18], R13 ;  /* 0x0000180d01007387 */ /* 0x0083e40000100800 */
        /* <DEDUP_REMOVED lines=9> */
[----:B------:R-:W-:Y:S02]  /*7390*/  IADD3 R15, P6, PT, R11, R0, RZ ;  /* 0x000000000b0f7210 */ /* 0x000fe40007fde0ff */
[----:B------:R-:W-:-:S03]  /*73a0*/  PRMT R3, RZ, 0x7610, R3 ;  /* 0x00007610ff037816 */ /* 0x000fc60000000003 */
        /* <DEDUP_REMOVED lines=14> */
[----:B------:R-:W-:Y:S02]  /*7490*/  VIADD R12, R14, 0xffffff82 ;  /* 0xffffff820e0c7836 */ /* 0x000fe40000000000 */
[----:B------:R-:W-:Y:S01]  /*74a0*/  IMAD R11, R4, 0x6d, RZ ;  /* 0x0000006d040b7824 */ /* 0x000fe200078e02ff */
[----:B------:R-:W-:Y:S02]  /*74b0*/  STL [R1+0x5c4], R16 ;  /* 0x0005c41001007387 */ /* 0x000fe40000100800 */
[----:B------:R-:W-:Y:S01]  /*74c0*/  ISETP.GE.U32.AND P5, PT, R12, 0x7fffff03, PT ;  /* 0x7fffff030c00780c */ /* 0x000fe20003fa6070 */
[----:B------:R-:W-:Y:S01]  /*74d0*/  VIADD R12, R14, 0xfffffff9 ;  /* 0xfffffff90e0c7836 */ /* 0x000fe20000000000 */
[----:B------:R-:W-:Y:S04]  /*74e0*/  STL [R1+0x600], R5 ;  /* 0x0006000501007387 */ /* 0x000fe80000100800 */
[----:B------:R-:W-:Y:S01]  /*74f0*/  STL [R1+0x5fc], R13 ;  /* 0x0005fc0d01007387 */ /* 0x000fe20000100800 */
[----:B------:R-:W-:Y:S01]  /*7500*/  ISETP.GE.U32.AND P1, PT, R12, 0x7fffff7a, PT ;  /* 0x7fffff7a0c00780c */ /* 0x000fe20003f26070 */
[----:B0-----:R-:W-:-:S02]  /*7510*/  VIADD R8, R14, 0xfffffff1 ;  /* 0xfffffff10e087836 */ /* 0x001fc40000000000 */
[----:B------:R-:W-:-:S03]  /*7520*/  IMAD R10, R4, 0x75, RZ ;  /* 0x00000075040a7824 */ /* 0x000fc600078e02ff */
[----:B------:R-:W-:Y:S02]  /*7530*/  ISETP.GE.U32.AND P4, PT, R8, 0x7fffff72, PT ;  /* 0x7fffff720800780c */ /* 0x000fe40003f86070 */
[----:B------:R-:W-:Y:S02]  /*7540*/  PRMT R91, RZ, 0x7610, R91 ;  /* 0x00007610ff5b7816 */ /* 0x000fe4000000005b */
[----:B------:R-:W-:Y:S01]  /*7550*/  PRMT R89, RZ, 0x7610, R89 ;  /* 0x00007610ff597816 */ /* 0x000fe20000000059 */
[----:B--2---:R0:W-:Y:S02]  /*7560*/  STL [R1+0x4], R3 ;  /* 0x0000040301007387 */ /* 0x0041e40000100800 */
[----:B0-----:R-:W-:-:S04]  /*7570*/  IADD3 R3, P6, PT, R11, R0, RZ ;  /* 0x000000000b037210 */ /* 0x001fc80007fde0ff */
[----:B------:R-:W-:Y:S01]  /*7580*/  LEA.HI.X.SX32 R12, R11, R2, 0x1, P6 ;  /* 0x000000020b0c7211 */ /* 0x000fe200030f0eff */
[----:B------:R-:W-:Y:S01]  /*7590*/  @!P0 IMAD.MOV.U32 R8, RZ, RZ, R3 ;  /* 0x000000ffff088224 */ /* 0x000fe200078e0003 */
[----:B------:R-:W-:-:S03]  /*75a0*/  IADD3 R5, P6, PT, R10, R0, RZ ;  /* 0x000000000a057210 */ /* 0x000fc60007fde0ff */
[----:B------:R-:W-:Y:S01]  /*75b0*/  @!P0 IMAD.MOV.U32 R9, RZ, RZ, R12 ;  /* 0x000000ffff098224 */ /* 0x000fe200078e000c */
[----:B------:R-:W-:Y:S01]  /*75c0*/  LEA.HI.X.SX32 R13, R10, R2, 0x1, P6 ;  /* 0x000000020a0d7211 */ /* 0x000fe200030f0eff */
[----:B------:R-:W-:-:S03]  /*75d0*/  VIADD R11, R14, 0xffffffe9 ;  /* 0xffffffe90e0b7836 */ /* 0x000fc60000000000 */
[----:B------:R0:W2:Y:S02]  /*75e0*/  @!P0 LDG.E.U8 R92, desc[UR18][R8.64] ;  /* 0x00000012085c8981 */ /* 0x0000a4000c1e1100 */
[----:B------:R-:W-:Y:S01]  /*75f0*/  ISETP.GE.U32.AND P0, PT, R11, 0x7fffff6a, PT ;  /* 0x7fffff6a0b00780c */ /* 0x000fe20003f06070 */
[----:B------:R-:W-:Y:S02]  /*7600*/  IMAD R11, R4, 0x7d, RZ ;  /* 0x0000007d040b7824 */ /* 0x000fe400078e02ff */
[----:B0-----:R-:W-:Y:S02]  /*7610*/  @!P2 IMAD.MOV.U32 R8, RZ, RZ, R5 ;  /* 0x000000ffff08a224 */ /* 0x001fe400078e0005 */
[----:B------:R-:W-:Y:S01]  /*7620*/  @!P2 IMAD.MOV.U32 R9, RZ, RZ, R13 ;  /* 0x000000ffff09a224 */ /* 0x000fe200078e000d */
[----:B---3--:R-:W-:Y:S04]  /*7630*/  STL [R1+0x890], R93 ;  /* 0x0008905d01007387 */ /* 0x008fe80000100800 */
[----:B------:R0:W3:Y:S04]  /*7640*/  @!P2 LDG.E.U8 R91, desc[UR18][R8.64] ;  /* 0x00000012085ba981 */ /* 0x0000e8000c1e1100 */
[----:B------:R1:W-:Y:S02]  /*7650*/  STL [R1+0x630], R3 ;  /* 0x0006300301007387 */ /* 0x0003e40000100800 */
[----:B-1----:R-:W-:-:S04]  /*7660*/  IADD3 R3, P6, PT, R11, R0, RZ ;  /* 0x000000000b037210 */ /* 0x002fc80007fde0ff */
[----:B------:R-:W-:Y:S01]  /*7670*/  LEA.HI.X.SX32 R15, R11, R2, 0x1, P6 ;  /* 0x000000020b0f7211 */ /* 0x000fe200030f0eff */
[----:B0-----:R-:W-:-:S04]  /*7680*/  @!P5 IMAD.MOV.U32 R8, RZ, RZ, R3 ;  /* 0x000000ffff08d224 */ /* 0x001fc800078e0003 */
[----:B------:R-:W-:-:S05]  /*7690*/  @!P5 IMAD.MOV.U32 R9, RZ, RZ, R15 ;  /* 0x000000ffff09d224 */ /* 0x000fca00078e000f */
[----:B------:R0:W4:Y:S01]  /*76a0*/  @!P5 LDG.E.U8 R89, desc[UR18][R8.64] ;  /* 0x000000120859d981 */ /* 0x000122000c1e1100 */
[----:B------:R-:W-:-:S03]  /*76b0*/  IMAD R10, R4, 0x6, RZ ;  /* 0x00000006040a7824 */ /* 0x000fc600078e02ff */
[----:B------:R1:W-:Y:S01]  /*76c0*/  STL [R1+0x62c], R12 ;  /* 0x00062c0c01007387 */ /* 0x0003e20000100800 */
[----:B------:R-:W-:Y:S01]  /*76d0*/  IMAD R11, R4, 0xe, RZ ;  /* 0x0000000e040b7824 */ /* 0x000fe200078e02ff */
[----:B------:R-:W-:Y:S01]  /*76e0*/  PRMT R90, RZ, 0x7610, R90 ;  /* 0x00007610ff5a7816 */ /* 0x000fe2000000005a */
[----:B-1----:R-:W-:-:S05]  /*76f0*/  VIADD R12, R14, 0xffffffe1 ;  /* 0xffffffe10e0c7836 */ /* 0x002fca0000000000 */
[----:B------:R-:W-:Y:S01]  /*7700*/  ISETP.GE.U32.AND P2, PT, R12, 0x7fffff62, PT ;  /* 0x7fffff620c00780c */ /* 0x000fe20003f46070 */
[----:B------:R-:W-:-:S05]  /*7710*/  VIADD R12, R14, 0xffffffd9 ;  /* 0xffffffd90e0c7836 */ /* 0x000fca0000000000 */
[----:B------:R-:W-:Y:S02]  /*7720*/  ISETP.GE.U32.AND P5, PT, R12, 0x7fffff5a, PT ;  /* 0x7fffff5a0c00780c */ /* 0x000fe40003fa6070 */
[----:B------:R-:W-:Y:S02]  /*7730*/  PRMT R88, RZ, 0x7610, R88 ;  /* 0x00007610ff587816 */ /* 0x000fe40000000058 */
[----:B------:R-:W-:Y:S01]  /*7740*/  PRMT R87, RZ, 0x7610, R87 ;  /* 0x00007610ff577816 */ /* 0x000fe20000000057 */
[----:B--2---:R-:W-:Y:S04]  /*7750*/  STL [R1+0x894], R92 ;  /* 0x0008945c01007387 */ /* 0x004fe80000100800 */
[----:B------:R1:W-:Y:S04]  /*7760*/  STL [R1+0x660], R5 ;  /* 0x0006600501007387 */ /* 0x0003e80000100800 */
[----:B------:R2:W-:Y:S01]  /*7770*/  STL [R1+0x65c], R13 ;  /* 0x00065c0d01007387 */ /* 0x0005e20000100800 */
[----:B-1----:R-:W-:-:S04]  /*7780*/  IADD3 R5, P6, PT, R10, R0, RZ ;  /* 0x000000000a057210 */ /* 0x002fc80007fde0ff */
[----:B--2---:R-:W-:Y:S01]  /*7790*/  LEA.HI.X.SX32 R13, R10, R2, 0x1, P6 ;  /* 0x000000020a0d7211 */ /* 0x004fe200030f0eff */
[----:B0-----:R-:W-:Y:S01]  /*77a0*/  @!P1 IMAD.MOV.U32 R8, RZ, RZ, R5 ;  /* 0x000000ffff089224 */ /* 0x001fe200078e0005 */
[----:B---3--:R-:W-:Y:S03]  /*77b0*/  STL [R1+0x898], R91 ;  /* 0x0008985b01007387 */ /* 0x008fe60000100800 */
[----:B------:R-:W-:Y:S01]  /*77c0*/  @!P1 IMAD.MOV.U32 R9, RZ, RZ, R13 ;  /* 0x000000ffff099224 */ /* 0x000fe200078e000d */
[----:B------:R0:W-:Y:S04]  /*77d0*/  STL [R1+0x690], R3 ;  /* 0x0006900301007387 */ /* 0x0001e80000100800 */
[----:B------:R1:W2:Y:S01]  /*77e0*/  @!P1 LDG.E.U8 R90, desc[UR18][R8.64] ;  /* 0x00000012085a9981 */ /* 0x0002a2000c1e1100 */
[----:B0-----:R-:W-:Y:S01]  /*77f0*/  IADD3 R3, P6, PT, R11, R0, RZ ;  /* 0x000000000b037210 */ /* 0x001fe20007fde0ff */
[----:B-1----:R-:W-:-:S03]  /*7800*/  VIADD R8, R14, 0xffffffd1 ;  /* 0xffffffd10e087836 */ /* 0x002fc60000000000 */
[----:B------:R-:W-:Y:S01]  /*7810*/  LEA.HI.X.SX32 R12, R11, R2, 0x1, P6 ;  /* 0x000000020b0c7211 */ /* 0x000fe200030f0eff */
[----:B------:R-:W-:Y:S01]  /*7820*/  IMAD R10, R4, 0x16, RZ ;  /* 0x00000016040a7824 */ /* 0x000fe200078e02ff */
[----:B------:R-:W-:Y:S01]  /*7830*/  STL [R1+0x68c], R15 ;  /* 0x00068c0f01007387 */ /* 0x000fe20000100800 */
[----:B------:R-:W-:Y:S01]  /*7840*/  ISETP.GE.U32.AND P1, PT, R8, 0x7fffff52, PT ;  /* 0x7fffff520800780c */ /* 0x000fe20003f26070 */
[----:B------:R-:W-:Y:S02]  /*7850*/  @!P4 IMAD.MOV.U32 R8, RZ, RZ, R3 ;  /* 0x000000ffff08c224 */ /* 0x000fe400078e0003 */
[----:B------:R-:W-:Y:S01]  /*7860*/  @!P4 IMAD.MOV.U32 R9, RZ, RZ, R12 ;  /* 0x000000ffff09c224 */ /* 0x000fe200078e000c */
[----:B------:R0:W-:Y:S04]  /*7870*/  STL [R1+0x48], R5 ;  /* 0x0000480501007387 */ /* 0x0001e80000100800 */
[----:B----4-:R-:W-:Y:S04]  /*7880*/  STL [R1+0x89c], R89 ;  /* 0x00089c5901007387 */ /* 0x010fe80000100800 */
[----:B------:R1:W3:Y:S01]  /*7890*/  @!P4 LDG.E.U8 R88, desc[UR18][R8.64] ;  /* 0x000000120858c981 */ /* 0x0002e2000c1e1100 */
[----:B0-----:R-:W-:-:S03]  /*78a0*/  IADD3 R5, P6, PT, R10, R0, RZ ;  /* 0x000000000a057210 */ /* 0x001fc60007fde0ff */
[----:B------:R0:W-:Y:S02]  /*78b0*/  STL [R1+0x3c], R13 ;  /* 0x00003c0d01007387 */ /* 0x0001e40000100800 */
[----:B0-----:R-:W-:Y:S01]  /*78c0*/  LEA.HI.X.SX32 R13, R10, R2, 0x1, P6 ;  /* 0x000000020a0d7211 */ /* 0x001fe200030f0eff */
[----:B-1----:R-:W-:-:S04]  /*78d0*/  @!P0 IMAD.MOV.U32 R8, RZ, RZ, R5 ;  /* 0x000000ffff088224 */ /* 0x002fc800078e0005 */
[----:B------:R-:W-:-:S05]  /*78e0*/  @!P0 IMAD.MOV.U32 R9, RZ, RZ, R13 ;  /* 0x000000ffff098224 */ /* 0x000fca00078e000d */
[----:B------:R0:W4:Y:S01]  /*78f0*/  @!P0 LDG.E.U8 R87, desc[UR18][R8.64] ;  /* 0x0000001208578981 */ /* 0x000122000c1e1100 */
[----:B------:R-:W-:-:S05]  /*7900*/  VIADD R11, R14, 0xffffffc9 ;  /* 0xffffffc90e0b7836 */ /* 0x000fca0000000000 */
[----:B------:R-:W-:Y:S01]  /*7910*/  ISETP.GE.U32.AND P4, PT, R11, 0x7fffff4a, PT ;  /* 0x7fffff4a0b00780c */ /* 0x000fe20003f86070 */
[C---:B------:R-:W-:Y:S02]  /*7920*/  IMAD R11, R4.reuse, 0x1e, RZ ;  /* 0x0000001e040b7824 */ /* 0x040fe400078e02ff */
[----:B------:R-:W-:Y:S01]  /*7930*/  IMAD R10, R4, 0x26, RZ ;  /* 0x00000026040a7824 */ /* 0x000fe200078e02ff */
[----:B------:R-:W-:Y:S02]  /*7940*/  PRMT R85, RZ, 0x7610, R85 ;  /* 0x00007610ff557816 */ /* 0x000fe40000000055 */
[----:B------:R-:W-:Y:S02]  /*7950*/  PRMT R83, RZ, 0x7610, R83 ;  /* 0x00007610ff537816 */ /* 0x000fe40000000053 */
[----:B------:R-:W-:Y:S01]  /*7960*/  PRMT R81, RZ, 0x7610, R81 ;  /* 0x00007610ff517816 */ /* 0x000fe20000000051 */
[----:B--2---:R-:W-:Y:S04]  /*7970*/  STL [R1+0x8a0], R90 ;  /* 0x0008a05a01007387 */ /* 0x004fe80000100800 */
[----:B------:R1:W-:Y:S04]  /*7980*/  STL [R1+0xe8], R3 ;  /* 0x0000e80301007387 */ /* 0x0003e80000100800 */
[----:B------:R2:W-:Y:S01]  /*7990*/  STL [R1+0xd4], R12 ;  /* 0x0000d40c01007387 */ /* 0x0005e20000100800 */
[----:B-1----:R-:W-:-:S04]  /*79a0*/  IADD3 R3, P6, PT, R11, R0, RZ ;  /* 0x000000000b037210 */ /* 0x002fc80007fde0ff */
[----:B------:R-:W-:Y:S01]  /*79b0*/  LEA.HI.X.SX32 R15, R11, R2, 0x1, P6 ;  /* 0x000000020b0f7211 */ /* 0x000fe200030f0eff */
[----:B0-----:R-:W-:Y:S02]  /*79c0*/  @!P2 IMAD.MOV.U32 R8, RZ, RZ, R3 ;  /* 0x000000ffff08a224 */ /* 0x001fe400078e0003 */
[----:B--2---:R-:W-:Y:S01]  /*79d0*/  VIADD R12, R14, 0xffffffc1 ;  /* 0xffffffc10e0c7836 */ /* 0x004fe20000000000 */
[----:B---3--:R-:W-:Y:S04]  /*79e0*/  STL [R1+0x8a4], R88 ;  /* 0x0008a45801007387 */ /* 0x008fe80000100800 */
[----:B------:R0:W-:Y:S01]  /*79f0*/  STL [R1+0x148], R5 ;  /* 0x0001480501007387 */ /* 0x0001e20000100800 */
[----:B------:R-:W-:-:S03]  /*7a00*/  @!P2 IMAD.MOV.U32 R9, RZ, RZ, R15 ;  /* 0x000000ffff09a224 */ /* 0x000fc600078e000f */
[----:B------:R1:W-:Y:S01]  /*7a10*/  STL [R1+0x144], R13 ;  /* 0x0001440d01007387 */ /* 0x0003e20000100800 */
[----:B------:R-:W-:Y:S01]  /*7a20*/  IMAD R11, R4, 0x2e, RZ ;  /* 0x0000002e040b7824 */ /* 0x000fe200078e02ff */
[----:B------:R-:W-:Y:S02]  /*7a30*/  ISETP.GE.U32.AND P0, PT, R12, 0x7fffff42, PT ;  /* 0x7fffff420c00780c */ /* 0x000fe40003f06070 */
[----:B------:R2:W3:Y:S01]  /*7a40*/  @!P2 LDG.E.U8 R85, desc[UR18][R8.64] ;  /* 0x000000120855a981 */ /* 0x0004e2000c1e1100 */
[----:B0-----:R-:W-:-:S04]  /*7a50*/  IADD3 R5, P6, PT, R10, R0, RZ ;  /* 0x000000000a057210 */ /* 0x001fc80007fde0ff */
[----:B-1----:R-:W-:Y:S01]  /*7a60*/  LEA.HI.X.SX32 R13, R10, R2, 0x1, P6 ;  /* 0x000000020a0d7211 */ /* 0x002fe200030f0eff */
[----:B------:R-:W-:Y:S02]  /*7a70*/  VIADD R12, R14, 0xffffffb9 ;  /* 0xffffffb90e0c7836 */ /* 0x000fe40000000000 */
[----:B--2---:R-:W-:Y:S02]  /*7a80*/  @!P5 IMAD.MOV.U32 R8, RZ, RZ, R5 ;  /* 0x000000ffff08d224 */ /* 0x004fe400078e0005 */
[----:B------:R-:W-:Y:S01]  /*7a90*/  @!P5 IMAD.MOV.U32 R9, RZ, RZ, R13 ;  /* 0x000000ffff09d224 */ /* 0x000fe200078e000d */
[----:B----4-:R-:W-:Y:S04]  /*7aa0*/  STL [R1+0x8a8], R87 ;  /* 0x0008a85701007387 */ /* 0x010fe80000100800 */
[----:B------:R0:W-:Y:S01]  /*7ab0*/  STL [R1+0x408], R3 ;  /* 0x0004080301007387 */ /* 0x0001e20000100800 */
[----:B------:R-:W-:-:S03]  /*7ac0*/  ISETP.GE.U32.AND P2, PT, R12, 0x7fffff3a, PT ;  /* 0x7fffff3a0c00780c */ /* 0x000fc60003f46070 */
[----:B------:R1:W2:Y:S01]  /*7ad0*/  @!P5 LDG.E.U8 R83, desc[UR18][R8.64] ;  /* 0x000000120853d981 */ /* 0x0002a2000c1e1100 */
[----:B0-----:R-:W-:Y:S01]  /*7ae0*/  IADD3 R3, P6, PT, R11, R0, RZ ;  /* 0x000000000b037210 */ /* 0x001fe20007fde0ff */
[----:B-1----:R-:W-:-:S03]  /*7af0*/  VIADD R8, R14, 0xffffffb1 ;  /* 0xffffffb10e087836 */ /* 0x002fc60000000000 */
[----:B------:R-:W-:Y:S02]  /*7b00*/  LEA.HI.X.SX32 R12, R11, R2, 0x1, P6 ;  /* 0x000000020b0c7211 */ /* 0x000fe400030f0eff */
[----:B------:R-:W-:Y:S01]  /*7b10*/  ISETP.GE.U32.AND P5, PT, R8, 0x7fffff32, PT ;  /* 0x7fffff320800780c */ /* 0x000fe20003fa6070 */
[----:B------:R-:W-:Y:S02]  /*7b20*/  @!P1 IMAD.MOV.U32 R8, RZ, RZ, R3 ;  /* 0x000000ffff089224 */ /* 0x000fe400078e0003 */
[----:B------:R-:W-:-:S05]  /*7b30*/  @!P1 IMAD.MOV.U32 R9, RZ, RZ, R12 ;  /* 0x000000ffff099224 */ /* 0x000fca00078e000c */
[----:B------:R0:W4:Y:S01]  /*7b40*/  @!P1 LDG.E.U8 R81, desc[UR18][R8.64] ;  /* 0x0000001208519981 */ /* 0x000122000c1e1100 */
[----:B------:R-:W-:Y:S02]  /*7b50*/  IMAD R10, R4, 0x36, RZ ;  /* 0x00000036040a7824 */ /* 0x000fe400078e02ff */
[----:B------:R-:W-:Y:S01]  /*7b60*/  VIADD R11, R14, 0xffffffa9 ;  /* 0xffffffa90e0b7836 */ /* 0x000fe20000000000 */
[----:B------:R-:W-:Y:S04]  /*7b70*/  STL [R1+0x404], R15 ;  /* 0x0004040f01007387 */ /* 0x000fe80000100800 */
[----:B------:R1:W-:Y:S01]  /*7b80*/  STL [R1+0x440], R5 ;  /* 0x0004400501007387 */ /* 0x0003e20000100800 */
[----:B------:R-:W-:Y:S01]  /*7b90*/  ISETP.GE.U32.AND P1, PT, R11, 0x7fffff2a, PT ;  /* 0x7fffff2a0b00780c */ /* 0x000fe20003f26070 */
[----:B------:R-:W-:Y:S01]  /*7ba0*/  IMAD R11, R4, 0x3e, RZ ;  /* 0x0000003e040b7824 */ /* 0x000fe200078e02ff */
[----:B-1----:R-:W-:-:S02]  /*7bb0*/  IADD3 R5, P6, PT, R10, R0, RZ ;  /* 0x000000000a057210 */ /* 0x002fc40007fde0ff */
[----:B------:R-:W-:-:S03]  /*7bc0*/  PRMT R80, RZ, 0x7610, R80 ;  /* 0x00007610ff507816 */ /* 0x000fc60000000050 */
[----:B0-----:R-:W-:Y:S01]  /*7bd0*/  @!P4 IMAD.MOV.U32 R8, RZ, RZ, R5 ;  /* 0x000000ffff08c224 */ /* 0x001fe200078e0005 */
[----:B------:R-:W-:Y:S02]  /*7be0*/  PRMT R79, RZ, 0x7610, R79 ;  /* 0x00007610ff4f7816 */ /* 0x000fe4000000004f */
[----:B------:R-:W-:Y:S01]  /*7bf0*/  PRMT R78, RZ, 0x7610, R78 ;  /* 0x00007610ff4e7816 */ /* 0x000fe2000000004e */
[----:B---3--:R-:W-:Y:S04]  /*7c00*/  STL [R1+0x8ac], R85 ;  /* 0x0008ac5501007387 */ /* 0x008fe80000100800 */
[----:B------:R0:W-:Y:S02]  /*7c10*/  STL [R1+0x43c], R13 ;  /* 0x00043c0d01007387 */ /* 0x0001e40000100800 */
[----:B0-----:R-:W-:Y:S01]  /*7c20*/  LEA.HI.X.SX32 R13, R10, R2, 0x1, P6 ;  /* 0x000000020a0d7211 */ /* 0x001fe200030f0eff */
[----:B------:R-:W-:Y:S01]  /*7c30*/  IMAD R10, R4, 0x46, RZ ;  /* 0x00000046040a7824 */ /* 0x000fe200078e02ff */
[----:B--2---:R-:W-:Y:S04]  /*7c40*/  STL [R1+0x8b0], R83 ;  /* 0x0008b05301007387 */ /* 0x004fe80000100800 */
[----:B------:R0:W-:Y:S01]  /*7c50*/  STL [R1+0x478], R3 ;  /* 0x0004780301007387 */ /* 0x0001e20000100800 */
[----:B------:R-:W-:-:S03]  /*7c60*/  @!P4 IMAD.MOV.U32 R9, RZ, RZ, R13 ;  /* 0x000000ffff09c224 */ /* 0x000fc600078e000d */
[----:B------:R1:W-:Y:S04]  /*7c70*/  STL [R1+0x474], R12 ;  /* 0x0004740c01007387 */ /* 0x0003e80000100800 */
[----:B------:R2:W3:Y:S01]  /*7c80*/  @!P4 LDG.E.U8 R80, desc[UR18][R8.64] ;  /* 0x000000120850c981 */ /* 0x0004e2000c1e1100 */
[----:B0-----:R-:W-:Y:S01]  /*7c90*/  IADD3 R3, P6, PT, R11, R0, RZ ;  /* 0x000000000b037210 */ /* 0x001fe20007fde0ff */
[----:B-1----:R-:W-:-:S03]  /*7ca0*/  VIADD R12, R14, 0xffffffa1 ;  /* 0xffffffa10e0c7836 */ /* 0x002fc60000000000 */
[----:B------:R-:W-:Y:S01]  /*7cb0*/  LEA.HI.X.SX32 R14, R11, R2, 0x1, P6 ;  /* 0x000000020b0e7211 */ /* 0x000fe200030f0eff */
[----:B----4-:R-:W-:Y:S01]  /*7cc0*/  STL [R1+0x8b4], R81 ;  /* 0x0008b45101007387 */ /* 0x010fe20000100800 */
[----:B--2---:R-:W-:-:S03]  /*7cd0*/  @!P0 IMAD.MOV.U32 R8, RZ, RZ, R3 ;  /* 0x000000ffff088224 */ /* 0x004fc600078e0003 */
[----:B------:R0:W-:Y:S01]  /*7ce0*/  STL [R1+0x4b8], R5 ;  /* 0x0004b80501007387 */ /* 0x0001e20000100800 */
[----:B------:R-:W-:-:S03]  /*7cf0*/  @!P0 IMAD.MOV.U32 R9, RZ, RZ, R14 ;  /* 0x000000ffff098224 */ /* 0x000fc600078e000e */
[----:B------:R1:W-:Y:S04]  /*7d00*/  STL [R1+0x4b4], R13 ;  /* 0x0004b40d01007387 */ /* 0x0003e80000100800 */
[----:B------:R2:W4:Y:S01]  /*7d10*/  @!P0 LDG.E.U8 R79, desc[UR18][R8.64] ;  /* 0x00000012084f8981 */ /* 0x000522000c1e1100 */
[----:B0-----:R-:W-:-:S04]  /*7d20*/  IADD3 R5, P6, PT, R10, R0, RZ ;  /* 0x000000000a057210 */ /* 0x001fc80007fde0ff */
[----:B-1----:R-:W-:Y:S01]  /*7d30*/  LEA.HI.X.SX32 R13, R10, R2, 0x1, P6 ;  /* 0x000000020a0d7211 */ /* 0x002fe200030f0eff */
[----:B--2---:R-:W-:-:S04]  /*7d40*/  @!P2 IMAD.MOV.U32 R8, RZ, RZ, R5 ;  /* 0x000000ffff08a224 */ /* 0x004fc800078e0005 */
[----:B------:R-:W-:-:S05]  /*7d50*/  @!P2 IMAD.MOV.U32 R9, RZ, RZ, R13 ;  /* 0x000000ffff09a224 */ /* 0x000fca00078e000d */
[----:B------:R0:W2:Y:S01]  /*7d60*/  @!P2 LDG.E.U8 R78, desc[UR18][R8.64] ;  /* 0x00000012084ea981 */ /* 0x0000a2000c1e1100 */
[C---:B------:R-:W-:Y:S02]  /*7d70*/  IMAD R11, R4.reuse, 0x4e, RZ ;  /* 0x0000004e040b7824 */ /* 0x040fe400078e02ff */
[----:B------:R-:W-:Y:S01]  /*7d80*/  IMAD R10, R4, 0x56, RZ ;  /* 0x00000056040a7824 */ /* 0x000fe200078e02ff */
[----:B------:R-:W-:Y:S02]  /*7d90*/  ISETP.GE.U32.AND P4, PT, R12, 0x7fffff22, PT ;  /* 0x7fffff220c00780c */ /* 0x000fe40003f86070 */
[----:B------:R-:W-:Y:S02]  /*7da0*/  PRMT R77, RZ, 0x7610, R77 ;  /* 0x00007610ff4d7816 */ /* 0x000fe4000000004d */
[----:B------:R-:W-:Y:S02]  /*7db0*/  PRMT R76, RZ, 0x7610, R76 ;  /* 0x00007610ff4c7816 */ /* 0x000fe4000000004c */
[----:B------:R-:W-:Y:S01]  /*7dc0*/  PRMT R75, RZ, 0x7610, R75 ;  /* 0x00007610ff4b7816 */ /* 0x000fe2000000004b */
[----:B------:R-:W-:-:S05]  /*7dd0*/  VIADD R85, R68, 0x33 ;  /* 0x0000003344557836 */ /* 0x000fca0000000000 */
[----:B------:R-:W-:Y:S01]  /*7de0*/  IABS R19, R85 ;  /* 0x0000005500137213 */ /* 0x000fe20000000000 */
[----:B---3--:R-:W-:Y:S04]  /*7df0*/  STL [R1+0x8b8], R80 ;  /* 0x0008b85001007387 */ /* 0x008fe80000100800 */
[----:B------:R1:W-:Y:S04]  /*7e00*/  STL [R1+0x4f0], R3 ;  /* 0x0004f00301007387 */ /* 0x0003e80000100800 */
[----:B------:R-:W-:Y:S04]  /*7e10*/  STL [R1+0x4ec], R14 ;  /* 0x0004ec0e01007387 */ /* 0x000fe80000100800 */
[----:B------:R3:W-:Y:S01]  /*7e20*/  STL [R1+0x528], R5 ;  /* 0x0005280501007387 */ /* 0x0007e20000100800 */
[----:B-1----:R-:W-:-:S03]  /*7e30*/  IADD3 R3, P0, PT, R11, R0, RZ ;  /* 0x000000000b037210 */ /* 0x002fc60007f1e0ff */
[----:B----4-:R-:W-:Y:S01]  /*7e40*/  STL [R1+0x8bc], R79 ;  /* 0x0008bc4f01007387 */ /* 0x010fe20000100800 */
[----:B---3--:R-:W-:-:S03]  /*7e50*/  IADD3 R5, P2, PT, R10, R0, RZ ;  /* 0x000000000a057210 */ /* 0x008fc60007f5e0ff */
[----:B------:R1:W-:Y:S01]  /*7e60*/  STL [R1+0x524], R13 ;  /* 0x0005240d01007387 */ /* 0x0003e20000100800 */
[----:B0-----:R-:W-:Y:S01]  /*7e70*/  @!P5 IMAD.MOV.U32 R8, RZ, RZ, R3 ;  /* 0x000000ffff08d224 */ /* 0x001fe200078e0003 */
[-C--:B------:R-:W-:Y:S02]  /*7e80*/  LEA.HI.X.SX32 R12, R10, R2.reuse, 0x1, P2 ;  /* 0x000000020a0c7211 */ /* 0x080fe400010f0eff */
[----:B-1----:R-:W-:Y:S01]  /*7e90*/  LEA.HI.X.SX32 R13, R11, R2, 0x1, P0 ;  /* 0x000000020b0d7211 */ /* 0x002fe200000f0eff */
[----:B------:R-:W-:Y:S01]  /*7ea0*/  IMAD R11, R4, 0x5e, RZ ;  /* 0x0000005e040b7824 */ /* 0x000fe200078e02ff */
[----:B--2---:R-:W-:Y:S03]  /*7eb0*/  STL [R1+0x8c0], R78 ;  /* 0x0008c04e01007387 */ /* 0x004fe60000100800 */
[----:B------:R-:W-:Y:S01]  /*7ec0*/  @!P5 IMAD.MOV.U32 R9, RZ, RZ, R13 ;  /* 0x000000ffff09d224 */ /* 0x000fe200078e000d */
[----:B------:R0:W-:Y:S04]  /*7ed0*/  STL [R1+0x560], R3 ;  /* 0x0005600301007387 */ /* 0x0001e80000100800 */
[----:B------:R1:W2:Y:S01]  /*7ee0*/  @!P5 LDG.E.U8 R77, desc[UR18][R8.64] ;  /* 0x00000012084dd981 */ /* 0x0002a2000c1e1100 */
[----:B------:R-:W-:-:S02]  /*7ef0*/  VIADD R80, R68, 0x30 ;  /* 0x0000003044507836 */ /* 0x000fc40000000000 */
[C---:B------:R-:W-:Y:S02]  /*7f00*/  VIADD R90, R68.reuse, 0x36 ;  /* 0x00000036445a7836 */ /* 0x040fe40000000000 */
[C---:B------:R-:W-:Y:S01]  /*7f10*/  VIADD R92, R68.reuse, 0x39 ;  /* 0x00000039445c7836 */ /* 0x040fe20000000000 */
[C---:B0-----:R-:W-:Y:S01]  /*7f20*/  IADD3 R3, P0, PT, R11.reuse, R0, RZ ;  /* 0x000000000b037210 */ /* 0x041fe20007f1e0ff */
[----:B------:R0:W-:Y:S01]  /*7f30*/  STL [R1+0x598], R5 ;  /* 0x0005980501007387 */ /* 0x0001e20000100800 */
[----:B------:R-:W-:Y:S01]  /*7f40*/  VIADD R82, R68, 0x3f ;  /* 0x0000003f44527836 */ /* 0x000fe20000000000 */
[----:B------:R-:W-:Y:S01]  /*7f50*/  ISETP.GT.U32.AND P2, PT, R6, R71, PT ;  /* 0x000000470600720c */ /* 0x000fe20003f44070 */
[----:B-1----:R-:W-:Y:S01]  /*7f60*/  @!P1 IMAD.MOV.U32 R8, RZ, RZ, R5 ;  /* 0x000000ffff089224 */ /* 0x002fe200078e0005 */
[----:B------:R-:W1:Y:S01]  /*7f70*/  LDC R78, c[0x0][0x3a0] ;  /* 0x0000e800ff4e7b82 */ /* 0x000e620000000800 */
[----:B------:R-:W-:Y:S01]  /*7f80*/  @!P1 IMAD.MOV.U32 R9, RZ, RZ, R12 ;  /* 0x000000ffff099224 */ /* 0x000fe200078e000c */
[----:B0-----:R-:W-:-:S04]  /*7f90*/  LEA.HI.X.SX32 R5, R11, R2, 0x1, P0 ;  /* 0x000000020b057211 */ /* 0x001fc800000f0eff */
[----:B------:R0:W3:Y:S02]  /*7fa0*/  @!P1 LDG.E.U8 R76, desc[UR18][R8.64] ;  /* 0x00000012084c9981 */ /* 0x0000e4000c1e1100 */
[----:B0-----:R-:W-:Y:S02]  /*7fb0*/  @!P4 IMAD.MOV.U32 R8, RZ, RZ, R3 ;  /* 0x000000ffff08c224 */ /* 0x001fe400078e0003 */
[----:B------:R-:W-:-:S05]  /*7fc0*/  @!P4 IMAD.MOV.U32 R9, RZ, RZ, R5 ;  /* 0x000000ffff09c224 */ /* 0x000fca00078e0005 */
[----:B------:R0:W4:Y:S01]  /*7fd0*/  @!P4 LDG.E.U8 R75, desc[UR18][R8.64] ;  /* 0x00000012084bc981 */ /* 0x000122000c1e1100 */
[----:B------:R-:W-:-:S05]  /*7fe0*/  IABS R22, R80 ;  /* 0x0000005000167213 */ /* 0x000fca0000000000 */
[----:B0-----:R-:W-:-:S04]  /*7ff0*/  IMAD.HI.U32 R8, R7, R22, RZ ;  /* 0x0000001607087227 */ /* 0x001fc800078e00ff */
[----:B------:R-:W-:-:S04]  /*8000*/  IMAD.MOV R8, RZ, RZ, -R8 ;  /* 0x000000ffff087224 */ /* 0x000fc800078e0a08 */
[----:B------:R-:W-:Y:S02]  /*8010*/  IMAD R22, R6, R8, R22 ;  /* 0x0000000806167224 */ /* 0x000fe400078e0216 */
[----:B------:R-:W-:Y:S01]  /*8020*/  IMAD.HI.U32 R8, R7, R19, RZ ;  /* 0x0000001307087227 */ /* 0x000fe200078e00ff */
[----:B------:R-:W-:-:S03]  /*8030*/  IABS R16, R90 ;  /* 0x0000005a00107213 */ /* 0x000fc60000000000 */
[----:B------:R-:W-:-:S04]  /*8040*/  IMAD.MOV R8, RZ, RZ, -R8 ;  /* 0x000000ffff087224 */ /* 0x000fc800078e0a08 */
[----:B------:R-:W-:Y:S02]  /*8050*/  IMAD R19, R6, R8, R19 ;  /* 0x0000000806137224 */ /* 0x000fe400078e0213 */
[----:B------:R-:W-:Y:S01]  /*8060*/  IMAD.HI.U32 R8, R7, R16, RZ ;  /* 0x0000001007087227 */ /* 0x000fe200078e00ff */
[----:B------:R0:W-:Y:S03]  /*8070*/  STL [R1+0x55c], R13 ;  /* 0x00055c0d01007387 */ /* 0x0001e60000100800 */
[----:B------:R-:W-:Y:S01]  /*8080*/  IMAD.MOV R8, RZ, RZ, -R8 ;  /* 0x000000ffff087224 */ /* 0x000fe200078e0a08 */
[----:B0-----:R-:W-:-:S03]  /*8090*/  IABS R13, R92 ;  /* 0x0000005c000d7213 */ /* 0x001fc60000000000 */
[----:B------:R-:W-:Y:S02]  /*80a0*/  IMAD R16, R6, R8, R16 ;  /* 0x0000000806107224 */ /* 0x000fe400078e0210 */
[----:B------:R-:W-:-:S04]  /*80b0*/  IMAD.HI.U32 R8, R7, R13, RZ ;  /* 0x0000000d07087227 */ /* 0x000fc800078e00ff */
[----:B------:R-:W-:Y:S01]  /*80c0*/  IMAD.MOV R8, RZ, RZ, -R8 ;  /* 0x000000ffff087224 */ /* 0x000fe200078e0a08 */
[----:B------:R-:W-:-:S03]  /*80d0*/  ISETP.GT.U32.AND P0, PT, R6, R69, PT ;  /* 0x000000450600720c */ /* 0x000fc60003f04070 */
[----:B------:R-:W-:Y:S01]  /*80e0*/  IMAD R13, R6, R8, R13 ;  /* 0x00000008060d7224 */ /* 0x000fe200078e020d */
[----:B------:R-:W-:-:S05]  /*80f0*/  IABS R8, R82 ;  /* 0x0000005200087213 */ /* 0x000fca0000000000 */
[----:B------:R-:W-:-:S04]  /*8100*/  IMAD.HI.U32 R72, R7, R8, RZ ;  /* 0x0000000807487227 */ /* 0x000fc800078e00ff */
[----:B------:R-:W-:Y:S02]  /*8110*/  IMAD.MOV R72, RZ, RZ, -R72 ;  /* 0x000000ffff487224 */ /* 0x000fe400078e0a48 */
[----:B------:R-:W-:Y:S01]  /*8120*/  @!P0 IMAD.IADD R69, R69, 0x1, -R6 ;  /* 0x0000000145458824 */ /* 0x000fe200078e0a06 */
[C---:B------:R-:W-:Y:S01]  /*8130*/  ISETP.GT.U32.AND P0, PT, R6.reuse, R63, PT ;  /* 0x0000003f0600720c */ /* 0x040fe20003f04070 */
[C---:B------:R-:W-:Y:S01]  /*8140*/  IMAD R8, R6.reuse, R72, R8 ;  /* 0x0000004806087224 */ /* 0x040fe200078e0208 */
[----:B------:R-:W-:-:S04]  /*8150*/  ISETP.GT.U32.AND P4, PT, R6, R70, PT ;  /* 0x000000460600720c */ /* 0x000fc80003f84070 */
[C---:B------:R-:W-:Y:S02]  /*8160*/  ISETP.GT.U32.AND P5, PT, R6.reuse, R8, PT ;  /* 0x000000080600720c */ /* 0x040fe40003fa4070 */
[----:B------:R-:W-:-:S05]  /*8170*/  ISETP.GT.U32.AND P1, PT, R6, R67, PT ;  /* 0x000000430600720c */ /* 0x000fca0003f24070 */
[--C-:B------:R-:W-:Y:S01]  /*8180*/  @!P0 IMAD.IADD R63, R63, 0x1, -R6.reuse ;  /* 0x000000013f3f8824 */ /* 0x100fe200078e0a06 */
[C---:B------:R-:W-:Y:S01]  /*8190*/  ISETP.GT.U32.AND P0, PT, R6.reuse, R58, PT ;  /* 0x0000003a0600720c */ /* 0x040fe20003f04070 */
[--C-:B------:R-:W-:Y:S01]  /*81a0*/  @!P2 IMAD.IADD R71, R71, 0x1, -R6.reuse ;  /* 0x000000014747a824 */ /* 0x100fe200078e0a06 */
[----:B------:R-:W-:Y:S01]  /*81b0*/  ISETP.GT.U32.AND P2, PT, R6, R66, PT ;  /* 0x000000420600720c */ /* 0x000fe20003f44070 */
[--C-:B------:R-:W-:Y:S01]  /*81c0*/  @!P4 IMAD.IADD R70, R70, 0x1, -R6.reuse ;  /* 0x000000014646c824 */ /* 0x100fe200078e0a06 */
[----:B------:R-:W-:Y:S01]  /*81d0*/  ISETP.GT.U32.AND P4, PT, R6, R64, PT ;  /* 0x000000400600720c */ /* 0x000fe20003f84070 */
[--C-:B------:R-:W-:Y:S01]  /*81e0*/  @!P5 IMAD.IADD R8, R8, 0x1, -R6.reuse ;  /* 0x000000010808d824 */ /* 0x100fe200078e0a06 */
[C---:B------:R-:W-:Y:S01]  /*81f0*/  ISETP.GT.U32.AND P5, PT, R6.reuse, R65, PT ;  /* 0x000000410600720c */ /* 0x040fe20003fa4070 */
[----:B------:R-:W-:Y:S01]  /*8200*/  @!P1 IMAD.IADD R67, R67, 0x1, -R6 ;  /* 0x0000000143439824 */ /* 0x000fe200078e0a06 */
[----:B------:R-:W-:Y:S01]  /*8210*/  ISETP.GT.U32.AND P1, PT, R6, R62, PT ;  /* 0x0000003e0600720c */ /* 0x000fe20003f24070 */
[----:B------:R-:W-:-:S04]  /*8220*/  VIADD R79, R68, 0x2f ;  /* 0x0000002f444f7836 */ /* 0x000fc80000000000 */
[--C-:B------:R-:W-:Y:S01]  /*8230*/  @!P0 IMAD.IADD R58, R58, 0x1, -R6.reuse ;  /* 0x000000013a3a8824 */ /* 0x100fe200078e0a06 */
[----:B------:R-:W-:Y:S01]  /*8240*/  ISETP.GT.U32.AND P0, PT, R6, R53, PT ;  /* 0x000000350600720c */ /* 0x000fe20003f04070 */
[--C-:B------:R-:W-:Y:S01]  /*8250*/  @!P2 IMAD.IADD R66, R66, 0x1, -R6.reuse ;  /* 0x000000014242a824 */ /* 0x100fe200078e0a06 */
[----:B------:R-:W-:Y:S01]  /*8260*/  ISETP.GT.U32.AND P2, PT, R6, R61, PT ;  /* 0x0000003d0600720c */ /* 0x000fe20003f44070 */
[--C-:B------:R-:W-:Y:S01]  /*8270*/  @!P4 IMAD.IADD R64, R64, 0x1, -R6.reuse ;  /* 0x000000014040c824 */ /* 0x100fe200078e0a06 */
[C---:B------:R-:W-:Y:S01]  /*8280*/  ISETP.GT.U32.AND P4, PT, R6.reuse, R59, PT ;  /* 0x0000003b0600720c */ /* 0x040fe20003f84070 */
[--C-:B------:R-:W-:Y:S01]  /*8290*/  @!P5 IMAD.IADD R65, R65, 0x1, -R6.reuse ;  /* 0x000000014141d824 */ /* 0x100fe200078e0a06 */
[----:B------:R-:W-:Y:S01]  /*82a0*/  ISETP.GT.U32.AND P5, PT, R6, R60, PT ;  /* 0x0000003c0600720c */ /* 0x000fe20003fa4070 */
[----:B------:R-:W-:Y:S02]  /*82b0*/  VIADD R81, R68, 0x31 ;  /* 0x0000003144517836 */ /* 0x000fe40000000000 */
[----:B------:R-:W-:Y:S01]  /*82c0*/  @!P1 IMAD.IADD R62, R62, 0x1, -R6 ;  /* 0x000000013e3e9824 */ /* 0x000fe200078e0a06 */
[----:B------:R-:W-:Y:S01]  /*82d0*/  ISETP.GT.U32.AND P1, PT, R6, R57, PT ;  /* 0x000000390600720c */ /* 0x000fe20003f24070 */
[----:B------:R-:W-:-:S02]  /*82e0*/  VIADD R83, R68, 0x32 ;  /* 0x0000003244537836 */ /* 0x000fc40000000000 */
[--C-:B------:R-:W-:Y:S01]  /*82f0*/  @!P0 IMAD.IADD R53, R53, 0x1, -R6.reuse ;  /* 0x0000000135358824 */ /* 0x100fe200078e0a06 */
[----:B------:R-:W-:Y:S01]  /*8300*/  ISETP.GT.U32.AND P0, PT, R6, R48, PT ;  /* 0x000000300600720c */ /* 0x000fe20003f04070 */
[C---:B------:R-:W-:Y:S02]  /*8310*/  VIADD R87, R68.reuse, 0x34 ;  /* 0x0000003444577836 */ /* 0x040fe40000000000 */
[C---:B------:R-:W-:Y:S02]  /*8320*/  VIADD R88, R68.reuse, 0x35 ;  /* 0x0000003544587836 */ /* 0x040fe40000000000 */
[C---:B------:R-:W-:Y:S02]  /*8330*/  VIADD R89, R68.reuse, 0x37 ;  /* 0x0000003744597836 */ /* 0x040fe40000000000 */
[----:B------:R-:W-:Y:S02]  /*8340*/  VIADD R91, R68, 0x38 ;  /* 0x00000038445b7836 */ /* 0x000fe40000000000 */
[--C-:B------:R-:W-:Y:S01]  /*8350*/  @!P2 IMAD.IADD R61, R61, 0x1, -R6.reuse ;  /* 0x000000013d3da824 */ /* 0x100fe200078e0a06 */
[----:B------:R-:W-:Y:S01]  /*8360*/  ISETP.GT.U32.AND P2, PT, R6, R56, PT ;  /* 0x000000380600720c */ /* 0x000fe20003f44070 */
[--C-:B------:R-:W-:Y:S01]  /*8370*/  @!P5 IMAD.IADD R60, R60, 0x1, -R6.reuse ;  /* 0x000000013c3cd824 */ /* 0x100fe200078e0a06 */
[C---:B------:R-:W-:Y:S01]  /*8380*/  ISETP.GT.U32.AND P5, PT, R6.reuse, R55, PT ;  /* 0x000000370600720c */ /* 0x040fe20003fa4070 */
[----:B------:R-:W-:Y:S01]  /*8390*/  @!P4 IMAD.IADD R59, R59, 0x1, -R6 ;  /* 0x000000013b3bc824 */ /* 0x000fe200078e0a06 */
[----:B------:R-:W-:Y:S01]  /*83a0*/  ISETP.GT.U32.AND P4, PT, R6, R54, PT ;  /* 0x000000360600720c */ /* 0x000fe20003f84070 */
[----:B------:R-:W-:-:S02]  /*83b0*/  VIADD R93, R68, 0x3a ;  /* 0x0000003a445d7836 */ /* 0x000fc40000000000 */
[--C-:B------:R-:W-:Y:S01]  /*83c0*/  @!P1 IMAD.IADD R57, R57, 0x1, -R6.reuse ;  /* 0x0000000139399824 */ /* 0x100fe200078e0a06 */
[----:B------:R-:W-:Y:S01]  /*83d0*/  ISETP.GT.U32.AND P1, PT, R6, R52, PT ;  /* 0x000000340600720c */ /* 0x000fe20003f24070 */
[C---:B------:R-:W-:Y:S02]  /*83e0*/  VIADD R86, R68.reuse, 0x3d ;  /* 0x0000003d44567836 */ /* 0x040fe40000000000 */
[----:B------:R-:W-:Y:S02]  /*83f0*/  VIADD R84, R68, 0x3e ;  /* 0x0000003e44547836 */ /* 0x000fe40000000000 */
[--C-:B------:R-:W-:Y:S01]  /*8400*/  @!P0 IMAD.IADD R48, R48, 0x1, -R6.reuse ;  /* 0x0000000130308824 */ /* 0x100fe200078e0a06 */
[----:B------:R-:W-:Y:S01]  /*8410*/  ISETP.GT.U32.AND P0, PT, R6, R43, PT ;  /* 0x0000002b0600720c */ /* 0x000fe20003f04070 */
[--C-:B------:R-:W-:Y:S01]  /*8420*/  @!P2 IMAD.IADD R56, R56, 0x1, -R6.reuse ;  /* 0x000000013838a824 */ /* 0x100fe200078e0a06 */
[C---:B------:R-:W-:Y:S01]  /*8430*/  ISETP.GT.U32.AND P2, PT, R6.reuse, R51, PT ;  /* 0x000000330600720c */ /* 0x040fe20003f44070 */
[--C-:B------:R-:W-:Y:S01]  /*8440*/  @!P5 IMAD.IADD R55, R55, 0x1, -R6.reuse ;  /* 0x000000013737d824 */ /* 0x100fe200078e0a06 */
[----:B------:R-:W-:Y:S01]  /*8450*/  ISETP.GT.U32.AND P5, PT, R6, R50, PT ;  /* 0x000000320600720c */ /* 0x000fe20003fa4070 */
[--C-:B------:R-:W-:Y:S01]  /*8460*/  @!P4 IMAD.IADD R54, R54, 0x1, -R6.reuse ;  /* 0x000000013636c824 */ /* 0x100fe200078e0a06 */
[----:B------:R-:W-:Y:S01]  /*8470*/  ISETP.GT.U32.AND P4, PT, R6, R49, PT ;  /* 0x000000310600720c */ /* 0x000fe20003f84070 */
[----:B------:R-:W-:Y:S01]  /*8480*/  @!P1 IMAD.IADD R52, R52, 0x1, -R6 ;  /* 0x0000000134349824 */ /* 0x000fe200078e0a06 */
[----:B------:R-:W-:-:S02]  /*8490*/  ISETP.GT.U32.AND P1, PT, R6, R47, PT ;  /* 0x0000002f0600720c */ /* 0x000fc40003f24070 */
[----:B------:R-:W-:-:S03]  /*84a0*/  IABS R23, R79 ;  /* 0x0000004f00177213 */ /* 0x000fc60000000000 */
[--C-:B------:R-:W-:Y:S01]  /*84b0*/  @!P0 IMAD.IADD R43, R43, 0x1, -R6.reuse ;  /* 0x000000012b2b8824 */ /* 0x100fe200078e0a06 */
[C---:B------:R-:W-:Y:S01]  /*84c0*/  ISETP.GT.U32.AND P0, PT, R6.reuse, R38, PT ;  /* 0x000000260600720c */ /* 0x040fe20003f04070 */
[--C-:B------:R-:W-:Y:S01]  /*84d0*/  @!P2 IMAD.IADD R51, R51, 0x1, -R6.reuse ;  /* 0x000000013333a824 */ /* 0x100fe200078e0a06 */
[----:B------:R-:W-:Y:S01]  /*84e0*/  ISETP.GT.U32.AND P2, PT, R6, R46, PT ;  /* 0x0000002e0600720c */ /* 0x000fe20003f44070 */
[--C-:B------:R-:W-:Y:S01]  /*84f0*/  @!P5 IMAD.IADD R50, R50, 0x1, -R6.reuse ;  /* 0x000000013232d824 */ /* 0x100fe200078e0a06 */
[C---:B------:R-:W-:Y:S01]  /*8500*/  ISETP.GT.U32.AND P5, PT, R6.reuse, R45, PT ;  /* 0x0000002d0600720c */ /* 0x040fe20003fa4070 */
[--C-:B------:R-:W-:Y:S01]  /*8510*/  @!P4 IMAD.IADD R49, R49, 0x1, -R6.reuse ;  /* 0x000000013131c824 */ /* 0x100fe200078e0a06 */
[C---:B------:R-:W-:Y:S01]  /*8520*/  ISETP.GT.U32.AND P4, PT, R6.reuse, R44, PT ;  /* 0x0000002c0600720c */ /* 0x040fe20003f84070 */
[----:B------:R-:W-:Y:S01]  /*8530*/  @!P1 IMAD.IADD R47, R47, 0x1, -R6 ;  /* 0x000000012f2f9824 */ /* 0x000fe200078e0a06 */
[----:B------:R-:W-:Y:S02]  /*8540*/  ISETP.GT.U32.AND P1, PT, R6, R42, PT ;  /* 0x0000002a0600720c */ /* 0x000fe40003f24070 */
[----:B------:R-:W-:-:S03]  /*8550*/  IABS R21, R81 ;  /* 0x0000005100157213 */ /* 0x000fc60000000000 */
[----:B------:R-:W-:Y:S01]  /*8560*/  @!P0 IMAD.IADD R38, R38, 0x1, -R6 ;  /* 0x0000000126268824 */ /* 0x000fe200078e0a06 */
[----:B------:R-:W-:Y:S01]  /*8570*/  ISETP.GT.U32.AND P0, PT, R6, R33, PT ;  /* 0x000000210600720c */ /* 0x000fe20003f04070 */
[----:B------:R-:W-:Y:S01]  /*8580*/  IMAD.HI.U32 R9, R7, R21, RZ ;  /* 0x0000001507097227 */ /* 0x000fe200078e00ff */
[----:B------:R-:W-:-:S03]  /*8590*/  IABS R18, R87 ;  /* 0x0000005700127213 */ /* 0x000fc60000000000 */
[--C-:B------:R-:W-:Y:S01]  /*85a0*/  @!P2 IMAD.IADD R46, R46, 0x1, -R6.reuse ;  /* 0x000000012e2ea824 */ /* 0x100fe200078e0a06 */
[C---:B------:R-:W-:Y:S01]  /*85b0*/  ISETP.GT.U32.AND P2, PT, R6.reuse, R41, PT ;  /* 0x000000290600720c */ /* 0x040fe20003f44070 */
[--C-:B------:R-:W-:Y:S01]  /*85c0*/  @!P5 IMAD.IADD R45, R45, 0x1, -R6.reuse ;  /* 0x000000012d2dd824 */ /* 0x100fe200078e0a06 */
[----:B------:R-:W-:Y:S01]  /*85d0*/  ISETP.GT.U32.AND P5, PT, R6, R40, PT ;  /* 0x000000280600720c */ /* 0x000fe20003fa4070 */
[----:B------:R-:W-:Y:S01]  /*85e0*/  @!P4 IMAD.IADD R44, R44, 0x1, -R6 ;  /* 0x000000012c2cc824 */ /* 0x000fe200078e0a06 */
[----:B------:R-:W-:Y:S01]  /*85f0*/  ISETP.GT.U32.AND P4, PT, R6, R39, PT ;  /* 0x000000270600720c */ /* 0x000fe20003f84070 */
[----:B------:R-:W-:-:S04]  /*8600*/  IMAD.HI.U32 R10, R7, R23, RZ ;  /* 0x00000017070a7227 */ /* 0x000fc800078e00ff */
[----:B------:R-:W-:Y:S02]  /*8610*/  IMAD.MOV R9, RZ, RZ, -R9 ;  /* 0x000000ffff097224 */ /* 0x000fe400078e0a09 */
[----:B------:R-:W-:Y:S01]  /*8620*/  @!P1 IMAD.IADD R42, R42, 0x1, -R6 ;  /* 0x000000012a2a9824 */ /* 0x000fe200078e0a06 */
[C---:B------:R-:W-:Y:S01]  /*8630*/  ISETP.GT.U32.AND P1, PT, R6.reuse, R37, PT ;  /* 0x000000250600720c */ /* 0x040fe20003f24070 */
[----:B------:R-:W-:Y:S01]  /*8640*/  IMAD.MOV R10, RZ, RZ, -R10 ;  /* 0x000000ffff0a7224 */ /* 0x000fe200078e0a0a */
[----:B------:R-:W-:Y:S01]  /*8650*/  IABS R20, R83 ;  /* 0x0000005300147213 */ /* 0x000fe20000000000 */
[----:B------:R-:W-:Y:S02]  /*8660*/  IMAD R21, R6, R9, R21 ;  /* 0x0000000906157224 */ /* 0x000fe400078e0215 */
[----:B------:R-:W-:Y:S01]  /*8670*/  IMAD.HI.U32 R9, R7, R18, RZ ;  /* 0x0000001207097227 */ /* 0x000fe200078e00ff */
[----:B------:R-:W-:-:S03]  /*8680*/  IABS R15, R89 ;  /* 0x00000059000f7213 */ /* 0x000fc60000000000 */
[----:B------:R-:W-:Y:S01]  /*8690*/  @!P0 IMAD.IADD R33, R33, 0x1, -R6 ;  /* 0x0000000121218824 */ /* 0x000fe200078e0a06 */
[C---:B------:R-:W-:Y:S01]  /*86a0*/  ISETP.GT.U32.AND P0, PT, R6.reuse, R28, PT ;  /* 0x0000001c0600720c */ /* 0x040fe20003f04070 */
[----:B------:R-:W-:Y:S02]  /*86b0*/  IMAD R23, R6, R10, R23 ;  /* 0x0000000a06177224 */ /* 0x000fe400078e0217 */
[----:B------:R-:W-:-:S04]  /*86c0*/  IMAD.HI.U32 R10, R7, R20, RZ ;  /* 0x00000014070a7227 */ /* 0x000fc800078e00ff */
[----:B------:R-:W-:Y:S01]  /*86d0*/  IMAD.MOV R9, RZ, RZ, -R9 ;  /* 0x000000ffff097224 */ /* 0x000fe200078e0a09 */
[----:B--2---:R-:W-:Y:S04]  /*86e0*/  STL [R1+0x8c4], R77 ;  /* 0x0008c44d01007387 */ /* 0x004fe80000100800 */
[----:B------:R-:W-:Y:S04]  /*86f0*/  STL [R1+0x594], R12 ;  /* 0x0005940c01007387 */ /* 0x000fe80000100800 */
[----:B------:R-:W-:Y:S04]  /*8700*/  STL [R1+0x73c], R79 ;  /* 0x00073c4f01007387 */ /* 0x000fe80000100800 */
[----:B------:R-:W-:Y:S04]  /*8710*/  STL [R1+0x8c8], R79 ;  /* 0x0008c84f01007387 */ /* 0x000fe80000100800 */
[----:B---3--:R-:W-:Y:S04]  /*8720*/  STL [R1+0x8cc], R76 ;  /* 0x0008cc4c01007387 */ /* 0x008fe80000100800 */
[----:B------:R-:W-:Y:S04]  /*8730*/  STL [R1+0x5d0], R3 ;  /* 0x0005d00301007387 */ /* 0x000fe80000100800 */
[----:B------:R0:W-:Y:S04]  /*8740*/  STL [R1+0x5cc], R5 ;  /* 0x0005cc0501007387 */ /* 0x0001e80000100800 */
[----:B------:R-:W-:Y:S04]  /*8750*/  STL [R1+0x738], R80 ;  /* 0x0007385001007387 */ /* 0x000fe80000100800 */
[----:B------:R-:W-:Y:S04]  /*8760*/  STL [R1+0x734], R81 ;  /* 0x0007345101007387 */ /* 0x000fe80000100800 */
[----:B----4-:R-:W-:Y:S04]  /*8770*/  STL [R1+0x8d0], R75 ;  /* 0x0008d04b01007387 */ /* 0x010fe80000100800 */
[----:B------:R-:W-:Y:S04]  /*8780*/  STL [R1+0x730], R83 ;  /* 0x0007305301007387 */ /* 0x000fe80000100800 */
[----:B------:R2:W-:Y:S04]  /*8790*/  STL [R1+0x8d4], R80 ;  /* 0x0008d45001007387 */ /* 0x0005e80000100800 */
[----:B------:R-:W-:Y:S01]  /*87a0*/  STL [R1+0x8d8], R81 ;  /* 0x0008d85101007387 */ /* 0x000fe20000100800 */
[----:B0-----:R-:W-:-:S03]  /*87b0*/  VIADD R5, R68, 0x3b ;  /* 0x0000003b44057836 */ /* 0x001fc60000000000 */
[----:B------:R-:W-:Y:S01]  /*87c0*/  STL [R1+0x72c], R85 ;  /* 0x00072c5501007387 */ /* 0x000fe20000100800 */
[----:B------:R-:W-:-:S03]  /*87d0*/  VIADD R3, R68, 0x3c ;  /* 0x0000003c44037836 */ /* 0x000fc60000000000 */
        /* <DEDUP_REMOVED lines=12> */
[----:B--2---:R-:W2:Y:S04]  /*88a0*/  LDL R80, [R1+0x740] ;  /* 0x0007400001507983 */ /* 0x004ea80000100800 */
[----:B------:R-:W3:Y:S04]  /*88b0*/  LDL R75, [R1+0x750] ;  /* 0x00075000014b7983 */ /* 0x000ee80000100800 */
[----:B------:R-:W4:Y:S04]  /*88c0*/  LDL R76, [R1+0x754] ;  /* 0x00075400014c7983 */ /* 0x000f280000100800 */
[----:B------:R-:W2:Y:S01]  /*88d0*/  LDL R79, [R1+0x758] ;  /* 0x00075800014f7983 */ /* 0x000ea20000100800 */
[--C-:B------:R-:W-:Y:S01]  /*88e0*/  @!P2 IMAD.IADD R41, R41, 0x1, -R6.reuse ;  /* 0x000000012929a824 */ /* 0x100fe200078e0a06 */
[----:B------:R-:W-:Y:S01]  /*88f0*/  IABS R17, R88 ;  /* 0x0000005800117213 */ /* 0x000fe20000000000 */
[--C-:B------:R-:W-:Y:S01]  /*8900*/  @!P5 IMAD.IADD R40, R40, 0x1, -R6.reuse ;  /* 0x000000012828d824 */ /* 0x100fe200078e0a06 */
[C---:B------:R-:W-:Y:S01]  /*8910*/  ISETP.GT.U32.AND P2, PT, R6.reuse, R36, PT ;  /* 0x000000240600720c */ /* 0x040fe20003f44070 */
[----:B------:R-:W-:Y:S01]  /*8920*/  @!P4 IMAD.IADD R39, R39, 0x1, -R6 ;  /* 0x000000012727c824 */ /* 0x000fe200078e0a06 */
[C---:B------:R-:W-:Y:S01]  /*8930*/  ISETP.GT.U32.AND P5, PT, R6.reuse, R35, PT ;  /* 0x000000230600720c */ /* 0x040fe20003fa4070 */
[----:B------:R-:W-:Y:S01]  /*8940*/  IMAD.MOV R10, RZ, RZ, -R10 ;  /* 0x000000ffff0a7224 */ /* 0x000fe200078e0a0a */
[C---:B------:R-:W-:Y:S01]  /*8950*/  ISETP.GT.U32.AND P4, PT, R6.reuse, R34, PT ;  /* 0x000000220600720c */ /* 0x040fe20003f84070 */
[----:B------:R-:W-:-:S02]  /*8960*/  IMAD R18, R6, R9, R18 ;  /* 0x0000000906127224 */ /* 0x000fc400078e0212 */
[----:B------:R-:W-:Y:S01]  /*8970*/  IMAD.HI.U32 R9, R7, R15, RZ ;  /* 0x0000000f07097227 */ /* 0x000fe200078e00ff */
[----:B------:R-:W-:-:S03]  /*8980*/  IABS R12, R93 ;  /* 0x0000005d000c7213 */ /* 0x000fc60000000000 */
[----:B------:R-:W-:Y:S01]  /*8990*/  @!P1 IMAD.IADD R37, R37, 0x1, -R6 ;  /* 0x0000000125259824 */ /* 0x000fe200078e0a06 */
[C---:B------:R-:W-:Y:S01]  /*89a0*/  ISETP.GT.U32.AND P1, PT, R6.reuse, R32, PT ;  /* 0x000000200600720c */ /* 0x040fe20003f24070 */
[----:B------:R-:W-:Y:S02]  /*89b0*/  IMAD R20, R6, R10, R20 ;  /* 0x0000000a06147224 */ /* 0x000fe400078e0214 */
[----:B------:R-:W-:-:S04]  /*89c0*/  IMAD.HI.U32 R10, R7, R17, RZ ;  /* 0x00000011070a7227 */ /* 0x000fc800078e00ff */
[----:B------:R-:W-:Y:S01]  /*89d0*/  IMAD.MOV R9, RZ, RZ, -R9 ;  /* 0x000000ffff097224 */ /* 0x000fe200078e0a09 */
[----:B------:R-:W-:Y:S01]  /*89e0*/  IABS R14, R91 ;  /* 0x0000005b000e7213 */ /* 0x000fe20000000000 */
[----:B------:R-:W-:Y:S01]  /*89f0*/  @!P0 IMAD.IADD R28, R28, 0x1, -R6 ;  /* 0x000000011c1c8824 */ /* 0x000fe200078e0a06 */
[C---:B------:R-:W-:Y:S01]  /*8a00*/  ISETP.GT.U32.AND P0, PT, R6.reuse, R23, PT ;  /* 0x000000170600720c */ /* 0x040fe20003f04070 */
[----:B------:R-:W-:Y:S02]  /*8a10*/  IMAD.MOV R10, RZ, RZ, -R10 ;  /* 0x000000ffff0a7224 */ /* 0x000fe400078e0a0a */
[----:B------:R-:W-:Y:S02]  /*8a20*/  IMAD R15, R6, R9, R15 ;  /* 0x00000009060f7224 */ /* 0x000fe400078e020f */
[----:B------:R-:W-:-:S04]  /*8a30*/  IMAD.HI.U32 R9, R7, R12, RZ ;  /* 0x0000000c07097227 */ /* 0x000fc800078e00ff */
[----:B------:R-:W-:Y:S02]  /*8a40*/  IMAD R17, R6, R10, R17 ;  /* 0x0000000a06117224 */ /* 0x000fe400078e0211 */
[--C-:B------:R-:W-:Y:S01]  /*8a50*/  @!P2 IMAD.IADD R36, R36, 0x1, -R6.reuse ;  /* 0x000000012424a824 */ /* 0x100fe200078e0a06 */
[C---:B------:R-:W-:Y:S01]  /*8a60*/  ISETP.GT.U32.AND P2, PT, R6.reuse, R31, PT ;  /* 0x0000001f0600720c */ /* 0x040fe20003f44070 */
[--C-:B------:R-:W-:Y:S01]  /*8a70*/  @!P5 IMAD.IADD R35, R35, 0x1, -R6.reuse ;  /* 0x000000012323d824 */ /* 0x100fe200078e0a06 */
[----:B------:R-:W-:Y:S01]  /*8a80*/  ISETP.GT.U32.AND P5, PT, R6, R30, PT ;  /* 0x0000001e0600720c */ /* 0x000fe20003fa4070 */
[----:B------:R-:W-:Y:S01]  /*8a90*/  @!P4 IMAD.IADD R34, R34, 0x1, -R6 ;  /* 0x000000012222c824 */ /* 0x000fe200078e0a06 */
[----:B------:R-:W-:Y:S01]  /*8aa0*/  ISETP.GT.U32.AND P4, PT, R6, R29, PT ;  /* 0x0000001d0600720c */ /* 0x000fe20003f84070 */
[----:B------:R-:W-:-:S04]  /*8ab0*/  IMAD.HI.U32 R10, R7, R14, RZ ;  /* 0x0000000e070a7227 */ /* 0x000fc800078e00ff */
[----:B------:R-:W-:Y:S01]  /*8ac0*/  IMAD.MOV R9, RZ, RZ, -R9 ;  /* 0x000000ffff097224 */ /* 0x000fe200078e0a09 */
[----:B------:R-:W-:Y:S01]  /*8ad0*/  IABS R11, R5 ;  /* 0x00000005000b7213 */ /* 0x000fe20000000000 */
[----:B------:R-:W-:Y:S01]  /*8ae0*/  @!P1 IMAD.IADD R32, R32, 0x1, -R6 ;  /* 0x0000000120209824 */ /* 0x000fe200078e0a06 */
[C---:B------:R-:W-:Y:S01]  /*8af0*/  ISETP.GT.U32.AND P1, PT, R6.reuse, R27, PT ;  /* 0x0000001b0600720c */ /* 0x040fe20003f24070 */
[----:B------:R-:W-:Y:S02]  /*8b00*/  IMAD.MOV R10, RZ, RZ, -R10 ;  /* 0x000000ffff0a7224 */ /* 0x000fe400078e0a0a */
[C---:B------:R-:W-:Y:S01]  /*8b10*/  IMAD R12, R6.reuse, R9, R12 ;  /* 0x00000009060c7224 */ /* 0x040fe200078e020c */
[----:B------:R-:W-:Y:S01]  /*8b20*/  IABS R9, R86 ;  /* 0x0000005600097213 */ /* 0x000fe20000000000 */
[C---:B------:R-:W-:Y:S02]  /*8b30*/  IMAD R14, R6.reuse, R10, R14 ;  /* 0x0000000a060e7224 */ /* 0x040fe400078e020e */
[----:B------:R-:W-:Y:S01]  /*8b40*/  @!P0 IMAD.IADD R23, R23, 0x1, -R6 ;  /* 0x0000000117178824 */ /* 0x000fe200078e0a06 */
[----:B------:R-:W-:Y:S01]  /*8b50*/  ISETP.GT.U32.AND P0, PT, R6, R18, PT ;  /* 0x000000120600720c */ /* 0x000fe20003f04070 */
[----:B------:R-:W-:-:S04]  /*8b60*/  IMAD.HI.U32 R10, R7, R11, RZ ;  /* 0x0000000b070a7227 */ /* 0x000fc800078e00ff */
[----:B------:R-:W-:-:S04]  /*8b70*/  IMAD.HI.U32 R72, R7, R9, RZ ;  /* 0x0000000907487227 */ /* 0x000fc800078e00ff */
[----:B------:R-:W-:Y:S02]  /*8b80*/  IMAD.MOV R10, RZ, RZ, -R10 ;  /* 0x000000ffff0a7224 */ /* 0x000fe400078e0a0a */
[--C-:B------:R-:W-:Y:S01]  /*8b90*/  @!P2 IMAD.IADD R31, R31, 0x1, -R6.reuse ;  /* 0x000000011f1fa824 */ /* 0x100fe200078e0a06 */
[----:B------:R-:W-:Y:S01]  /*8ba0*/  ISETP.GT.U32.AND P2, PT, R6, R26, PT ;  /* 0x0000001a0600720c */ /* 0x000fe20003f44070 */
[--C-:B------:R-:W-:Y:S01]  /*8bb0*/  @!P5 IMAD.IADD R30, R30, 0x1, -R6.reuse ;  /* 0x000000011e1ed824 */ /* 0x100fe200078e0a06 */
[C---:B------:R-:W-:Y:S01]  /*8bc0*/  ISETP.GT.U32.AND P5, PT, R6.reuse, R25, PT ;  /* 0x000000190600720c */ /* 0x040fe20003fa4070 */
[----:B------:R-:W-:Y:S01]  /*8bd0*/  @!P4 IMAD.IADD R29, R29, 0x1, -R6 ;  /* 0x000000011d1dc824 */ /* 0x000fe200078e0a06 */
[C---:B------:R-:W-:Y:S01]  /*8be0*/  ISETP.GT.U32.AND P4, PT, R6.reuse, R24, PT ;  /* 0x000000180600720c */ /* 0x040fe20003f84070 */
[----:B------:R-:W-:Y:S02]  /*8bf0*/  IMAD.MOV R72, RZ, RZ, -R72 ;  /* 0x000000ffff487224 */ /* 0x000fe400078e0a48 */
[C---:B------:R-:W-:Y:S01]  /*8c00*/  IMAD R11, R6.reuse, R10, R11 ;  /* 0x0000000a060b7224 */ /* 0x040fe200078e020b */
[----:B------:R-:W-:Y:S01]  /*8c10*/  IABS R10, R3 ;  /* 0x00000003000a7213 */ /* 0x000fe20000000000 */
[--C-:B------:R-:W-:Y:S01]  /*8c20*/  @!P1 IMAD.IADD R27, R27, 0x1, -R6.reuse ;  /* 0x000000011b1b9824 */ /* 0x100fe200078e0a06 */
[C---:B------:R-:W-:Y:S01]  /*8c30*/  ISETP.GT.U32.AND P1, PT, R6.reuse, R22, PT ;  /* 0x000000160600720c */ /* 0x040fe20003f24070 */
[----:B------:R-:W-:Y:S01]  /*8c40*/  IMAD R9, R6, R72, R9 ;  /* 0x0000004806097224 */ /* 0x000fe200078e0209 */
[----:B------:R-:W-:Y:S01]  /*8c50*/  IABS R72, R84 ;  /* 0x0000005400487213 */ /* 0x000fe20000000000 */
[----:B------:R-:W-:Y:S01]  /*8c60*/  @!P0 IMAD.IADD R18, R18, 0x1, -R6 ;  /* 0x0000000112128824 */ /* 0x000fe200078e0a06 */
[----:B------:R-:W-:Y:S01]  /*8c70*/  ISETP.GT.U32.AND P0, PT, R6, R13, PT ;  /* 0x0000000d0600720c */ /* 0x000fe20003f04070 */
[----:B------:R-:W-:-:S04]  /*8c80*/  IMAD.HI.U32 R73, R7, R10, RZ ;  /* 0x0000000a07497227 */ /* 0x000fc800078e00ff */
[----:B------:R-:W-:-:S04]  /*8c90*/  IMAD.HI.U32 R7, R7, R72, RZ ;  /* 0x0000004807077227 */ /* 0x000fc800078e00ff */
[--C-:B------:R-:W-:Y:S01]  /*8ca0*/  @!P2 IMAD.IADD R26, R26, 0x1, -R6.reuse ;  /* 0x000000011a1aa824 */ /* 0x100fe200078e0a06 */
[C---:B------:R-:W-:Y:S01]  /*8cb0*/  ISETP.GT.U32.AND P2, PT, R6.reuse, R21, PT ;  /* 0x000000150600720c */ /* 0x040fe20003f44070 */
[--C-:B------:R-:W-:Y:S01]  /*8cc0*/  @!P5 IMAD.IADD R25, R25, 0x1, -R6.reuse ;  /* 0x000000011919d824 */ /* 0x100fe200078e0a06 */
[----:B------:R-:W-:Y:S01]  /*8cd0*/  ISETP.GT.U32.AND P5, PT, R6, R20, PT ;  /* 0x000000140600720c */ /* 0x000fe20003fa4070 */
[--C-:B------:R-:W-:Y:S01]  /*8ce0*/  @!P4 IMAD.IADD R24, R24, 0x1, -R6.reuse ;  /* 0x000000011818c824 */ /* 0x100fe200078e0a06 */
[----:B------:R-:W-:Y:S01]  /*8cf0*/  ISETP.GT.U32.AND P4, PT, R6, R19, PT ;  /* 0x000000130600720c */ /* 0x000fe20003f84070 */
[----:B------:R-:W-:Y:S02]  /*8d00*/  IMAD.MOV R7, RZ, RZ, -R7 ;  /* 0x000000ffff077224 */ /* 0x000fe400078e0a07 */
[----:B------:R-:W-:Y:S01]  /*8d10*/  @!P1 IMAD.IADD R22, R22, 0x1, -R6 ;  /* 0x0000000116169824 */ /* 0x000fe200078e0a06 */
[C---:B------:R-:W-:Y:S01]  /*8d20*/  ISETP.GT.U32.AND P1, PT, R6.reuse, R17, PT ;  /* 0x000000110600720c */ /* 0x040fe20003f24070 */
[----:B------:R-:W-:-:S02]  /*8d30*/  IMAD R7, R6, R7, R72 ;  /* 0x0000000706077224 */ /* 0x000fc400078e0248 */
[----:B------:R-:W-:-:S03]  /*8d40*/  @!P0 IMAD.IADD R13, R13, 0x1, -R6 ;  /* 0x000000010d0d8824 */ /* 0x000fc600078e0a06 */
        /* <DEDUP_REMOVED lines=8> */
[----:B------:R-:W-:Y:S01]  /*8dd0*/  ISETP.GT.U32.AND P1, PT, R6, R12, PT ;  /* 0x0000000c0600720c */ /* 0x000fe20003f24070 */
[----:B------:R-:W-:-:S04]  /*8de0*/  IMAD.MOV R73, RZ, RZ, -R73 ;  /* 0x000000ffff497224 */ /* 0x000fc800078e0a49 */
[----:B------:R-:W-:Y:S01]  /*8df0*/  @!P0 IMAD.IADD R7, R7, 0x1, -R6 ;  /* 0x0000000107078824 */ /* 0x000fe200078e0a06 */
[C---:B------:R-:W-:Y:S01]  /*8e00*/  ISETP.GT.U32.AND P0, PT, R6.reuse, R67, PT ;  /* 0x000000430600720c */ /* 0x040fe20003f04070 */
[----:B------:R-:W-:Y:S02]  /*8e10*/  IMAD R10, R6, R73, R10 ;  /* 0x00000049060a7224 */ /* 0x000fe400078e020a */
[--C-:B------:R-:W-:Y:S01]  /*8e20*/  @!P2 IMAD.IADD R16, R16, 0x1, -R6.reuse ;  /* 0x000000011010a824 */ /* 0x100fe200078e0a06 */
[C---:B------:R-:W-:Y:S01]  /*8e30*/  ISETP.GT.U32.AND P2, PT, R6.reuse, R11, PT ;  /* 0x0000000b0600720c */ /* 0x040fe20003f44070 */
[--C-:B------:R-:W-:Y:S01]  /*8e40*/  @!P5 IMAD.IADD R15, R15, 0x1, -R6.reuse ;  /* 0x000000010f0fd824 */ /* 0x100fe200078e0a06 */
[----:B------:R-:W-:Y:S01]  /*8e50*/  ISETP.GT.U32.AND P5, PT, R6, R10, PT ;  /* 0x0000000a0600720c */ /* 0x000fe20003fa4070 */
[--C-:B------:R-:W-:Y:S01]  /*8e60*/  @!P4 IMAD.IADD R14, R14, 0x1, -R6.reuse ;  /* 0x000000010e0ec824 */ /* 0x100fe200078e0a06 */
[----:B------:R-:W-:Y:S01]  /*8e70*/  ISETP.GT.U32.AND P4, PT, R6, R9, PT ;  /* 0x000000090600720c */ /* 0x000fe20003f84070 */
[----:B------:R-:W-:Y:S01]  /*8e80*/  @!P1 IMAD.IADD R12, R12, 0x1, -R6 ;  /* 0x000000010c0c9824 */ /* 0x000fe200078e0a06 */
[----:B------:R-:W-:-:S03]  /*8e90*/  ISETP.GT.U32.AND P1, PT, R6, R71, PT ;  /* 0x000000470600720c */ /* 0x000fc60003f24070 */
[----:B------:R-:W-:Y:S01]  /*8ea0*/  @!P0 IMAD.IADD R67, R67, 0x1, -R6 ;  /* 0x0000000143438824 */ /* 0x000fe200078e0a06 */
[----:B------:R-:W-:-:S03]  /*8eb0*/  ISETP.GT.U32.AND P0, PT, R6, R62, PT ;  /* 0x0000003e0600720c */ /* 0x000fc60003f04070 */
[--C-:B------:R-:W-:Y:S01]  /*8ec0*/  @!P2 IMAD.IADD R11, R11, 0x1, -R6.reuse ;  /* 0x000000010b0ba824 */ /* 0x100fe200078e0a06 */
[----:B------:R-:W-:Y:S01]  /*8ed0*/  ISETP.GT.U32.AND P2, PT, R6, R8, PT ;  /* 0x000000080600720c */ /* 0x000fe20003f44070 */
[--C-:B------:R-:W-:Y:S01]  /*8ee0*/  @!P5 IMAD.IADD R10, R10, 0x1, -R6.reuse ;  /* 0x000000010a0ad824 */ /* 0x100fe200078e0a06 */
[C---:B------:R-:W-:Y:S01]  /*8ef0*/  ISETP.GT.U32.AND P5, PT, R6.reuse, R70, PT ;  /* 0x000000460600720c */ /* 0x040fe20003fa4070 */
[--C-:B------:R-:W-:Y:S01]  /*8f00*/  @!P4 IMAD.IADD R9, R9, 0x1, -R6.reuse ;  /* 0x000000010909c824 */ /* 0x100fe200078e0a06 */
[C---:B------:R-:W-:Y:S01]  /*8f10*/  ISETP.GT.U32.AND P4, PT, R6.reuse, R69, PT ;  /* 0x000000450600720c */ /* 0x040fe20003f84070 */
        /* <DEDUP_REMOVED lines=90> */
[--C-:B------:R-:W-:Y:S01]  /*94c0*/  @!P1 IMAD.IADD R26, R26, 0x1, -R6.reuse ;  /* 0x000000011a1a9824 */ /* 0x100fe200078e0a06 */
[----:B------:R-:W-:Y:S01]  /*94d0*/  ISETP.GT.U32.AND P1, PT, R6, R21, PT ;  /* 0x000000150600720c */ /* 0x000fe20003f24070 */
[----:B-1----:R-:W-:Y:S02]  /*94e0*/  VIADD R72, R78, 0xffffff99 ;  /* 0xffffff994e487836 */ /* 0x002fe40000000000 */
[----:B------:R-:W-:-:S03]  /*94f0*/  @!P0 IMAD.IADD R17, R17, 0x1, -R6 ;  /* 0x0000000111118824 */ /* 0x000fc600078e0a06 */
[----:B------:R-:W-:Y:S01]  /*9500*/  ISETP.GE.U32.AND P0, PT, R72, 0x7fffff1a, PT ;  /* 0x7fffff1a4800780c */ /* 0x000fe20003f06070 */
[----:B------:R-:W-:Y:S02]  /*9510*/  IMAD R72, R4, 0x66, RZ ;  /* 0x0000006604487824 */ /* 0x000fe400078e02ff */
[--C-:B------:R-:W-:Y:S01]  /*9520*/  @!P2 IMAD.IADD R25, R25, 0x1, -R6.reuse ;  /* 0x000000011919a824 */ /* 0x100fe200078e0a06 */
[----:B------:R-:W-:Y:S01]  /*9530*/  ISETP.GT.U32.AND P2, PT, R6, R20, PT ;  /* 0x000000140600720c */ /* 0x000fe20003f44070 */
[--C-:B------:R-:W-:Y:S01]  /*9540*/  @!P5 IMAD.IADD R24, R24, 0x1, -R6.reuse ;  /* 0x000000011818d824 */ /* 0x100fe200078e0a06 */
[C---:B------:R-:W-:Y:S01]  /*9550*/  ISETP.GT.U32.AND P5, PT, R6.reuse, R19, PT ;  /* 0x000000130600720c */ /* 0x040fe20003fa4070 */
[--C-:B------:R-:W-:Y:S01]  /*9560*/  @!P4 IMAD.IADD R23, R23, 0x1, -R6.reuse ;  /* 0x000000011717c824 */ /* 0x100fe200078e0a06 */
[----:B------:R-:W-:Y:S02]  /*9570*/  ISETP.GT.U32.AND P4, PT, R6, R18, PT ;  /* 0x000000120600720c */ /* 0x000fe40003f84070 */
[----:B------:R-:W-:Y:S01]  /*9580*/  IADD3 R73, P6, PT, R72, R0, RZ ;  /* 0x0000000048497210 */ /* 0x000fe20007fde0ff */
[----:B------:R-:W-:Y:S01]  /*9590*/  @!P1 IMAD.IADD R21, R21, 0x1, -R6 ;  /* 0x0000000115159824 */ /* 0x000fe200078e0a06 */
[----:B------:R-:W-:-:S02]  /*95a0*/  ISETP.GT.U32.AND P1, PT, R6, R16, PT ;  /* 0x000000100600720c */ /* 0x000fc40003f24070 */
[----:B------:R-:W-:Y:S01]  /*95b0*/  LEA.HI.X.SX32 R77, R72, R2, 0x1, P6 ;  /* 0x00000002484d7211 */ /* 0x000fe200030f0eff */
[----:B------:R0:W-:Y:S01]  /*95c0*/  STL [R1+0x488], R73 ;  /* 0x0004884901007387 */ /* 0x0001e20000100800 */
[----:B------:R-:W-:Y:S01]  /*95d0*/  PRMT R74, RZ, 0x7610, R74 ;  /* 0x00007610ff4a7816 */ /* 0x000fe2000000004a */
[----:B------:R-:W-:Y:S02]  /*95e0*/  @!P0 IMAD.MOV.U32 R72, RZ, RZ, R73 ;  /* 0x000000ffff488224 */ /* 0x000fe400078e0049 */
[--C-:B------:R-:W-:Y:S01]  /*95f0*/  @!P2 IMAD.IADD R20, R20, 0x1, -R6.reuse ;  /* 0x000000011414a824 */ /* 0x100fe200078e0a06 */
[C---:B------:R-:W-:Y:S01]  /*9600*/  ISETP.GT.U32.AND P2, PT, R6.reuse, R15, PT ;  /* 0x0000000f0600720c */ /* 0x040fe20003f44070 */
[--C-:B------:R-:W-:Y:S02]  /*9610*/  @!P5 IMAD.IADD R19, R19, 0x1, -R6.reuse ;  /* 0x000000011313d824 */ /* 0x100fe400078e0a06 */
[----:B0-----:R-:W-:Y:S01]  /*9620*/  @!P0 IMAD.MOV.U32 R73, RZ, RZ, R77 ;  /* 0x000000ffff498224 */ /* 0x001fe200078e004d */
[----:B------:R-:W-:Y:S01]  /*9630*/  ISETP.GT.U32.AND P5, PT, R6, R14, PT ;  /* 0x0000000e0600720c */ /* 0x000fe20003fa4070 */
[--C-:B------:R-:W-:Y:S01]  /*9640*/  @!P4 IMAD.IADD R18, R18, 0x1, -R6.reuse ;  /* 0x000000011212c824 */ /* 0x100fe200078e0a06 */
[----:B------:R-:W-:Y:S01]  /*9650*/  ISETP.GT.U32.AND P4, PT, R6, R13, PT ;  /* 0x0000000d0600720c */ /* 0x000fe20003f84070 */
[----:B------:R0:W-:Y:S01]  /*9660*/  STL [R1+0x484], R77 ;  /* 0x0004844d01007387 */ /* 0x0001e20000100800 */
[----:B------:R-:W-:-:S03]  /*9670*/  @!P1 IMAD.IADD R16, R16, 0x1, -R6 ;  /* 0x0000000110109824 */ /* 0x000fc600078e0a06 */
[----:B------:R1:W4:Y:S01]  /*9680*/  @!P0 LDG.E.U8 R74, desc[UR18][R72.64] ;  /* 0x00000012484a8981 */ /* 0x000322000c1e1100 */
[C---:B------:R-:W-:Y:S01]  /*9690*/  ISETP.GT.U32.AND P1, PT, R6.reuse, R12, PT ;  /* 0x0000000c0600720c */ /* 0x040fe20003f24070 */
[--C-:B------:R-:W-:Y:S01]  /*96a0*/  @!P2 IMAD.IADD R15, R15, 0x1, -R6.reuse ;  /* 0x000000010f0fa824 */ /* 0x100fe200078e0a06 */
[----:B------:R-:W-:Y:S01]  /*96b0*/  ISETP.GT.U32.AND P6, PT, R6, R7, PT ;  /* 0x000000070600720c */ /* 0x000fe20003fc4070 */
[----:B------:R-:W4:Y:S02]  /*96c0*/  LDL R78, [R1+0x760] ;  /* 0x00076000014e7983 */ /* 0x000f240000100800 */
[--C-:B------:R-:W-:Y:S02]  /*96d0*/  @!P5 IMAD.IADD R14, R14, 0x1, -R6.reuse ;  /* 0x000000010e0ed824 */ /* 0x100fe400078e0a06 */
[----:B------:R-:W-:Y:S01]  /*96e0*/  @!P4 IMAD.IADD R13, R13, 0x1, -R6 ;  /* 0x000000010d0dc824 */ /* 0x000fe200078e0a06 */
[----:B0-----:R-:W4:Y:S04]  /*96f0*/  LDL R77, [R1+0x75c] ;  /* 0x00075c00014d7983 */ /* 0x001f280000100800 */
[----:B------:R-:W4:Y:S04]  /*9700*/  LDL R72, [R1+0x748] ;  /* 0x0007480001487983 */ /* 0x000f280000100800 */
[----:B------:R-:W4:Y:S01]  /*9710*/  LDL R73, [R1+0x74c] ;  /* 0x00074c0001497983 */ /* 0x000f220000100800 */
[----:B------:R-:W-:-:S02]  /*9720*/  ISETP.GT.U32.AND P2, PT, R6, R11, PT ;  /* 0x0000000b0600720c */ /* 0x000fc40003f44070 */
[C---:B------:R-:W-:Y:S01]  /*9730*/  ISETP.GT.U32.AND P4, PT, R6.reuse, R10, PT ;  /* 0x0000000a0600720c */ /* 0x040fe20003f84070 */
[----:B------:R-:W4:Y:S01]  /*9740*/  LDL R81, [R1+0x764] ;  /* 0x0007640001517983 */ /* 0x000f220000100800 */
[----:B------:R-:W-:Y:S01]  /*9750*/  ISETP.GT.U32.AND P5, PT, R6, R9, PT ;  /* 0x000000090600720c */ /* 0x000fe20003fa4070 */
[--C-:B------:R-:W-:Y:S01]  /*9760*/  @!P1 IMAD.IADD R12, R12, 0x1, -R6.reuse ;  /* 0x000000010c0c9824 */ /* 0x100fe200078e0a06 */
[----:B------:R-:W-:Y:S02]  /*9770*/  ISETP.GE.AND P0, PT, R68, RZ, PT ;  /* 0x000000ff4400720c */ /* 0x000fe40003f06270 */
[----:B--2---:R-:W-:Y:S01]  /*9780*/  ISETP.GE.AND P1, PT, R80, RZ, PT ;  /* 0x000000ff5000720c */ /* 0x004fe20003f26270 */
[----:B------:R-:W-:-:S04]  /*9790*/  @!P6 IMAD.IADD R7, R7, 0x1, -R6 ;  /* 0x000000010707e824 */ /* 0x000fc800078e0a06 */
[--C-:B------:R-:W-:Y:S02]  /*97a0*/  @!P2 IMAD.IADD R11, R11, 0x1, -R6.reuse ;  /* 0x000000010b0ba824 */ /* 0x100fe400078e0a06 */
[--C-:B------:R-:W-:Y:S02]  /*97b0*/  @!P4 IMAD.IADD R10, R10, 0x1, -R6.reuse ;  /* 0x000000010a0ac824 */ /* 0x100fe400078e0a06 */
[----:B------:R-:W-:Y:S02]  /*97c0*/  @!P5 IMAD.IADD R9, R9, 0x1, -R6 ;  /* 0x000000010909d824 */ /* 0x000fe400078e0a06 */
[----:B------:R-:W2:Y:S01]  /*97d0*/  LDL R6, [R1+0x744] ;  /* 0x0007440001067983 */ /* 0x000ea20000100800 */
[----:B---3--:R-:W-:Y:S01]  /*97e0*/  ISETP.GE.AND P5, PT, R75, RZ, PT ;  /* 0x000000ff4b00720c */ /* 0x008fe20003fa6270 */
[----:B------:R-:W-:Y:S02]  /*97f0*/  @!P0 IMAD.MOV R71, RZ, RZ, -R71 ;  /* 0x000000ffff478224 */ /* 0x000fe400078e0a47 */
[----:B------:R0:W-:Y:S01]  /*9800*/  STL [R1+0x804], R68 ;  /* 0x0008044401007387 */ /* 0x0001e20000100800 */
[----:B----4-:R-:W-:Y:S01]  /*9810*/  ISETP.GE.AND P0, PT, R76, RZ, PT ;  /* 0x000000ff4c00720c */ /* 0x010fe20003f06270 */
[----:B------:R-:W-:-:S02]  /*9820*/  @!P1 IMAD.MOV R69, RZ, RZ, -R69 ;  /* 0x000000ffff459224 */ /* 0x000fc400078e0a45 */
[----:B------:R-:W3:Y:S01]  /*9830*/  LDL R80, [R1+0x76c] ;  /* 0x00076c0001507983 */ /* 0x000ee20000100800 */
[----:B------:R-:W-:-:S03]  /*9840*/  ISETP.GE.AND P1, PT, R79, RZ, PT ;  /* 0x000000ff4f00720c */ /* 0x000fc60003f26270 */
[----:B------:R-:W4:Y:S04]  /*9850*/  LDL R75, [R1+0x77c] ;  /* 0x00077c00014b7983 */ /* 0x000f280000100800 */
[----:B------:R-:W2:Y:S04]  /*9860*/  LDL R76, [R1+0x774] ;  /* 0x00077400014c7983 */ /* 0x000ea80000100800 */
[----:B------:R-:W2:Y:S01]  /*9870*/  LDL R79, [R1+0x770] ;  /* 0x00077000014f7983 */ /* 0x000ea20000100800 */
[----:B------:R-:W-:Y:S02]  /*9880*/  @!P5 IMAD.MOV R66, RZ, RZ, -R66 ;  /* 0x000000ffff42d224 */ /* 0x000fe400078e0a42 */
[----:B------:R-:W-:Y:S01]  /*9890*/  @!P0 IMAD.MOV R64, RZ, RZ, -R64 ;  /* 0x000000ffff408224 */ /* 0x000fe200078e0a40 */
[----:B0-----:R-:W2:Y:S01]  /*98a0*/  LDL R68, [R1+0x7a0] ;  /* 0x0007a00001447983 */ /* 0x001ea20000100800 */
[----:B------:R-:W-:Y:S01]  /*98b0*/  @!P1 IMAD.MOV R63, RZ, RZ, -R63 ;  /* 0x000000ffff3f9224 */ /* 0x000fe200078e0a3f */
[----:B------:R-:W-:-:S02]  /*98c0*/  ISETP.GE.AND P2, PT, R72, RZ, PT ;  /* 0x000000ff4800720c */ /* 0x000fc40003f46270 */
[----:B------:R-:W-:Y:S01]  /*98d0*/  ISETP.GE.AND P4, PT, R73, RZ, PT ;  /* 0x000000ff4900720c */ /* 0x000fe20003f86270 */
[----:B------:R-:W2:Y:S04]  /*98e0*/  LDL R72, [R1+0x798] ;  /* 0x0007980001487983 */ /* 0x000ea80000100800 */
[----:B------:R-:W2:Y:S01]  /*98f0*/  LDL R73, [R1+0x778] ;  /* 0x0007780001497983 */ /* 0x000ea20000100800 */
[----:B------:R-:W-:-:S05]  /*9900*/  ISETP.GE.AND P5, PT, R78, RZ, PT ;  /* 0x000000ff4e00720c */ /* 0x000fca0003fa6270 */
[----:B------:R-:W-:Y:S01]  /*9910*/  @!P2 IMAD.MOV R67, RZ, RZ, -R67 ;  /* 0x000000ffff43a224 */ /* 0x000fe200078e0a43 */
[----:B------:R-:W-:Y:S01]  /*9920*/  ISETP.GE.AND P2, PT, R77, RZ, PT ;  /* 0x000000ff4d00720c */ /* 0x000fe20003f46270 */
[----:B------:R-:W2:Y:S01]  /*9930*/  LDL R78, [R1+0x780] ;  /* 0x00078000014e7983 */ /* 0x000ea20000100800 */
[----:B------:R-:W-:-:S03]  /*9940*/  @!P4 IMAD.MOV R65, RZ, RZ, -R65 ;  /* 0x000000ffff41c224 */ /* 0x000fc600078e0a41 */
[----:B------:R-:W2:Y:S01]  /*9950*/  LDL R77, [R1+0x768] ;  /* 0x00076800014d7983 */ /* 0x000ea20000100800 */
[----:B------:R-:W-:-:S03]  /*9960*/  ISETP.GE.AND P4, PT, R81, RZ, PT ;  /* 0x000000ff5100720c */ /* 0x000fc60003f86270 */
[----:B------:R-:W2:Y:S01]  /*9970*/  LDL R81, [R1+0x790] ;  /* 0x0007900001517983 */ /* 0x000ea20000100800 */
[----:B------:R-:W-:Y:S01]  /*9980*/  @!P5 IMAD.MOV R61, RZ, RZ, -R61 ;  /* 0x000000ffff3dd224 */ /* 0x000fe200078e0a3d */
[----:B---3--:R-:W-:-:S08]  /*9990*/  ISETP.GE.AND P0, PT, R80, RZ, PT ;  /* 0x000000ff5000720c */ /* 0x008fd00003f06270 */
[----:B------:R-:W-:Y:S01]  /*99a0*/  @!P4 IMAD.MOV R60, RZ, RZ, -R60 ;  /* 0x000000ffff3cc224 */ /* 0x000fe200078e0a3c */
[----:B------:R-:W3:Y:S01]  /*99b0*/  LDL R80, [R1+0x78c] ;  /* 0x00078c0001507983 */ /* 0x000ee20000100800 */
[----:B----4-:R-:W-:-:S03]  /*99c0*/  ISETP.GE.AND P1, PT, R75, RZ, PT ;  /* 0x000000ff4b00720c */ /* 0x010fc60003f26270 */
[----:B------:R-:W4:Y:S01]  /*99d0*/  LDL R75, [R1+0x794] ;  /* 0x00079400014b7983 */ /* 0x000f220000100800 */
[----:B--2---:R-:W-:-:S03]  /*99e0*/  ISETP.GE.AND P5, PT, R76, RZ, PT ;  /* 0x000000ff4c00720c */ /* 0x004fc60003fa6270 */
[----:B------:R-:W2:Y:S01]  /*99f0*/  LDL R76, [R1+0x7a8] ;  /* 0x0007a800014c7983 */ /* 0x000ea20000100800 */
[----:B------:R-:W-:-:S03]  /*9a00*/  ISETP.GE.AND P4, PT, R79, RZ, PT ;  /* 0x000000ff4f00720c */ /* 0x000fc60003f86270 */
[----:B------:R-:W2:Y:S01]  /*9a10*/  LDL R79, [R1+0x7a4] ;  /* 0x0007a400014f7983 */ /* 0x000ea20000100800 */
[----:B------:R-:W-:Y:S02]  /*9a20*/  @!P2 IMAD.MOV R62, RZ, RZ, -R62 ;  /* 0x000000ffff3ea224 */ /* 0x000fe400078e0a3e */
[----:B------:R-:W-:Y:S02]  /*9a30*/  @!P0 IMAD.MOV R59, RZ, RZ, -R59 ;  /* 0x000000ffff3b8224 */ /* 0x000fe400078e0a3b */
[----:B------:R-:W-:Y:S02]  /*9a40*/  @!P1 IMAD.MOV R58, RZ, RZ, -R58 ;  /* 0x000000ffff3a9224 */ /* 0x000fe400078e0a3a */
[----:B------:R-:W-:-:S03]  /*9a50*/  @!P5 IMAD.MOV R56, RZ, RZ, -R56 ;  /* 0x000000ffff38d224 */ /* 0x000fc600078e0a38 */
[----:B------:R-:W-:Y:S01]  /*9a60*/  @!P4 IMAD.MOV R55, RZ, RZ, -R55 ;  /* 0x000000ffff37c224 */ /* 0x000fe200078e0a37 */
[----:B------:R-:W-:Y:S02]  /*9a70*/  ISETP.GE.AND P2, PT, R73, RZ, PT ;  /* 0x000000ff4900720c */ /* 0x000fe40003f46270 */
[----:B------:R-:W2:Y:S01]  /*9a80*/  LDL R73, [R1+0x7c0] ;  /* 0x0007c00001497983 */ /* 0x000ea20000100800 */
[----:B------:R-:W-:-:S03]  /*9a90*/  ISETP.GE.AND P1, PT, R78, RZ, PT ;  /* 0x000000ff4e00720c */ /* 0x000fc60003f26270 */
[----:B------:R-:W2:Y:S01]  /*9aa0*/  LDL R78, [R1+0x7b0] ;  /* 0x0007b000014e7983 */ /* 0x000ea20000100800 */
[----:B------:R-:W-:-:S03]  /*9ab0*/  ISETP.GE.AND P0, PT, R77, RZ, PT ;  /* 0x000000ff4d00720c */ /* 0x000fc60003f06270 */
[----:B------:R-:W2:Y:S03]  /*9ac0*/  LDL R77, [R1+0x7ac] ;  /* 0x0007ac00014d7983 */ /* 0x000ea60000100800 */
[----:B------:R-:W-:Y:S01]  /*9ad0*/  @!P2 IMAD.MOV R57, RZ, RZ, -R57 ;  /* 0x000000ffff39a224 */ /* 0x000fe200078e0a39 */
[----:B------:R-:W-:Y:S02]  /*9ae0*/  ISETP.GE.AND P2, PT, R81, RZ, PT ;  /* 0x000000ff5100720c */ /* 0x000fe40003f46270 */
[----:B------:R-:W2:Y:S01]  /*9af0*/  LDL R81, [R1+0x7bc] ;  /* 0x0007bc0001517983 */ /* 0x000ea20000100800 */
[----:B------:R-:W-:Y:S01]  /*9b00*/  @!P1 IMAD.MOV R53, RZ, RZ, -R53 ;  /* 0x000000ffff359224 */ /* 0x000fe200078e0a35 */
[----:B---3--:R-:W-:Y:S02]  /*9b10*/  ISETP.GE.AND P5, PT, R80, RZ, PT ;  /* 0x000000ff5000720c */ /* 0x008fe40003fa6270 */
[----:B------:R-:W3:Y:S07]  /*9b20*/  LDL R80, [R1+0x7c4] ;  /* 0x0007c40001507983 */ /* 0x000eee0000100800 */
[----:B------:R-:W-:Y:S01]  /*9b30*/  @!P2 IMAD.MOV R52, RZ, RZ, -R52 ;  /* 0x000000ffff34a224 */ /* 0x000fe200078e0a34 */
[----:B----4-:R-:W-:-:S02]  /*9b40*/  ISETP.GE.AND P4, PT, R75, RZ, PT ;  /* 0x000000ff4b00720c */ /* 0x010fc40003f86270 */
[----:B------:R-:W4:Y:S01]  /*9b50*/  LDL R75, [R1+0x7c8] ;  /* 0x0007c800014b7983 */ /* 0x000f220000100800 */
[----:B--2---:R-:W-:-:S03]  /*9b60*/  ISETP.GE.AND P1, PT, R76, RZ, PT ;  /* 0x000000ff4c00720c */ /* 0x004fc60003f26270 */
[----:B------:R-:W2:Y:S01]  /*9b70*/  LDL R76, [R1+0x7d8] ;  /* 0x0007d800014c7983 */ /* 0x000ea20000100800 */
[----:B------:R-:W-:-:S03]  /*9b80*/  ISETP.GE.AND P2, PT, R79, RZ, PT ;  /* 0x000000ff4f00720c */ /* 0x000fc60003f46270 */
[----:B------:R-:W2:Y:S01]  /*9b90*/  LDL R79, [R1+0x7d4] ;  /* 0x0007d400014f7983 */ /* 0x000ea20000100800 */
[----:B------:R-:W-:Y:S01]  /*9ba0*/  @!P0 IMAD.MOV R54, RZ, RZ, -R54 ;  /* 0x000000ffff368224 */ /* 0x000fe200078e0a36 */
[----:B------:R-:W-:Y:S01]  /*9bb0*/  ISETP.GE.AND P0, PT, R72, RZ, PT ;  /* 0x000000ff4800720c */ /* 0x000fe20003f06270 */
[----:B------:R-:W-:Y:S01]  /*9bc0*/  @!P5 IMAD.MOV R51, RZ, RZ, -R51 ;  /* 0x000000ffff33d224 */ /* 0x000fe200078e0a33 */
[----:B------:R-:W2:Y:S01]  /*9bd0*/  LDL R72, [R1+0x7f0] ;  /* 0x0007f00001487983 */ /* 0x000ea20000100800 */
[----:B------:R-:W-:-:S10]  /*9be0*/  @!P4 IMAD.MOV R50, RZ, RZ, -R50 ;  /* 0x000000ffff32c224 */ /* 0x000fd400078e0a32 */
[----:B------:R-:W-:Y:S02]  /*9bf0*/  @!P0 IMAD.MOV R49, RZ, RZ, -R49 ;  /* 0x000000ffff318224 */ /* 0x000fe400078e0a31 */
[----:B------:R-:W-:Y:S02]  /*9c00*/  @!P1 IMAD.MOV R48, RZ, RZ, -R48 ;  /* 0x000000ffff309224 */ /* 0x000fe400078e0a30 */
[----:B------:R-:W-:Y:S01]  /*9c10*/  @!P2 IMAD.MOV R47, RZ, RZ, -R47 ;  /* 0x000000ffff2fa224 */ /* 0x000fe200078e0a2f */
[----:B------:R-:W-:Y:S02]  /*9c20*/  ISETP.GE.AND P0, PT, R73, RZ, PT ;  /* 0x000000ff4900720c */ /* 0x000fe40003f06270 */
[----:B------:R-:W2:Y:S01]  /*9c30*/  LDL R73, [R1+0x7ec] ;  /* 0x0007ec0001497983 */ /* 0x000ea20000100800 */
[----:B------:R-:W-:-:S03]  /*9c40*/  ISETP.GE.AND P4, PT, R78, RZ, PT ;  /* 0x000000ff4e00720c */ /* 0x000fc60003f86270 */
[----:B------:R-:W2:Y:S01]  /*9c50*/  LDL R78, [R1+0x7e0] ;  /* 0x0007e000014e7983 */ /* 0x000ea20000100800 */
[----:B------:R-:W-:-:S03]  /*9c60*/  ISETP.GE.AND P5, PT, R77, RZ, PT ;  /* 0x000000ff4d00720c */ /* 0x000fc60003fa6270 */
[----:B------:R-:W2:Y:S01]  /*9c70*/  LDL R77, [R1+0x7dc] ;  /* 0x0007dc00014d7983 */ /* 0x000ea20000100800 */
[----:B------:R-:W-:-:S03]  /*9c80*/  ISETP.GE.AND P1, PT, R81, RZ, PT ;  /* 0x000000ff5100720c */ /* 0x000fc60003f26270 */
[----:B------:R-:W2:Y:S01]  /*9c90*/  LDL R81, [R1+0x7f4] ;  /* 0x0007f40001517983 */ /* 0x000ea20000100800 */
[----:B------:R-:W-:Y:S02]  /*9ca0*/  @!P0 IMAD.MOV R44, RZ, RZ, -R44 ;  /* 0x000000ffff2c8224 */ /* 0x000fe400078e0a2c */
[----:B------:R-:W-:-:S03]  /*9cb0*/  @!P4 IMAD.MOV R45, RZ, RZ, -R45 ;  /* 0x000000ffff2dc224 */ /* 0x000fc600078e0a2d */
[----:B------:R-:W-:Y:S01]  /*9cc0*/  @!P5 IMAD.MOV R46, RZ, RZ, -R46 ;  /* 0x000000ffff2ed224 */ /* 0x000fe200078e0a2e */
[----:B---3--:R-:W-:Y:S02]  /*9cd0*/  ISETP.GE.AND P2, PT, R80, RZ, PT ;  /* 0x000000ff5000720c */ /* 0x008fe40003f46270 */
        /* <DEDUP_REMOVED lines=9> */
[----:B------:R-:W-:Y:S01]  /*9d70*/  @!P5 IMAD.MOV R41, RZ, RZ, -R41 ;  /* 0x000000ffff29d224 */ /* 0x000fe200078e0a29 */
[----:B------:R-:W-:Y:S01]  /*9d80*/  ISETP.GE.AND P5, PT, R72, RZ, PT ;  /* 0x000000ff4800720c */ /* 0x000fe20003fa6270 */
[----:B------:R-:W-:Y:S01]  /*9d90*/  @!P4 IMAD.MOV R40, RZ, RZ, -R40 ;  /* 0x000000ffff28c224 */ /* 0x000fe200078e0a28 */
[----:B------:R-:W-:Y:S01]  /*9da0*/  ISETP.GE.AND P6, PT, R6, RZ, PT ;  /* 0x000000ff0600720c */ /* 0x000fe20003fc6270 */
[----:B------:R-:W2:Y:S04]  /*9db0*/  LDL R72, [R1+0x788] ;  /* 0x0007880001487983 */ /* 0x000ea80000100800 */
[----:B------:R-:W2:Y:S01]  /*9dc0*/  LDL R6, [R1+0x79c] ;  /* 0x00079c0001067983 */ /* 0x000ea20000100800 */
[----:B------:R-:W-:-:S05]  /*9dd0*/  @!P0 IMAD.MOV R39, RZ, RZ, -R39 ;  /* 0x000000ffff278224 */ /* 0x000fca00078e0a27 */
        /* <DEDUP_REMOVED lines=8> */
[----:B------:R-:W2:Y:S01]  /*9e60*/  LDL.LU R81, [R1+0x8d8] ;  /* 0x0008d80001517983 */ /* 0x000ea20000300800 */
[----:B------:R-:W-:Y:S02]  /*9e70*/  @!P4 IMAD.MOV R35, RZ, RZ, -R35 ;  /* 0x000000ffff23c224 */ /* 0x000fe400078e0a23 */
[----:B------:R-:W-:-:S03]  /*9e80*/  @!P2 IMAD.MOV R37, RZ, RZ, -R37 ;  /* 0x000000ffff25a224 */ /* 0x000fc600078e0a25 */
[----:B------:R-:W-:Y:S01]  /*9e90*/  @!P1 IMAD.MOV R38, RZ, RZ, -R38 ;  /* 0x000000ffff269224 */ /* 0x000fe200078e0a26 */
[----:B---3--:R-:W-:Y:S02]  /*9ea0*/  ISETP.GE.AND P1, PT, R80, RZ, PT ;  /* 0x000000ff5000720c */ /* 0x008fe40003f26270 */
[----:B------:R-:W3:Y:S01]  /*9eb0*/  LDL.LU R80, [R1+0x8d4] ;  /* 0x0008d40001507983 */ /* 0x000ee20000300800 */
[----:B----4-:R-:W-:-:S03]  /*9ec0*/  ISETP.GE.AND P2, PT, R75, RZ, PT ;  /* 0x000000ff4b00720c */ /* 0x010fc60003f46270 */
[----:B------:R-:W4:Y:S01]  /*9ed0*/  LDL.LU R75, [R1+0x8d0] ;  /* 0x0008d000014b7983 */ /* 0x000f220000300800 */
[----:B--2---:R-:W-:-:S03]  /*9ee0*/  ISETP.GE.AND P5, PT, R76, RZ, PT ;  /* 0x000000ff4c00720c */ /* 0x004fc60003fa6270 */
[----:B------:R-:W2:Y:S01]  /*9ef0*/  LDL.LU R76, [R1+0x8cc] ;  /* 0x0008cc00014c7983 */ /* 0x000ea20000300800 */
[----:B------:R-:W-:-:S03]  /*9f00*/  ISETP.GE.AND P4, PT, R79, RZ, PT ;  /* 0x000000ff4f00720c */ /* 0x000fc60003f86270 */
[----:B------:R-:W2:Y:S01]  /*9f10*/  LDL.LU R79, [R1+0x8c8] ;  /* 0x0008c800014f7983 */ /* 0x000ea20000300800 */
[----:B------:R-:W-:Y:S02]  /*9f20*/  @!P0 IMAD.MOV R34, RZ, RZ, -R34 ;  /* 0x000000ffff228224 */ /* 0x000fe400078e0a22 */
[----:B------:R-:W-:Y:S02]  /*9f30*/  @!P1 IMAD.MOV R33, RZ, RZ, -R33 ;  /* 0x000000ffff219224 */ /* 0x000fe400078e0a21 */
[----:B------:R-:W-:Y:S01]  /*9f40*/  @!P2 IMAD.MOV R32, RZ, RZ, -R32 ;  /* 0x000000ffff20a224 */ /* 0x000fe200078e0a20 */
[----:B------:R-:W-:Y:S01]  /*9f50*/  ISETP.GE.AND P2, PT, R68, RZ, PT ;  /* 0x000000ff4400720c */ /* 0x000fe20003f46270 */
[----:B------:R-:W-:Y:S01]  /*9f60*/  @!P5 IMAD.MOV R31, RZ, RZ, -R31 ;  /* 0x000000ffff1fd224 */ /* 0x000fe200078e0a1f */
[----:B------:R-:W-:Y:S02]  /*9f70*/  ISETP.GE.AND P5, PT, R6, RZ, PT ;  /* 0x000000ff0600720c */ /* 0x000fe40003fa6270 */
[----:B------:R-:W-:Y:S01]  /*9f80*/  @!P4 IMAD.MOV R30, RZ, RZ, -R30 ;  /* 0x000000ffff1ec224 */ /* 0x000fe200078e0a1e */
[----:B------:R-:W-:-:S08]  /*9f90*/  ISETP.GE.AND P4, PT, R72, RZ, PT ;  /* 0x000000ff4800720c */ /* 0x000fd00003f86270 */
[----:B------:R-:W-:Y:S02]  /*9fa0*/  @!P2 IMAD.MOV R27, RZ, RZ, -R27 ;  /* 0x000000ffff1ba224 */ /* 0x000fe400078e0a1b */
[----:B------:R-:W-:-:S03]  /*9fb0*/  @!P5 IMAD.MOV R26, RZ, RZ, -R26 ;  /* 0x000000ffff1ad224 */ /* 0x000fc600078e0a1a */
[----:B------:R-:W-:Y:S01]  /*9fc0*/  @!P4 IMAD.MOV R25, RZ, RZ, -R25 ;  /* 0x000000ffff19c224 */ /* 0x000fe200078e0a19 */
[----:B------:R-:W-:-:S13]  /*9fd0*/  ISETP.GE.AND P4, PT, R83, RZ, PT ;  /* 0x000000ff5300720c */ /* 0x000fda0003f86270 */
[----:B------:R-:W-:Y:S01]  /*9fe0*/  @!P4 IMAD.MOV R20, RZ, RZ, -R20 ;  /* 0x000000ffff14c224 */ /* 0x000fe200078e0a14 */
[----:B------:R-:W-:-:S13]  /*9ff0*/  ISETP.GE.AND P4, PT, R89, RZ, PT ;  /* 0x000000ff5900720c */ /* 0x000fda0003f86270 */
[----:B------:R-:W-:Y:S01]  /*a000*/  @!P4 IMAD.MOV R15, RZ, RZ, -R15 ;  /* 0x000000ffff0fc224 */ /* 0x000fe200078e0a0f */
[----:B------:R-:W-:Y:S02]  /*a010*/  ISETP.GE.AND P4, PT, R3, RZ, PT ;  /* 0x000000ff0300720c */ /* 0x000fe40003f86270 */
[----:B------:R-:W-:Y:S02]  /*a020*/  ISETP.GE.AND P1, PT, R78, RZ, PT ;  /* 0x000000ff4e00720c */ /* 0x000fe40003f26270 */
[----:B------:R-:W-:Y:S02]  /*a030*/  ISETP.GE.AND P0, PT, R77, RZ, PT ;  /* 0x000000ff4d00720c */ /* 0x000fe40003f06270 */
[----:B------:R-:W4:Y:S01]  /*a040*/  LDL.LU R77, [R1+0x8c4] ;  /* 0x0008c400014d7983 */ /* 0x000f220000300800 */
[----:B------:R-:W-:-:S03]  /*a050*/  ISETP.GE.AND P5, PT, R81, RZ, PT ;  /* 0x000000ff5100720c */ /* 0x000fc60003fa6270 */
[----:B------:R-:W4:Y:S05]  /*a060*/  LDL.LU R78, [R1+0x8c0] ;  /* 0x0008c000014e7983 */ /* 0x000f2a0000300800 */
[----:B------:R-:W-:Y:S02]  /*a070*/  @!P1 IMAD.MOV R28, RZ, RZ, -R28 ;  /* 0x000000ffff1c9224 */ /* 0x000fe400078e0a1c */
[----:B------:R-:W-:Y:S01]  /*a080*/  @!P0 IMAD.MOV R29, RZ, RZ, -R29 ;  /* 0x000000ffff1d8224 */ /* 0x000fe200078e0a1d */
[----:B------:R-:W-:Y:S02]  /*a090*/  ISETP.GE.AND P0, PT, R73, RZ, PT ;  /* 0x000000ff4900720c */ /* 0x000fe40003f06270 */
[----:B---3--:R-:W-:-:S02]  /*a0a0*/  ISETP.GE.AND P2, PT, R80, RZ, PT ;  /* 0x000000ff5000720c */ /* 0x008fc40003f46270 */
[----:B--2---:R-:W-:-:S09]  /*a0b0*/  ISETP.GE.AND P1, PT, R79, RZ, PT ;  /* 0x000000ff4f00720c */ /* 0x004fd20003f26270 */
[----:B------:R-:W-:Y:S01]  /*a0c0*/  @!P0 IMAD.MOV R24, RZ, RZ, -R24 ;  /* 0x000000ffff188224 */ /* 0x000fe200078e0a18 */
[----:B------:R-:W-:Y:S01]  /*a0d0*/  ISETP.GE.AND P0, PT, R85, RZ, PT ;  /* 0x000000ff5500720c */ /* 0x000fe20003f06270 */
[----:B------:R-:W-:Y:S01]  /*a0e0*/  @!P2 IMAD.MOV R22, RZ, RZ, -R22 ;  /* 0x000000ffff16a224 */ /* 0x000fe200078e0a16 */
[----:B------:R-:W-:Y:S01]  /*a0f0*/  ISETP.GE.AND P2, PT, R88, RZ, PT ;  /* 0x000000ff5800720c */ /* 0x000fe20003f46270 */
[----:B------:R-:W-:Y:S01]  /*a100*/  @!P5 IMAD.MOV R21, RZ, RZ, -R21 ;  /* 0x000000ffff15d224 */ /* 0x000fe200078e0a15 */
[----:B------:R-:W-:Y:S01]  /*a110*/  ISETP.GE.AND P5, PT, R90, RZ, PT ;  /* 0x000000ff5a00720c */ /* 0x000fe20003fa6270 */
[----:B------:R-:W2:Y:S04]  /*a120*/  LDL.LU R79, [R1+0x8bc] ;  /* 0x0008bc00014f7983 */ /* 0x000ea80000300800 */
[----:B------:R-:W3:Y:S01]  /*a130*/  LDL.LU R80, [R1+0x8b8] ;  /* 0x0008b80001507983 */ /* 0x000ee20000300800 */
[----:B------:R-:W-:Y:S01]  /*a140*/  @!P1 IMAD.MOV R23, RZ, RZ, -R23 ;  /* 0x000000ffff179224 */ /* 0x000fe200078e0a17 */
[----:B------:R-:W-:-:S02]  /*a150*/  ISETP.GE.AND P1, PT, R87, RZ, PT ;  /* 0x000000ff5700720c */ /* 0x000fc40003f26270 */
[----:B------:R-:W2:Y:S04]  /*a160*/  LDL.LU R81, [R1+0x8b4] ;  /* 0x0008b40001517983 */ /* 0x000ea80000300800 */
[----:B------:R-:W2:Y:S01]  /*a170*/  LDL.LU R83, [R1+0x8b0] ;  /* 0x0008b00001537983 */ /* 0x000ea20000300800 */
[----:B------:R-:W-:-:S03]  /*a180*/  @!P0 IMAD.MOV R19, RZ, RZ, -R19 ;  /* 0x000000ffff138224 */ /* 0x000fc600078e0a13 */
[----:B------:R-:W2:Y:S01]  /*a190*/  LDL.LU R85, [R1+0x8ac] ;  /* 0x0008ac0001557983 */ /* 0x000ea20000300800 */
[----:B------:R-:W-:-:S03]  /*a1a0*/  ISETP.GE.AND P0, PT, R91, RZ, PT ;  /* 0x000000ff5b00720c */ /* 0x000fc60003f06270 */
[----:B------:R-:W2:Y:S01]  /*a1b0*/  LDL.LU R87, [R1+0x8a8] ;  /* 0x0008a80001577983 */ /* 0x000ea20000300800 */
[----:B------:R-:W-:-:S03]  /*a1c0*/  @!P1 IMAD.MOV R18, RZ, RZ, -R18 ;  /* 0x000000ffff129224 */ /* 0x000fc600078e0a12 */
[----:B------:R-:W2:Y:S01]  /*a1d0*/  LDL.LU R88, [R1+0x8a4] ;  /* 0x0008a40001587983 */ /* 0x000ea20000300800 */
[----:B------:R-:W-:Y:S01]  /*a1e0*/  ISETP.GE.AND P1, PT, R92, RZ, PT ;  /* 0x000000ff5c00720c */ /* 0x000fe20003f26270 */
[----:B------:R-:W-:Y:S02]  /*a1f0*/  @!P2 IMAD.MOV R17, RZ, RZ, -R17 ;  /* 0x000000ffff11a224 */ /* 0x000fe400078e0a11 */
[----:B------:R-:W2:Y:S01]  /*a200*/  LDL.LU R90, [R1+0x8a0] ;  /* 0x0008a000015a7983 */ /* 0x000ea20000300800 */
[----:B------:R-:W-:Y:S01]  /*a210*/  ISETP.GE.AND P2, PT, R93, RZ, PT ;  /* 0x000000ff5d00720c */ /* 0x000fe20003f46270 */
[----:B------:R-:W-:Y:S02]  /*a220*/  @!P5 IMAD.MOV R16, RZ, RZ, -R16 ;  /* 0x000000ffff10d224 */ /* 0x000fe400078e0a10 */
[----:B------:R-:W2:Y:S01]  /*a230*/  LDL.LU R89, [R1+0x89c] ;  /* 0x00089c0001597983 */ /* 0x000ea20000300800 */
[----:B------:R-:W-:-:S03]  /*a240*/  ISETP.GE.AND P5, PT, R5, RZ, PT ;  /* 0x000000ff0500720c */ /* 0x000fc60003fa6270 */
[----:B------:R-:W2:Y:S04]  /*a250*/  LDL.LU R91, [R1+0x898] ;  /* 0x00089800015b7983 */ /* 0x000ea80000300800 */
[----:B------:R-:W2:Y:S04]  /*a260*/  LDL.LU R92, [R1+0x894] ;  /* 0x00089400015c7983 */ /* 0x000ea80000300800 */
[----:B------:R-:W2:Y:S04]  /*a270*/  LDL.LU R93, [R1+0x890] ;  /* 0x00089000015d7983 */ /* 0x000ea80000300800 */
[----:B------:R-:W2:Y:S04]  /*a280*/  LDL.LU R5, [R1+0x88c] ;  /* 0x00088c0001057983 */ /* 0x000ea80000300800 */
[----:B------:R-:W2:Y:S01]  /*a290*/  LDL.LU R3, [R1+0x888] ;  /* 0x0008880001037983 */ /* 0x000ea20000300800 */
[----:B------:R-:W-:-:S02]  /*a2a0*/  @!P2 IMAD.MOV R12, RZ, RZ, -R12 ;  /* 0x000000ffff0ca224 */ /* 0x000fc400078e0a0c */
[----:B------:R-:W-:Y:S01]  /*a2b0*/  @!P6 IMAD.MOV R70, RZ, RZ, -R70 ;  /* 0x000000ffff46e224 */ /* 0x000fe200078e0a46 */
[----:B--2---:R-:W-:Y:S02]  /*a2c0*/  ISETP.NE.AND P2, PT, R3, RZ, PT ;  /* 0x000000ff0300720c */ /* 0x004fe40003f45270 */
[----:B------:R-:W-:-:S04]  /*a2d0*/  LOP3.LUT R3, RZ, R3, RZ, 0x33, !PT ;  /* 0x00000003ff037212 */ /* 0x000fc800078e33ff */
[C---:B------:R-:W-:Y:S02]  /*a2e0*/  SEL R6, R3.reuse, R71, !P2 ;  /* 0x0000004703067207 */ /* 0x040fe40005000000 */
[----:B------:R-:W-:-:S03]  /*a2f0*/  SEL R68, R3, R70, !P2 ;  /* 0x0000004603447207 */ /* 0x000fc60005000000 */
[----:B------:R0:W-:Y:S01]  /*a300*/  STL [R1+0x210], R6 ;  /* 0x0002100601007387 */ /* 0x0001e20000100800 */
[C---:B------:R-:W-:Y:S02]  /*a310*/  SEL R67, R3.reuse, R67, !P2 ;  /* 0x0000004303437207 */ /* 0x040fe40005000000 */
[C---:B------:R-:W-:Y:S01]  /*a320*/  SEL R66, R3.reuse, R66, !P2 ;  /* 0x0000004203427207 */ /* 0x040fe20005000000 */
[----:B------:R-:W-:Y:S01]  /*a330*/  STL [R1+0x20c], R68 ;  /* 0x00020c4401007387 */ /* 0x000fe20000100800 */
[----:B0-----:R-:W-:-:S05]  /*a340*/  SEL R6, R3, R69, !P2 ;  /* 0x0000004503067207 */ /* 0x001fca0005000000 */
[----:B------:R0:W-:Y:S01]  /*a350*/  STL [R1+0x208], R6 ;  /* 0x0002080601007387 */ /* 0x0001e20000100800 */
[----:B------:R-:W-:-:S03]  /*a360*/  SEL R64, R3, R64, !P2 ;  /* 0x0000004003407207 */ /* 0x000fc60005000000 */
[----:B------:R-:W-:Y:S01]  /*a370*/  STL [R1+0x204], R67 ;  /* 0x0002044301007387 */ /* 0x000fe20000100800 */
[C---:B------:R-:W-:Y:S02]  /*a380*/  SEL R63, R3.reuse, R63, !P2 ;  /* 0x0000003f033f7207 */ /* 0x040fe40005000000 */
[C---:B0-----:R-:W-:Y:S01]  /*a390*/  SEL R6, R3.reuse, R65, !P2 ;  /* 0x0000004103067207 */ /* 0x041fe20005000000 */
[----:B------:R-:W-:Y:S04]  /*a3a0*/  STL [R1+0x200], R66 ;  /* 0x0002004201007387 */ /* 0x000fe80000100800 */
        /* <DEDUP_REMOVED lines=30> */
[----:B------:R0:W-:Y:S04]  /*a590*/  STL [R1+0xe0], R6 ;  /* 0x0000e00601007387 */ /* 0x0001e80000100800 */
[----:B------:R-:W-:Y:S01]  /*a5a0*/  STL [R1+0xdc], R49 ;  /* 0x0000dc3101007387 */ /* 0x000fe20000100800 */
[----:B0-----:R-:W-:-:S03]  /*a5b0*/  SEL R6, R3, R47, !P2 ;  /* 0x0000002f03067207 */ /* 0x001fc60005000000 */
[----:B------:R-:W-:Y:S04]  /*a5c0*/  STL [R1+0xd8], R48 ;  /* 0x0000d83001007387 */ /* 0x000fe80000100800 */
[----:B------:R0:W-:Y:S04]  /*a5d0*/  STL [R1+0xc8], R6 ;  /* 0x0000c80601007387 */ /* 0x0001e80000100800 */
[----:B0-----:R-:W2:Y:S01]  /*a5e0*/  LDL.LU R6, [R1+0x1a8] ;  /* 0x0001a80001067983 */ /* 0x001ea20000300800 */
[C---:B-1----:R-:W-:Y:S02]  /*a5f0*/  SEL R72, R3.reuse, R42, !P2 ;  /* 0x0000002a03487207 */ /* 0x042fe40005000000 */
[----:B------:R-:W-:-:S02]  /*a600*/  SEL R42, R3, R41, !P2 ;  /* 0x00000029032a7207 */ /* 0x000fc40005000000 */
[----:B------:R-:W0:Y:S01]  /*a610*/  S2R R41, SR_TID.X ;  /* 0x0000000000297919 */ /* 0x000e220000002100 */
[C---:B------:R-:W-:Y:S02]  /*a620*/  SEL R73, R3.reuse, R43, !P2 ;  /* 0x0000002b03497207 */ /* 0x040fe40005000000 */
[----:B------:R-:W-:Y:S02]  /*a630*/  SEL R43, R3, R40, !P2 ;  /* 0x00000028032b7207 */ /* 0x000fe40005000000 */
[----:B------:R-:W1:Y:S01]  /*a640*/  LDC R40, c[0x0][0x3a0] ;  /* 0x0000e800ff287b82 */ /* 0x000e620000000800 */
[----:B------:R-:W-:Y:S01]  /*a650*/  @!P0 IMAD.MOV R14, RZ, RZ, -R14 ;  /* 0x000000ffff0e8224 */ /* 0x000fe200078e0a0e */
[----:B------:R-:W-:Y:S01]  /*a660*/  ISETP.GE.AND P0, PT, R86, RZ, PT ;  /* 0x000000ff5600720c */ /* 0x000fe20003f06270 */
[----:B------:R-:W-:Y:S01]  /*a670*/  @!P1 IMAD.MOV R13, RZ, RZ, -R13 ;  /* 0x000000ffff0d9224 */ /* 0x000fe200078e0a0d */
[----:B------:R-:W-:Y:S02]  /*a680*/  ISETP.GE.AND P1, PT, R84, RZ, PT ;  /* 0x000000ff5400720c */ /* 0x000fe40003f26270 */
[----:B------:R-:W-:-:S02]  /*a690*/  ISETP.GE.AND P6, PT, R82, RZ, PT ;  /* 0x000000ff5200720c */ /* 0x000fc40003fc6270 */
[C---:B------:R-:W-:Y:S02]  /*a6a0*/  SEL R46, R3.reuse, R46, !P2 ;  /* 0x0000002e032e7207 */ /* 0x040fe40005000000 */
[C---:B------:R-:W-:Y:S02]  /*a6b0*/  SEL R45, R3.reuse, R45, !P2 ;  /* 0x0000002d032d7207 */ /* 0x040fe40005000000 */
[C---:B------:R-:W-:Y:S01]  /*a6c0*/  SEL R48, R3.reuse, R36, !P2 ;  /* 0x0000002403307207 */ /* 0x040fe20005000000 */
[----:B------:R0:W-:Y:S01]  /*a6d0*/  STL [R1+0xc4], R46 ;  /* 0x0000c42e01007387 */ /* 0x0001e20000100800 */
[----:B------:R-:W-:-:S03]  /*a6e0*/  SEL R49, R3, R35, !P2 ;  /* 0x0000002303317207 */ /* 0x000fc60005000000 */
[----:B------:R0:W-:Y:S01]  /*a6f0*/  STL [R1+0xc0], R45 ;  /* 0x0000c02d01007387 */ /* 0x0001e20000100800 */
[----:B------:R-:W-:-:S03]  /*a700*/  SEL R54, R3, R32, !P2 ;  /* 0x0000002003367207 */ /* 0x000fc60005000000 */
[----:B------:R-:W3:Y:S01]  /*a710*/  LDL.LU R36, [R1+0x1c8] ;  /* 0x0001c80001247983 */ /* 0x000ee20000300800 */
[----:B------:R-:W-:-:S03]  /*a720*/  SEL R55, R3, R31, !P2 ;  /* 0x0000001f03377207 */ /* 0x000fc60005000000 */
[----:B------:R-:W3:Y:S01]  /*a730*/  LDL.LU R35, [R1+0x1cc] ;  /* 0x0001cc0001237983 */ /* 0x000ee20000300800 */
[----:B------:R-:W-:-:S03]  /*a740*/  SEL R57, R3, R30, !P2 ;  /* 0x0000001e03397207 */ /* 0x000fc60005000000 */
[----:B------:R-:W3:Y:S01]  /*a750*/  LDL.LU R32, [R1+0x27c] ;  /* 0x00027c0001207983 */ /* 0x000ee20000300800 */
[----:B------:R-:W-:Y:S01]  /*a760*/  SEL R64, R3, R27, !P2 ;  /* 0x0000001b03407207 */ /* 0x000fe20005000000 */
[----:B------:R-:W-:Y:S02]  /*a770*/  @!P5 IMAD.MOV R11, RZ, RZ, -R11 ;  /* 0x000000ffff0bd224 */ /* 0x000fe400078e0a0b */
[----:B------:R-:W3:Y:S01]  /*a780*/  LDL.LU R31, [R1+0x1b8] ;  /* 0x0001b800011f7983 */ /* 0x000ee20000300800 */
[----:B------:R-:W-:Y:S02]  /*a790*/  @!P4 IMAD.MOV R10, RZ, RZ, -R10 ;  /* 0x000000ffff0ac224 */ /* 0x000fe400078e0a0a */
[----:B------:R-:W-:Y:S01]  /*a7a0*/  @!P0 IMAD.MOV R9, RZ, RZ, -R9 ;  /* 0x000000ffff098224 */ /* 0x000fe200078e0a09 */
[----:B------:R-:W3:Y:S01]  /*a7b0*/  LDL.LU R30, [R1+0x1bc] ;  /* 0x0001bc00011e7983 */ /* 0x000ee20000300800 */
[----:B------:R-:W-:Y:S02]  /*a7c0*/  @!P1 IMAD.MOV R7, RZ, RZ, -R7 ;  /* 0x000000ffff079224 */ /* 0x000fe400078e0a07 */
[----:B------:R-:W-:Y:S01]  /*a7d0*/  @!P6 IMAD.MOV R8, RZ, RZ, -R8 ;  /* 0x000000ffff08e224 */ /* 0x000fe200078e0a08 */
[----:B------:R-:W3:Y:S01]  /*a7e0*/  LDL.LU R27, [R1+0x280] ;  /* 0x00028000011b7983 */ /* 0x000ee20000300800 */
[----:B------:R-:W-:-:S04]  /*a7f0*/  @!UP1 UIADD3 UR4, UPT, UPT, -UR7, 0x100000, URZ ;  /* 0x0010000007049890 */ /* 0x000fc8000fffe1ff */
[----:B------:R-:W-:Y:S02]  /*a800*/  @!UP1 USHF.L.U32 UR5, UR4, 0xb, URZ ;  /* 0x0000000b04059899 */ /* 0x000fe400080006ff */
[----:B------:R-:W-:Y:S01]  /*a810*/  @!UP1 USHF.L.U32 UR4, UR4, 0x1, URZ ;  /* 0x0000000104049899 */ /* 0x000fe200080006ff */
[----:B------:R-:W-:Y:S01]  /*a820*/  VOTEU.ALL UP2, P3 ;  /* 0x0000000000ff7886 */ /* 0x000fe20001840000 */
[C---:B------:R-:W-:Y:S01]  /*a830*/  SEL R86, R3.reuse, R44, !P2 ;  /* 0x0000002c03567207 */ /* 0x040fe20005000000 */
[----:B------:R-:W1:Y:S01]  /*a840*/  LDCU UR7, c[0x0][0x3b0] ;  /* 0x00007600ff0777ac */ /* 0x000e620008000800 */
[C---:B0-----:R-:W-:Y:S02]  /*a850*/  SEL R46, R3.reuse, R37, !P2 ;  /* 0x00000025032e7207 */ /* 0x041fe40005000000 */
[C---:B------:R-:W-:Y:S02]  /*a860*/  SEL R51, R3.reuse, R34, !P2 ;  /* 0x0000002203337207 */ /* 0x040fe40005000000 */
[----:B------:R-:W-:-:S02]  /*a870*/  SEL R53, R3, R33, !P2 ;  /* 0x0000002103357207 */ /* 0x000fc40005000000 */
[C---:B------:R-:W-:Y:S02]  /*a880*/  SEL R44, R3.reuse, R39, !P2 ;  /* 0x00000027032c7207 */ /* 0x040fe40005000000 */
[C---:B------:R-:W-:Y:S01]  /*a890*/  SEL R45, R3.reuse, R38, !P2 ;  /* 0x00000026032d7207 */ /* 0x040fe20005000000 */
[----:B------:R0:W1:Y:S01]  /*a8a0*/  @!UP2 SYNCS.EXCH.64 URZ, [UR9+0xc008], UR4 ;  /* 0x00c0080409ffa5b2 */ /* 0x0000620008000100 */
[C---:B------:R-:W-:Y:S02]  /*a8b0*/  SEL R60, R3.reuse, R29, !P2 ;  /* 0x0000001d033c7207 */ /* 0x040fe40005000000 */
[C---:B------:R-:W-:Y:S02]  /*a8c0*/  SEL R61, R3.reuse, R28, !P2 ;  /* 0x0000001c033d7207 */ /* 0x040fe40005000000 */
[C---:B------:R-:W-:Y:S02]  /*a8d0*/  SEL R65, R3.reuse, R26, !P2 ;  /* 0x0000001a03417207 */ /* 0x040fe40005000000 */
[----:B------:R-:W-:-:S02]  /*a8e0*/  SEL R67, R3, R25, !P2 ;  /* 0x0000001903437207 */ /* 0x000fc40005000000 */
[C---:B------:R-:W-:Y:S02]  /*a8f0*/  SEL R71, R3.reuse, R24, !P2 ;  /* 0x0000001803477207 */ /* 0x040fe40005000000 */
[C---:B------:R-:W-:Y:S01]  /*a900*/  SEL R70, R3.reuse, R23, !P2 ;  /* 0x0000001703467207 */ /* 0x040fe20005000000 */
[----:B0-----:R-:W0:Y:S01]  /*a910*/  LDCU UR4, c[0x0][0x3b0] ;  /* 0x00007600ff0477ac */ /* 0x001e220008000800 */
[C---:B------:R-:W-:Y:S02]  /*a920*/  SEL R69, R3.reuse, R22, !P2 ;  /* 0x0000001603457207 */ /* 0x040fe40005000000 */
[C---:B------:R-:W-:Y:S01]  /*a930*/  SEL R66, R3.reuse, R21, !P2 ;  /* 0x0000001503427207 */ /* 0x040fe20005000000 */
[----:B------:R-:W0:Y:S01]  /*a940*/  LDCU UR5, c[0x0][0x3b0] ;  /* 0x00007600ff0577ac */ /* 0x000e220008000800 */
[C---:B------:R-:W-:Y:S02]  /*a950*/  SEL R63, R3.reuse, R20, !P2 ;  /* 0x00000014033f7207 */ /* 0x040fe40005000000 */
[----:B------:R-:W-:-:S02]  /*a960*/  SEL R62, R3, R19, !P2 ;  /* 0x00000013033e7207 */ /* 0x000fc40005000000 */
[C---:B------:R-:W-:Y:S02]  /*a970*/  SEL R59, R3.reuse, R18, !P2 ;  /* 0x00000012033b7207 */ /* 0x040fe40005000000 */
[C---:B------:R-:W-:Y:S02]  /*a980*/  SEL R58, R3.reuse, R17, !P2 ;  /* 0x00000011033a7207 */ /* 0x040fe40005000000 */
[C---:B------:R-:W-:Y:S02]  /*a990*/  SEL R56, R3.reuse, R16, !P2 ;  /* 0x0000001003387207 */ /* 0x040fe40005000000 */
[C---:B------:R-:W-:Y:S02]  /*a9a0*/  SEL R52, R3.reuse, R15, !P2 ;  /* 0x0000000f03347207 */ /* 0x040fe40005000000 */
[C---:B------:R-:W-:Y:S02]  /*a9b0*/  SEL R50, R3.reuse, R14, !P2 ;  /* 0x0000000e03327207 */ /* 0x040fe40005000000 */
[----:B------:R-:W-:-:S02]  /*a9c0*/  SEL R47, R3, R13, !P2 ;  /* 0x0000000d032f7207 */ /* 0x000fc40005000000 */
[C---:B------:R-:W-:Y:S02]  /*a9d0*/  SEL R37, R3.reuse, R12, !P2 ;  /* 0x0000000c03257207 */ /* 0x040fe40005000000 */
[C---:B------:R-:W-:Y:S02]  /*a9e0*/  SEL R34, R3.reuse, R11, !P2 ;  /* 0x0000000b03227207 */ /* 0x040fe40005000000 */
[C---:B------:R-:W-:Y:S02]  /*a9f0*/  SEL R33, R3.reuse, R10, !P2 ;  /* 0x0000000a03217207 */ /* 0x040fe40005000000 */
[C---:B------:R-:W-:Y:S02]  /*aa00*/  SEL R84, R3.reuse, R9, !P2 ;  /* 0x0000000903547207 */ /* 0x040fe40005000000 */
[C---:B------:R-:W-:Y:S02]  /*aa10*/  SEL R82, R3.reuse, R7, !P2 ;  /* 0x0000000703527207 */ /* 0x040fe40005000000 */
[----:B------:R-:W-:Y:S01]  /*aa20*/  SEL R68, R3, R8, !P2 ;  /* 0x0000000803447207 */ /* 0x000fe20005000000 */
[----:B-1----:R-:W-:Y:S01]  /*aa30*/  VIADD R3, R40, 0xffffff91 ;  /* 0xffffff9128037836 */ /* 0x002fe20000000000 */
[----:B------:R-:W-:-:S04]  /*aa40*/  LOP3.LUT R41, R41, 0x7f, RZ, 0xc0, !PT ;  /* 0x0000007f29297812 */ /* 0x000fc800078ec0ff */
[----:B------:R-:W-:Y:S01]  /*aa50*/  ISETP.GE.U32.AND P0, PT, R3, 0x7fffff12, PT ;  /* 0x7fffff120300780c */ /* 0x000fe20003f06070 */
[----:B------:R-:W-:Y:S01]  /*aa60*/  IMAD R3, R4, 0x6e, RZ ;  /* 0x0000006e04037824 */ /* 0x000fe200078e02ff */
[----:B--2---:R1:W-:Y:S04]  /*aa70*/  STS.U8 [R41+UR9], R6 ;  /* 0x0000000629007988 */ /* 0x0043e80008000009 */
[----:B-1----:R-:W-:-:S04]  /*aa80*/  IADD3 R6, P1, PT, R3, R0, RZ ;  /* 0x0000000003067210 */ /* 0x002fc80007f3e0ff */
[----:B------:R-:W-:Y:S01]  /*aa90*/  LEA.HI.X.SX32 R7, R3, R2, 0x1, P1 ;  /* 0x0000000203077211 */ /* 0x000fe200008f0eff */
[----:B------:R1:W-:Y:S04]  /*aaa0*/  STL [R1+0x1ac], R6 ;  /* 0x0001ac0601007387 */ /* 0x0003e80000100800 */
[----:B------:R2:W-:Y:S04]  /*aab0*/  STL [R1+0x1a8], R7 ;  /* 0x0001a80701007387 */ /* 0x0005e80000100800 */
[----:B------:R-:W4:Y:S04]  /*aac0*/  LDL.LU R38, [R1+0x274] ;  /* 0x0002740001267983 */ /* 0x000f280000300800 */
[----:B------:R-:W4:Y:S04]  /*aad0*/  LDL.LU R29, [R1+0x60] ;  /* 0x00006000011d7983 */ /* 0x000f280000300800 */
[----:B------:R-:W4:Y:S01]  /*aae0*/  LDL.LU R39, [R1+0x58] ;  /* 0x0000580001277983 */ /* 0x000f220000300800 */
[----:B------:R-:W-:Y:S01]  /*aaf0*/  PRMT R9, RZ, 0x7610, R9 ;  /* 0x00007610ff097816 */ /* 0x000fe20000000009 */
[----:B------:R-:W-:-:S05]  /*ab00*/  VIADD R3, R40, 0xffffff89 ;  /* 0xffffff8928037836 */ /* 0x000fca0000000000 */
[----:B------:R1:W4:Y:S01]  /*ab10*/  @!P0 LDG.E.U8 R9, desc[UR18][R6.64] ;  /* 0x0000001206098981 */ /* 0x000322000c1e1100 */
[----:B------:R-:W-:Y:S01]  /*ab20*/  ISETP.GE.U32.AND P0, PT, R3, 0x7fffff0a, PT ;  /* 0x7fffff0a0300780c */ /* 0x000fe20003f06070 */
[----:B------:R-:W-:Y:S01]  /*ab30*/  IMAD R3, R4, 0x76, RZ ;  /* 0x0000007604037824 */ /* 0x000fe200078e02ff */
[----:B------:R-:W-:-:S04]  /*ab40*/  PRMT R8, RZ, 0x7610, R8 ;  /* 0x00007610ff087816 */ /* 0x000fc80000000008 */
[C---:B-1----:R-:W-:Y:S01]  /*ab50*/  IADD3 R6, P1, PT, R3.reuse, R0, RZ ;  /* 0x0000000003067210 */ /* 0x042fe20007f3e0ff */
[----:B---3--:R-:W-:Y:S03]  /*ab60*/  STS.U8 [R41+UR9+0x400], R27 ;  /* 0x0004001b29007988 */ /* 0x008fe60008000009 */
[----:B--2---:R-:W-:Y:S01]  /*ab70*/  LEA.HI.X.SX32 R7, R3, R2, 0x1, P1 ;  /* 0x0000000203077211 */ /* 0x004fe200008f0eff */
[----:B------:R1:W-:Y:S01]  /*ab80*/  STS.U8 [R41+UR9+0x800], R30 ;  /* 0x0008001e29007988 */ /* 0x0003e20008000009 */
[----:B------:R-:W-:-:S03]  /*ab90*/  VIADD R3, R40, 0xffffff81 ;  /* 0xffffff8128037836 */ /* 0x000fc60000000000 */
[----:B------:R2:W-:Y:S04]  /*aba0*/  STS.U8 [R41+UR9+0xc00], R31 ;  /* 0x000c001f29007988 */ /* 0x0005e80008000009 */
[----:B------:R3:W4:Y:S04]  /*abb0*/  @!P0 LDG.E.U8 R8, desc[UR18][R6.64] ;  /* 0x0000001206088981 */ /* 0x000728000c1e1100 */
[----:B-1----:R-:W4:Y:S04]  /*abc0*/  LDL.LU R30, [R1+0x278] ;  /* 0x00027800011e7983 */ /* 0x002f280000300800 */
[----:B--2---:R-:W2:Y:S01]  /*abd0*/  LDL.LU R31, [R1+0xf0] ;  /* 0x0000f000011f7983 */ /* 0x004ea20000300800 */
[----:B------:R-:W-:Y:S01]  /*abe0*/  ISETP.GE.U32.AND P0, PT, R3, 0x7fffff02, PT ;  /* 0x7fffff020300780c */ /* 0x000fe20003f06070 */
[----:B------:R-:W-:-:S02]  /*abf0*/  IMAD R3, R4, 0x7e, RZ ;  /* 0x0000007e04037824 */ /* 0x000fc400078e02ff */
[----:B------:R3:W-:Y:S04]  /*ac00*/  STL [R1+0x1bc], R6 ;  /* 0x0001bc0601007387 */ /* 0x0007e80000100800 */
[----:B------:R-:W-:Y:S01]  /*ac10*/  STL [R1+0x1b8], R7 ;  /* 0x0001b80701007387 */ /* 0x000fe20000100800 */
[----:B---3--:R-:W-:-:S03]  /*ac20*/  IADD3 R6, P1, PT, R3, R0, RZ ;  /* 0x0000000003067210 */ /* 0x008fc60007f3e0ff */
[----:B------:R1:W-:Y:S01]  /*ac30*/  STS.U8 [R41+UR9+0x1000], R32 ;  /* 0x0010002029007988 */ /* 0x0003e20008000009 */
[----:B------:R-:W-:-:S03]  /*ac40*/  LEA.HI.X.SX32 R10, R3, R2, 0x1, P1 ;  /* 0x00000002030a7211 */ /* 0x000fc600008f0eff */
[----:B------:R3:W-:Y:S04]  /*ac50*/  STS.U8 [R41+UR9+0x1400], R35 ;  /* 0x0014002329007988 */ /* 0x0007e80008000009 */
[----:B-1----:R-:W2:Y:S04]  /*ac60*/  LDL.LU R32, [R1+0xec] ;  /* 0x0000ec0001207983 */ /* 0x002ea80000300800 */
[----:B---3--:R-:W3:Y:S04]  /*ac70*/  LDL.LU R35, [R1+0x270] ;  /* 0x0002700001237983 */ /* 0x008ee80000300800 */
[----:B------:R-:W-:Y:S04]  /*ac80*/  STL [R1+0x1cc], R6 ;  /* 0x0001cc0601007387 */ /* 0x000fe80000100800 */
[----:B------:R1:W-:Y:S04]  /*ac90*/  STS.U8 [R41+UR9+0x1800], R36 ;  /* 0x0018002429007988 */ /* 0x0003e80008000009 */
[----:B------:R-:W-:Y:S04]  /*aca0*/  STL [R1+0x1c8], R10 ;  /* 0x0001c80a01007387 */ /* 0x000fe80000100800 */
[----:B-1----:R-:W3:Y:S04]  /*acb0*/  LDL.LU R36, [R1+0x26c] ;  /* 0x00026c0001247983 */ /* 0x002ee80000300800 */
[----:B----4-:R1:W-:Y:S04]  /*acc0*/  STS.U8 [R41+UR9+0x1c00], R38 ;  /* 0x001c002629007988 */ /* 0x0103e80008000009 */
[----:B------:R-:W-:Y:S04]  /*acd0*/  STS.U8 [R41+UR9+0x2000], R29 ;  /* 0x0020001d29007988 */ /* 0x000fe80008000009 */
[----:B-1----:R-:W4:Y:S04]  /*ace0*/  LDL.LU R38, [R1+0x150] ;  /* 0x0001500001267983 */ /* 0x002f280000300800 */
[----:B------:R1:W-:Y:S04]  /*acf0*/  STS.U8 [R41+UR9+0x2400], R39 ;  /* 0x0024002729007988 */ /* 0x0003e80008000009 */
[----:B-1----:R-:W4:Y:S01]  /*ad00*/  LDL.LU R39, [R1+0x14c] ;  /* 0x00014c0001277983 */ /* 0x002f220000300800 */
[----:B------:R-:W-:Y:S01]  /*ad10*/  PRMT R7, RZ, 0x7610, R7 ;  /* 0x00007610ff077816 */ /* 0x000fe20000000007 */
[----:B------:R-:W-:-:S02]  /*ad20*/  @!P0 IMAD.MOV.U32 R11, RZ, RZ, R10 ;  /* 0x000000ffff0b8224 */ /* 0x000fc400078e000a */
[----:B------:R-:W-:Y:S02]  /*ad30*/  @!P0 IMAD.MOV.U32 R10, RZ, RZ, R6 ;  /* 0x000000ffff0a8224 */ /* 0x000fe400078e0006 */
[----:B------:R-:W-:-:S03]  /*ad40*/  VIADD R3, R40, 0xfffffff8 ;  /* 0xfffffff828037836 */ /* 0x000fc60000000000 */
[----:B------:R1:W4:Y:S02]  /*ad50*/  @!P0 LDG.E.U8 R7, desc[UR18][R10.64] ;  /* 0x000000120a078981 */ /* 0x000324000c1e1100 */
[----:B------:R-:W-:Y:S01]  /*ad60*/  ISETP.GE.U32.AND P0, PT, R3, 0x7fffff79, PT ;  /* 0x7fffff790300780c */ /* 0x000fe20003f06070 */
[----:B------:R-:W-:-:S05]  /*ad70*/  IMAD R3, R4, 0x7, RZ ;  /* 0x0000000704037824 */ /* 0x000fca00078e02ff */
[----:B------:R-:W-:-:S04]  /*ad80*/  IADD3 R6, P1, PT, R3, R0, RZ ;  /* 0x0000000003067210 */ /* 0x000fc80007f3e0ff */
[----:B-1----:R-:W-:Y:S01]  /*ad90*/  LEA.HI.X.SX32 R10, R3, R2, 0x1, P1 ;  /* 0x00000002030a7211 */ /* 0x002fe200008f0eff */
[----:B------:R-:W-:Y:S01]  /*ada0*/  STL [R1+0x60], R6 ;  /* 0x0000600601007387 */ /* 0x000fe20000100800 */
[----:B------:R-:W-:Y:S01]  /*adb0*/  PRMT R22, RZ, 0x7610, R22 ;  /* 0x00007610ff167816 */ /* 0x000fe20000000016 */
[----:B------:R-:W-:Y:S02]  /*adc0*/  VIADD R3, R40, 0xfffffff0 ;  /* 0xfffffff028037836 */ /* 0x000fe40000000000 */
[----:B------:R1:W-:Y:S01]  /*add0*/  STL [R1+0x58], R10 ;  /* 0x0000580a01007387 */ /* 0x0003e20000100800 */
[----:B------:R-:W-:-:S03]  /*ade0*/  @!P0 IMAD.MOV.U32 R11, RZ, RZ, R10 ;  /* 0x000000ffff0b8224 */ /* 0x000fc600078e000a */
[----:B------:R0:W-:Y:S04]  /*adf0*/  STS.U8 [R41+UR9+0x2800], R30 ;  /* 0x0028001e29007988 */ /* 0x0001e80008000009 */
[----:B------:R-:W4:Y:S01]  /*ae00*/  LDL.LU R27, [R1+0x268] ;  /* 0x00026800011b7983 */ /* 0x000f220000300800 */
[----:B-1----:R-:W-:-:S03]  /*ae10*/  @!P0 IMAD.MOV.U32 R10, RZ, RZ, R6 ;  /* 0x000000ffff0a8224 */ /* 0x002fc600078e0006 */
[----:B--2---:R1:W-:Y:S04]  /*ae20*/  STS.U8 [R41+UR9+0x2c00], R31 ;  /* 0x002c001f29007988 */ /* 0x0043e80008000009 */
[----:B------:R2:W4:Y:S01]  /*ae30*/  @!P0 LDG.E.U8 R22, desc[UR18][R10.64] ;  /* 0x000000120a168981 */ /* 0x000522000c1e1100 */
[----:B------:R-:W-:Y:S01]  /*ae40*/  ISETP.GE.U32.AND P0, PT, R3, 0x7fffff71, PT ;  /* 0x7fffff710300780c */ /* 0x000fe20003f06070 */
[----:B------:R-:W-:Y:S02]  /*ae50*/  IMAD R3, R4, 0xf, RZ ;  /* 0x0000000f04037824 */ /* 0x000fe400078e02ff */
[----:B0-----:R-:W4:Y:S03]  /*ae60*/  LDL.LU R30, [R1+0x15c] ;  /* 0x00015c00011e7983 */ /* 0x001f260000300800 */
[C---:B------:R-:W-:Y:S01]  /*ae70*/  IADD3 R6, P1, PT, R3.reuse, R0, RZ ;  /* 0x0000000003067210 */ /* 0x040fe20007f3e0ff */
[----:B-1----:R-:W4:Y:S03]  /*ae80*/  LDL.LU R31, [R1+0x158] ;  /* 0x00015800011f7983 */ /* 0x002f260000300800 */
[----:B--2---:R-:W-:Y:S01]  /*ae90*/  LEA.HI.X.SX32 R10, R3, R2, 0x1, P1 ;  /* 0x00000002030a7211 */ /* 0x004fe200008f0eff */
[----:B------:R-:W-:Y:S01]  /*aea0*/  STL [R1+0xf0], R6 ;  /* 0x0000f00601007387 */ /* 0x000fe20000100800 */
[----:B------:R-:W-:Y:S01]  /*aeb0*/  PRMT R21, RZ, 0x7610, R21 ;  /* 0x00007610ff157816 */ /* 0x000fe20000000015 */
[----:B------:R-:W-:-:S02]  /*aec0*/  VIADD R3, R40, 0xffffffe8 ;  /* 0xffffffe828037836 */ /* 0x000fc40000000000 */
[----:B------:R0:W-:Y:S01]  /*aed0*/  STL [R1+0xec], R10 ;  /* 0x0000ec0a01007387 */ /* 0x0001e20000100800 */
[----:B------:R-:W-:Y:S02]  /*aee0*/  @!P0 IMAD.MOV.U32 R11, RZ, RZ, R10 ;  /* 0x000000ffff0b8224 */ /* 0x000fe400078e000a */
[----:B0-----:R-:W-:-:S05]  /*aef0*/  @!P0 IMAD.MOV.U32 R10, RZ, RZ, R6 ;  /* 0x000000ffff0a8224 */ /* 0x001fca00078e0006 */
[----:B------:R0:W2:Y:S01]  /*af00*/  @!P0 LDG.E.U8 R21, desc[UR18][R10.64] ;  /* 0x000000120a158981 */ /* 0x0000a2000c1e1100 */
[----:B------:R-:W-:Y:S01]  /*af10*/  ISETP.GE.U32.AND P0, PT, R3, 0x7fffff69, PT ;  /* 0x7fffff690300780c */ /* 0x000fe20003f06070 */
[----:B------:R-:W-:Y:S02]  /*af20*/  IMAD R3, R4, 0x17, RZ ;  /* 0x0000001704037824 */ /* 0x000fe400078e02ff */
[----:B------:R1:W-:Y:S03]  /*af30*/  STS.U8 [R41+UR9+0x3000], R32 ;  /* 0x0030002029007988 */ /* 0x0003e60008000009 */
[C---:B0-----:R-:W-:Y:S01]  /*af40*/  IADD3 R10, P1, PT, R3.reuse, R0, RZ ;  /* 0x00000000030a7210 */ /* 0x041fe20007f3e0ff */
[----:B---3--:R0:W-:Y:S03]  /*af50*/  STS.U8 [R41+UR9+0x3400], R35 ;  /* 0x0034002329007988 */ /* 0x0081e60008000009 */
[----:B------:R-:W-:Y:S01]  /*af60*/  LEA.HI.X.SX32 R11, R3, R2, 0x1, P1 ;  /* 0x00000002030b7211 */ /* 0x000fe200008f0eff */
[----:B-1----:R-:W3:Y:S04]  /*af70*/  LDL.LU R32, [R1+0x264] ;  /* 0x0002640001207983 */ /* 0x002ee80000300800 */
[----:B------:R1:W-:Y:S04]  /*af80*/  STS.U8 [R41+UR9+0x3800], R36 ;  /* 0x0038002429007988 */ /* 0x0003e80008000009 */
[----:B0-----:R-:W2:Y:S01]  /*af90*/  LDL.LU R35, [R1+0x164] ;  /* 0x0001640001237983 */ /* 0x001ea20000300800 */
[----:B------:R-:W-:-:S03]  /*afa0*/  LOP3.LUT R6, R41, 0x10, RZ, 0x3c, !PT ;  /* 0x0000001029067812 */ /* 0x000fc600078e3cff */
[----:B-1----:R-:W2:Y:S04]  /*afb0*/  LDL.LU R36, [R1+0x160] ;  /* 0x0001600001247983 */ /* 0x002ea80000300800 */
[----:B------:R-:W-:Y:S04]  /*afc0*/  STL [R1+0x150], R10 ;  /* 0x0001500a01007387 */ /* 0x000fe80000100800 */
[----:B------:R-:W-:Y:S04]  /*afd0*/  STL [R1+0x14c], R11 ;  /* 0x00014c0b01007387 */ /* 0x000fe80000100800 */
[----:B----4-:R0:W-:Y:S04]  /*afe0*/  STS.U8 [R41+UR9+0x3c00], R38 ;  /* 0x003c002629007988 */ /* 0x0101e80008000009 */
[----:B0-----:R-:W4:Y:S04]  /*aff0*/  LDL.LU R38, [R1+0x260] ;  /* 0x0002600001267983 */ /* 0x001f280000300800 */
[----:B------:R0:W-:Y:S04]  /*b000*/  STS.U8 [R6+UR9+0x480], R39 ;  /* 0x0004802706007988 */ /* 0x0001e80008000009 */
[----:B------:R-:W4:Y:S04]  /*b010*/  LDL.LU R29, [R1+0x16c] ;  /* 0x00016c00011d7983 */ /* 0x000f280000300800 */
[----:B0-----:R-:W4:Y:S01]  /*b020*/  LDL.LU R39, [R1+0x168] ;  /* 0x0001680001277983 */ /* 0x001f220000300800 */
[----:B------:R-:W-:Y:S01]  /*b030*/  PRMT R20, RZ, 0x7610, R20 ;  /* 0x00007610ff147816 */ /* 0x000fe20000000014 */
[----:B------:R-:W-:-:S05]  /*b040*/  VIADD R3, R40, 0xffffffe0 ;  /* 0xffffffe028037836 */ /* 0x000fca0000000000 */
[----:B------:R0:W4:Y:S01]  /*b050*/  @!P0 LDG.E.U8 R20, desc[UR18][R10.64] ;  /* 0x000000120a148981 */ /* 0x000122000c1e1100 */
[----:B------:R-:W-:Y:S01]  /*b060*/  ISETP.GE.U32.AND P0, PT, R3, 0x7fffff61, PT ;  /* 0x7fffff610300780c */ /* 0x000fe20003f06070 */
[----:B------:R-:W-:Y:S01]  /*b070*/  IMAD R3, R4, 0x1f, RZ ;  /* 0x0000001f04037824 */ /* 0x000fe200078e02ff */
[----:B------:R-:W-:-:S04]  /*b080*/  PRMT R19, RZ, 0x7610, R19 ;  /* 0x00007610ff137816 */ /* 0x000fc80000000013 */
[----:B0-----:R-:W-:-:S04]  /*b090*/  IADD3 R10, P1, PT, R3, R0, RZ ;  /* 0x00000000030a7210 */ /* 0x001fc80007f3e0ff */
[----:B------:R-:W-:Y:S01]  /*b0a0*/  LEA.HI.X.SX32 R11, R3, R2, 0x1, P1 ;  /* 0x00000002030b7211 */ /* 0x000fe200008f0eff */
[----:B------:R-:W-:Y:S01]  /*b0b0*/  VIADD R3, R40, 0xffffffd8 ;  /* 0xffffffd828037836 */ /* 0x000fe20000000000 */
[----:B------:R-:W-:Y:S04]  /*b0c0*/  STS.U8 [R6+UR9+0x880], R27 ;  /* 0x0008801b06007988 */ /* 0x000fe80008000009 */
[----:B------:R0:W4:Y:S01]  /*b0d0*/  @!P0 LDG.E.U8 R19, desc[UR18][R10.64] ;  /* 0x000000120a138981 */ /* 0x000122000c1e1100 */
[----:B------:R-:W-:Y:S01]  /*b0e0*/  ISETP.GE.U32.AND P0, PT, R3, 0x7fffff59, PT ;  /* 0x7fffff590300780c */ /* 0x000fe20003f06070 */
[----:B------:R-:W-:Y:S02]  /*b0f0*/  IMAD R3, R4, 0x27, RZ ;  /* 0x0000002704037824 */ /* 0x000fe400078e02ff */
[----:B------:R1:W-:Y:S04]  /*b100*/  STS.U8 [R6+UR9+0xc80], R30 ;  /* 0x000c801e06007988 */ /* 0x0003e80008000009 */
[----:B------:R0:W-:Y:S04]  /*b110*/  STS.U8 [R6+UR9+0x1080], R31 ;  /* 0x0010801f06007988 */ /* 0x0001e80008000009 */
[----:B-1----:R-:W4:Y:S04]  /*b120*/  LDL.LU R30, [R1+0x25c] ;  /* 0x00025c00011e7983 */ /* 0x002f280000300800 */
[----:B0-----:R-:W4:Y:S04]  /*b130*/  LDL.LU R31, [R1+0x174] ;  /* 0x00017400011f7983 */ /* 0x001f280000300800 */
[----:B------:R0:W-:Y:S04]  /*b140*/  STL [R1+0x15c], R10 ;  /* 0x00015c0a01007387 */ /* 0x0001e80000100800 */
[----:B------:R1:W-:Y:S01]  /*b150*/  STL [R1+0x158], R11 ;  /* 0x0001580b01007387 */ /* 0x0003e20000100800 */
[----:B0-----:R-:W-:-:S04]  /*b160*/  IADD3 R10, P1, PT, R3, R0, RZ ;  /* 0x00000000030a7210 */ /* 0x001fc80007f3e0ff */
[----:B-1----:R-:W-:Y:S01]  /*b170*/  LEA.HI.X.SX32 R11, R3, R2, 0x1, P1 ;  /* 0x00000002030b7211 */ /* 0x002fe200008f0eff */
[----:B---3--:R0:W-:Y:S04]  /*b180*/  STS.U8 [R6+UR9+0x1480], R32 ;  /* 0x0014802006007988 */ /* 0x0081e80008000009 */
[----:B--2---:R1:W-:Y:S04]  /*b190*/  STS.U8 [R6+UR9+0x1880], R35 ;  /* 0x0018802306007988 */ /* 0x0043e80008000009 */
[----:B0-----:R-:W2:Y:S04]  /*b1a0*/  LDL.LU R32, [R1+0x170] ;  /* 0x0001700001207983 */ /* 0x001ea80000300800 */
[----:B-1----:R-:W3:Y:S04]  /*b1b0*/  LDL.LU R35, [R1+0x258] ;  /* 0x0002580001237983 */ /* 0x002ee80000300800 */
[----:B------:R-:W-:Y:S04]  /*b1c0*/  STL [R1+0x164], R10 ;  /* 0x0001640a01007387 */ /* 0x000fe80000100800 */
[----:B------:R0:W-:Y:S04]  /*b1d0*/  STS.U8 [R6+UR9+0x1c80], R36 ;  /* 0x001c802406007988 */ /* 0x0001e80008000009 */
[----:B------:R-:W-:Y:S04]  /*b1e0*/  STL [R1+0x160], R11 ;  /* 0x0001600b01007387 */ /* 0x000fe80000100800 */
[----:B0-----:R-:W3:Y:S04]  /*b1f0*/  LDL.LU R36, [R1+0x250] ;  /* 0x0002500001247983 */ /* 0x001ee80000300800 */
[----:B----4-:R0:W-:Y:S04]  /*b200*/  STS.U8 [R6+UR9+0x2080], R38 ;  /* 0x0020802606007988 */ /* 0x0101e80008000009 */
[----:B0-----:R-:W4:Y:S04]  /*b210*/  LDL.LU R38, [R1+0x17c] ;  /* 0x00017c0001267983 */ /* 0x001f280000300800 */
[----:B------:R-:W-:Y:S04]  /*b220*/  STS.U8 [R6+UR9+0x2480], R29 ;  /* 0x0024801d06007988 */ /* 0x000fe80008000009 */
[----:B------:R0:W-:Y:S04]  /*b230*/  STS.U8 [R6+UR9+0x2880], R39 ;  /* 0x0028802706007988 */ /* 0x0001e80008000009 */
        /* <DEDUP_REMOVED lines=9> */
[----:B------:R-:W-:-:S04]  /*b2d0*/  VIADD R3, R40, 0xffffffc8 ;  /* 0xffffffc828037836 */ /* 0x000fc80000000000 */
[----:B------:R0:W4:Y:S01]  /*b2e0*/  @!P0 LDG.E.U8 R17, desc[UR18][R10.64] ;  /* 0x000000120a118981 */ /* 0x000122000c1e1100 */
[----:B------:R-:W-:Y:S01]  /*b2f0*/  ISETP.GE.U32.AND P0, PT, R3, 0x7fffff49, PT ;  /* 0x7fffff490300780c */ /* 0x000fe20003f06070 */
[----:B------:R-:W-:Y:S02]  /*b300*/  IMAD R3, R4, 0x37, RZ ;  /* 0x0000003704037824 */ /* 0x000fe400078e02ff */
[----:B------:R0:W-:Y:S01]  /*b310*/  STL [R1+0x16c], R10 ;  /* 0x00016c0a01007387 */ /* 0x0001e20000100800 */
[----:B------:R-:W-:-:S03]  /*b320*/  PRMT R16, RZ, 0x7610, R16 ;  /* 0x00007610ff107816 */ /* 0x000fc60000000010 */
[----:B------:R1:W-:Y:S04]  /*b330*/  STL [R1+0x168], R11 ;  /* 0x0001680b01007387 */ /* 0x0003e80000100800 */
[----:B------:R1:W-:Y:S01]  /*b340*/  STS.U8 [R6+UR9+0x2c80], R30 ;  /* 0x002c801e06007988 */ /* 0x0003e20008000009 */
[----:B0-----:R-:W-:-:S03]  /*b350*/  IADD3 R10, P1, PT, R3, R0, RZ ;  /* 0x00000000030a7210 */ /* 0x001fc60007f3e0ff */
[----:B------:R-:W4:Y:S01]  /*b360*/  LDL.LU R27, [R1+0x254] ;  /* 0x00025400011b7983 */ /* 0x000f220000300800 */
[----:B-1----:R-:W-:Y:S01]  /*b370*/  LEA.HI.X.SX32 R11, R3, R2, 0x1, P1 ;  /* 0x00000002030b7211 */ /* 0x002fe200008f0eff */
[----:B------:R-:W-:Y:S02]  /*b380*/  VIADD R3, R40, 0xffffffc0 ;  /* 0xffffffc028037836 */ /* 0x000fe40000000000 */
[----:B------:R0:W-:Y:S04]  /*b390*/  STS.U8 [R6+UR9+0x3080], R31 ;  /* 0x0030801f06007988 */ /* 0x0001e80008000009 */
[----:B------:R-:W4:Y:S04]  /*b3a0*/  LDL.LU R30, [R1+0x184] ;  /* 0x00018400011e7983 */ /* 0x000f280000300800 */
[----:B------:R1:W4:Y:S04]  /*b3b0*/  @!P0 LDG.E.U8 R16, desc[UR18][R10.64] ;  /* 0x000000120a108981 */ /* 0x000328000c1e1100 */
[----:B0-----:R-:W4:Y:S01]  /*b3c0*/  LDL.LU R31, [R1+0x180] ;  /* 0x00018000011f7983 */ /* 0x001f220000300800 */
[----:B------:R-:W-:Y:S01]  /*b3d0*/  ISETP.GE.U32.AND P0, PT, R3, 0x7fffff41, PT ;  /* 0x7fffff410300780c */ /* 0x000fe20003f06070 */
[----:B------:R-:W-:-:S02]  /*b3e0*/  IMAD R3, R4, 0x3f, RZ ;  /* 0x0000003f04037824 */ /* 0x000fc400078e02ff */
[----:B------:R1:W-:Y:S04]  /*b3f0*/  STL [R1+0x174], R10 ;  /* 0x0001740a01007387 */ /* 0x0003e80000100800 */
[----:B------:R0:W-:Y:S01]  /*b400*/  STL [R1+0x170], R11 ;  /* 0x0001700b01007387 */ /* 0x0001e20000100800 */
[----:B-1----:R-:W-:-:S03]  /*b410*/  IADD3 R10, P1, PT, R3, R0, RZ ;  /* 0x00000000030a7210 */ /* 0x002fc60007f3e0ff */
[----:B--2---:R-:W-:Y:S04]  /*b420*/  STS.U8 [R6+UR9+0x3480], R32 ;  /* 0x0034802006007988 */ /* 0x004fe80008000009 */
[----:B---3--:R1:W-:Y:S01]  /*b430*/  STS.U8 [R6+UR9+0x3880], R35 ;  /* 0x0038802306007988 */ /* 0x0083e20008000009 */
[----:B0-----:R-:W-:-:S03]  /*b440*/  LEA.HI.X.SX32 R11, R3, R2, 0x1, P1 ;  /* 0x00000002030b7211 */ /* 0x001fc600008f0eff */
[----:B-1----:R-:W2:Y:S04]  /*b450*/  LDL.LU R35, [R1+0x24c] ;  /* 0x00024c0001237983 */ /* 0x002ea80000300800 */
[----:B------:R-:W3:Y:S04]  /*b460*/  LDL.LU R32, [R1+0x18c] ;  /* 0x00018c0001207983 */ /* 0x000ee80000300800 */
[----:B------:R0:W-:Y:S04]  /*b470*/  STS.U8 [R6+UR9+0x3c80], R36 ;  /* 0x003c802406007988 */ /* 0x0001e80008000009 */
[----:B0-----:R-:W3:Y:S04]  /*b480*/  LDL.LU R36, [R1+0x188] ;  /* 0x0001880001247983 */ /* 0x001ee80000300800 */
[----:B----4-:R0:W-:Y:S04]  /*b490*/  STS.U8 [R6+UR9+0x80], R38 ;  /* 0x0000802606007988 */ /* 0x0101e80008000009 */
[----:B0-----:R-:W4:Y:S01]  /*b4a0*/  LDL.LU R38, [R1+0x248] ;  /* 0x0002480001267983 */ /* 0x001f220000300800 */
[----:B------:R-:W-:-:S03]  /*b4b0*/  LOP3.LUT R6, R41, 0x20, RZ, 0x3c, !PT ;  /* 0x0000002029067812 */ /* 0x000fc600078e3cff */
[----:B------:R-:W-:Y:S04]  /*b4c0*/  STL [R1+0x17c], R10 ;  /* 0x00017c0a01007387 */ /* 0x000fe80000100800 */
[----:B------:R-:W-:Y:S04]  /*b4d0*/  STL [R1+0x178], R11 ;  /* 0x0001780b01007387 */ /* 0x000fe80000100800 */
        /* <DEDUP_REMOVED lines=15> */
[----:B------:R-:W-:Y:S04]  /*b5d0*/  STS.U8 [R6+UR9+0x500], R27 ;  /* 0x0005001b06007988 */ /* 0x000fe80008000009 */
        /* <DEDUP_REMOVED lines=8> */
[----:B--2---:R0:W-:Y:S04]  /*b660*/  STS.U8 [R6+UR9+0x1100], R35 ;  /* 0x0011002306007988 */ /* 0x0041e80008000009 */
[----:B---3--:R1:W-:Y:S04]  /*b670*/  STS.U8 [R6+UR9+0x1500], R32 ;  /* 0x0015002006007988 */ /* 0x0083e80008000009 */
[----:B0-----:R-:W2:Y:S04]  /*b680*/  LDL.LU R35, [R1+0x198] ;  /* 0x0001980001237983 */ /* 0x001ea80000300800 */
[----:B------:R-:W-:Y:S04]  /*b690*/  STL [R1+0x18c], R10 ;  /* 0x00018c0a01007387 */ /* 0x000fe80000100800 */
[----:B------:R-:W-:Y:S04]  /*b6a0*/  STL [R1+0x188], R11 ;  /* 0x0001880b01007387 */ /* 0x000fe80000100800 */
[----:B------:R0:W-:Y:S04]  /*b6b0*/  STS.U8 [R6+UR9+0x1900], R36 ;  /* 0x0019002406007988 */ /* 0x0001e80008000009 */
[----:B-1----:R-:W3:Y:S04]  /*b6c0*/  LDL.LU R32, [R1+0x240] ;  /* 0x0002400001207983 */ /* 0x002ee80000300800 */
[----:B0-----:R-:W3:Y:S01]  /*b6d0*/  LDL.LU R36, [R1+0x238] ;  /* 0x0002380001247983 */ /* 0x001ee20000300800 */
[----:B------:R-:W-:Y:S01]  /*b6e0*/  PRMT R13, RZ, 0x7610, R13 ;  /* 0x00007610ff0d7816 */ /* 0x000fe2000000000d */
[----:B------:R-:W-:-:S05]  /*b6f0*/  VIADD R3, R40, 0xffffffa8 ;  /* 0xffffffa828037836 */ /* 0x000fca0000000000 */
[----:B------:R0:W3:Y:S01]  /*b700*/  @!P0 LDG.E.U8 R13, desc[UR18][R10.64] ;  /* 0x000000120a0d8981 */ /* 0x0000e2000c1e1100 */
[----:B------:R-:W-:Y:S01]  /*b710*/  ISETP.GE.U32.AND P0, PT, R3, 0x7fffff29, PT ;  /* 0x7fffff290300780c */ /* 0x000fe20003f06070 */
[----:B------:R-:W-:-:S05]  /*b720*/  IMAD R3, R4, 0x57, RZ ;  /* 0x0000005704037824 */ /* 0x000fca00078e02ff */
[----:B0-----:R-:W-:-:S04]  /*b730*/  IADD3 R10, P1, PT, R3, R0, RZ ;  /* 0x00000000030a7210 */ /* 0x001fc80007f3e0ff */
[----:B------:R-:W-:Y:S01]  /*b740*/  LEA.HI.X.SX32 R11, R3, R2, 0x1, P1 ;  /* 0x00000002030b7211 */ /* 0x000fe200008f0eff */
[----:B----4-:R0:W-:Y:S04]  /*b750*/  STS.U8 [R6+UR9+0x1d00], R38 ;  /* 0x001d002606007988 */ /* 0x0101e80008000009 */
[----:B0-----:R-:W4:Y:S04]  /*b760*/  LDL.LU R38, [R1+0x1a4] ;  /* 0x0001a40001267983 */ /* 0x001f280000300800 */
[----:B------:R-:W-:Y:S04]  /*b770*/  STS.U8 [R6+UR9+0x2100], R29 ;  /* 0x0021001d06007988 */ /* 0x000fe80008000009 */
[----:B------:R0:W-:Y:S04]  /*b780*/  STS.U8 [R6+UR9+0x2500], R39 ;  /* 0x0025002706007988 */ /* 0x0001e80008000009 */
[----:B0-----:R-:W4:Y:S04]  /*b790*/  LDL.LU R39, [R1+0x1a0] ;  /* 0x0001a00001277983 */ /* 0x001f280000300800 */
[----:B------:R-:W-:Y:S04]  /*b7a0*/  STL [R1+0x194], R10 ;  /* 0x0001940a01007387 */ /* 0x000fe80000100800 */
[----:B------:R0:W-:Y:S04]  /*b7b0*/  STL [R1+0x190], R11 ;  /* 0x0001900b01007387 */ /* 0x0001e80000100800 */
[----:B------:R-:W4:Y:S01]  /*b7c0*/  LDL.LU R26, [R1+0x23c] ;  /* 0x00023c00011a7983 */ /* 0x000f220000300800 */
[----:B------:R-:W-:Y:S01]  /*b7d0*/  PRMT R12, RZ, 0x7610, R12 ;  /* 0x00007610ff0c7816 */ /* 0x000fe2000000000c */
[----:B------:R-:W-:-:S02]  /*b7e0*/  VIADD R3, R40, 0xffffffa0 ;  /* 0xffffffa028037836 */ /* 0x000fc40000000000 */
[----:B------:R-:W4:Y:S04]  /*b7f0*/  LDL.LU R27, [R1+0x1b4] ;  /* 0x0001b400011b7983 */ /* 0x000f280000300800 */
[----:B------:R0:W4:Y:S01]  /*b800*/  @!P0 LDG.E.U8 R12, desc[UR18][R10.64] ;  /* 0x000000120a0c8981 */ /* 0x000122000c1e1100 */
[----:B------:R-:W-:Y:S01]  /*b810*/  ISETP.GE.U32.AND P0, PT, R3, 0x7fffff21, PT ;  /* 0x7fffff210300780c */ /* 0x000fe20003f06070 */
[----:B------:R-:W-:Y:S02]  /*b820*/  IMAD R3, R4, 0x5f, RZ ;  /* 0x0000005f04037824 */ /* 0x000fe400078e02ff */
[----:B------:R-:W4:Y:S03]  /*b830*/  LDL.LU R29, [R1+0x1b0] ;  /* 0x0001b000011d7983 */ /* 0x000f260000300800 */
[----:B------:R-:W-:-:S02]  /*b840*/  IADD3 R24, P1, PT, R3, R0, RZ ;  /* 0x0000000003187210 */ /* 0x000fc40007f3e0ff */
[----:B0-----:R-:W-:Y:S02]  /*b850*/  PRMT R11, RZ, 0x7610, R11 ;  /* 0x00007610ff0b7816 */ /* 0x001fe4000000000b */
[----:B------:R-:W-:Y:S01]  /*b860*/  LEA.HI.X.SX32 R25, R3, R2, 0x1, P1 ;  /* 0x0000000203197211 */ /* 0x000fe200008f0eff */
[----:B------:R-:W-:-:S04]  /*b870*/  VIADD R3, R40, 0xffffff98 ;  /* 0xffffff9828037836 */ /* 0x000fc80000000000 */
[----:B------:R0:W4:Y:S01]  /*b880*/  @!P0 LDG.E.U8 R11, desc[UR18][R24.64] ;  /* 0x00000012180b8981 */ /* 0x000122000c1e1100 */
[----:B------:R-:W-:Y:S01]  /*b890*/  ISETP.GE.U32.AND P0, PT, R3, 0x7fffff19, PT ;  /* 0x7fffff190300780c */ /* 0x000fe20003f06070 */
[----:B------:R-:W-:Y:S02]  /*b8a0*/  IMAD R3, R4, 0x67, RZ ;  /* 0x0000006704037824 */ /* 0x000fe400078e02ff */
[----:B------:R1:W-:Y:S04]  /*b8b0*/  STS.U8 [R6+UR9+0x2900], R30 ;  /* 0x0029001e06007988 */ /* 0x0003e80008000009 */
[----:B------:R0:W-:Y:S04]  /*b8c0*/  STS.U8 [R6+UR9+0x2d00], R31 ;  /* 0x002d001f06007988 */ /* 0x0001e80008000009 */
[----:B------:R-:W-:Y:S04]  /*b8d0*/  STL [R1+0x19c], R24 ;  /* 0x00019c1801007387 */ /* 0x000fe80000100800 */
[----:B------:R-:W-:Y:S04]  /*b8e0*/  STL [R1+0x198], R25 ;  /* 0x0001981901007387 */ /* 0x000fe80000100800 */
[----:B-1----:R-:W4:Y:S04]  /*b8f0*/  LDL.LU R30, [R1+0x234] ;  /* 0x00023400011e7983 */ /* 0x002f280000300800 */
[----:B0-----:R-:W4:Y:S01]  /*b900*/  LDL.LU R31, [R1+0x1c4] ;  /* 0x0001c400011f7983 */ /* 0x001f220000300800 */
[----:B------:R-:W-:-:S03]  /*b910*/  PRMT R10, RZ, 0x7610, R10 ;  /* 0x00007610ff0a7816 */ /* 0x000fc6000000000a */
[----:B--2---:R0:W-:Y:S04]  /*b920*/  STS.U8 [R6+UR9+0x3100], R35 ;  /* 0x0031002306007988 */ /* 0x0041e80008000009 */
[----:B0-----:R-:W2:Y:S04]  /*b930*/  LDL.LU R35, [R1+0x1c0] ;  /* 0x0001c00001237983 */ /* 0x001ea80000300800 */
[----:B---3--:R0:W-:Y:S04]  /*b940*/  STS.U8 [R6+UR9+0x3500], R32 ;  /* 0x0035002006007988 */ /* 0x0081e80008000009 */
[----:B------:R1:W-:Y:S01]  /*b950*/  STS.U8 [R6+UR9+0x3900], R36 ;  /* 0x0039002406007988 */ /* 0x0003e20008000009 */
[----:B0-----:R-:W-:-:S03]  /*b960*/  LOP3.LUT R32, R41, 0x30, RZ, 0x3c, !PT ;  /* 0x0000003029207812 */ /* 0x001fc600078e3cff */
[----:B-1----:R-:W3:Y:S01]  /*b970*/  LDL.LU R36, [R1+0x230] ;  /* 0x0002300001247983 */ /* 0x002ee20000300800 */
[----:B------:R-:W-:-:S03]  /*b980*/  PRMT R28, RZ, 0x7610, R28 ;  /* 0x00007610ff1c7816 */ /* 0x000fc6000000001c */
[----:B----4-:R0:W-:Y:S02]  /*b990*/  STS.U8 [R6+UR9+0x3d00], R38 ;  /* 0x003d002606007988 */ /* 0x0101e40008000009 */
[C---:B0-----:R-:W-:Y:S02]  /*b9a0*/  IADD3 R6, P1, PT, R3.reuse, R0, RZ ;  /* 0x0000000003067210 */ /* 0x041fe40007f3e0ff */
[----:B------:R-:W4:Y:S02]  /*b9b0*/  LDL.LU R38, [R1+0x1d4] ;  /* 0x0001d40001267983 */ /* 0x000f240000300800 */
[----:B------:R-:W-:Y:S01]  /*b9c0*/  LEA.HI.X.SX32 R24, R3, R2, 0x1, P1 ;  /* 0x0000000203187211 */ /* 0x000fe200008f0eff */
[----:B------:R-:W-:-:S04]  /*b9d0*/  VIADD R3, R40, 0xffffff90 ;  /* 0xffffff9028037836 */ /* 0x000fc80000000000 */
[----:B------:R-:W-:Y:S01]  /*b9e0*/  @!P0 IMAD.MOV.U32 R25, RZ, RZ, R24 ;  /* 0x000000ffff198224 */ /* 0x000fe200078e0018 */
[----:B------:R0:W-:Y:S04]  /*b9f0*/  STS.U8 [R32+UR9+0x180], R39 ;  /* 0x0001802720007988 */ /* 0x0001e80008000009 */
[----:B0-----:R-:W4:Y:S04]  /*ba00*/  LDL.LU R39, [R1+0x1d0] ;  /* 0x0001d00001277983 */ /* 0x001f280000300800 */
[----:B------:R-:W-:Y:S04]  /*ba10*/  STL [R1+0x1a4], R6 ;  /* 0x0001a40601007387 */ /* 0x000fe80000100800 */
[----:B------:R0:W-:Y:S02]  /*ba20*/  STL [R1+0x1a0], R24 ;  /* 0x0001a01801007387 */ /* 0x0001e40000100800 */
[----:B0-----:R-:W-:-:S05]  /*ba30*/  @!P0 IMAD.MOV.U32 R24, RZ, RZ, R6 ;  /* 0x000000ffff188224 */ /* 0x001fca00078e0006 */
[----:B------:R0:W4:Y:S01]  /*ba40*/  @!P0 LDG.E.U8 R10, desc[UR18][R24.64] ;  /* 0x00000012180a8981 */ /* 0x000122000c1e1100 */
[----:B------:R-:W-:Y:S01]  /*ba50*/  ISETP.GE.U32.AND P0, PT, R3, 0x7fffff11, PT ;  /* 0x7fffff110300780c */ /* 0x000fe20003f06070 */
[----:B------:R-:W-:-:S05]  /*ba60*/  IMAD R3, R4, 0x6f, RZ ;  /* 0x0000006f04037824 */ /* 0x000fca00078e02ff */
[----:B------:R-:W-:-:S04]  /*ba70*/  IADD3 R6, P1, PT, R3, R0, RZ ;  /* 0x0000000003067210 */ /* 0x000fc80007f3e0ff */
[----:B0-----:R-:W-:Y:S01]  /*ba80*/  LEA.HI.X.SX32 R24, R3, R2, 0x1, P1 ;  /* 0x0000000203187211 */ /* 0x001fe200008f0eff */
[----:B------:R-:W-:Y:S01]  /*ba90*/  STL [R1+0x1b4], R6 ;  /* 0x0001b40601007387 */ /* 0x000fe20000100800 */
[----:B------:R-:W-:-:S03]  /*baa0*/  VIADD R3, R40, 0xffffff88 ;  /* 0xffffff8828037836 */ /* 0x000fc60000000000 */
[----:B------:R0:W-:Y:S01]  /*bab0*/  STL [R1+0x1b0], R24 ;  /* 0x0001b01801007387 */ /* 0x0001e20000100800 */
[----:B------:R-:W-:Y:S02]  /*bac0*/  @!P0 IMAD.MOV.U32 R25, RZ, RZ, R24 ;  /* 0x000000ffff198224 */ /* 0x000fe400078e0018 */
[----:B0-----:R-:W-:-:S05]  /*bad0*/  @!P0 IMAD.MOV.U32 R24, RZ, RZ, R6 ;  /* 0x000000ffff188224 */ /* 0x001fca00078e0006 */
[----:B------:R0:W4:Y:S01]  /*bae0*/  @!P0 LDG.E.U8 R28, desc[UR18][R24.64] ;  /* 0x00000012181c8981 */ /* 0x000122000c1e1100 */
[----:B------:R-:W-:Y:S01]  /*baf0*/  ISETP.GE.U32.AND P0, PT, R3, 0x7fffff09, PT ;  /* 0x7fffff090300780c */ /* 0x000fe20003f06070 */
[----:B------:R-:W-:-:S05]  /*bb00*/  IMAD R3, R4, 0x77, RZ ;  /* 0x0000007704037824 */ /* 0x000fca00078e02ff */
[----:B------:R-:W-:-:S04]  /*bb10*/  IADD3 R6, P1, PT, R3, R0, RZ ;  /* 0x0000000003067210 */ /* 0x000fc80007f3e0ff */
[----:B0-----:R-:W-:Y:S01]  /*bb20*/  LEA.HI.X.SX32 R25, R3, R2, 0x1, P1 ;  /* 0x0000000203197211 */ /* 0x001fe200008f0eff */
[----:B------:R0:W-:Y:S04]  /*bb30*/  STS.U8 [R32+UR9+0x580], R26 ;  /* 0x0005801a20007988 */ /* 0x0001e80008000009 */
[----:B------:R1:W-:Y:S04]  /*bb40*/  STL [R1+0x1c4], R6 ;  /* 0x0001c40601007387 */ /* 0x0003e80000100800 */
[----:B------:R-:W-:Y:S01]  /*bb50*/  STL [R1+0x1c0], R25 ;  /* 0x0001c01901007387 */ /* 0x000fe20000100800 */
[----:B0-----:R-:W-:-:S03]  /*bb60*/  @!P0 IMAD.MOV.U32 R26, RZ, RZ, R6 ;  /* 0x000000ffff1a8224 */ /* 0x001fc600078e0006 */
[----:B-1----:R-:W4:Y:S01]  /*bb70*/  LDL.LU R6, [R1+0x22c] ;  /* 0x00022c0001067983 */ /* 0x002f220000300800 */
[----:B------:R-:W-:Y:S01]  /*bb80*/  PRMT R24, RZ, 0x7610, R24 ;  /* 0x00007610ff187816 */ /* 0x000fe20000000018 */
[----:B------:R-:W-:Y:S02]  /*bb90*/  VIADD R3, R40, 0xffffff80 ;  /* 0xffffff8028037836 */ /* 0x000fe40000000000 */
[----:B------:R0:W-:Y:S02]  /*bba0*/  STS.U8 [R32+UR9+0x980], R27 ;  /* 0x0009801b20007988 */ /* 0x0001e40008000009 */
[----:B0-----:R-:W-:-:S05]  /*bbb0*/  @!P0 IMAD.MOV.U32 R27, RZ, RZ, R25 ;  /* 0x000000ffff1b8224 */ /* 0x001fca00078e0019 */
[----:B------:R0:W4:Y:S01]  /*bbc0*/  @!P0 LDG.E.U8 R24, desc[UR18][R26.64] ;  /* 0x000000121a188981 */ /* 0x000122000c1e1100 */
[----:B------:R-:W-:Y:S01]  /*bbd0*/  ISETP.GE.U32.AND P0, PT, R3, 0x7fffff01, PT ;  /* 0x7fffff010300780c */ /* 0x000fe20003f06070 */
[----:B------:R-:W-:Y:S02]  /*bbe0*/  IMAD R3, R4, 0x7f, RZ ;  /* 0x0000007f04037824 */ /* 0x000fe400078e02ff */
[----:B------:R1:W-:Y:S03]  /*bbf0*/  STS.U8 [R32+UR9+0xd80], R29 ;  /* 0x000d801d20007988 */ /* 0x0003e60008000009 */
[C---:B------:R-:W-:Y:S01]  /*bc00*/  IADD3 R25, P1, PT, R3.reuse, R0, RZ ;  /* 0x0000000003197210 */ /* 0x040fe20007f3e0ff */
[----:B------:R2:W-:Y:S04]  /*bc10*/  STS.U8 [R32+UR9+0x1180], R30 ;  /* 0x0011801e20007988 */ /* 0x0005e80008000009 */
[----:B------:R3:W-:Y:S04]  /*bc20*/  STS.U8 [R32+UR9+0x1580], R31 ;  /* 0x0015801f20007988 */ /* 0x0007e80008000009 */
[----:B-1----:R-:W4:Y:S01]  /*bc30*/  LDL.LU R29, [R1+0x228] ;  /* 0x00022800011d7983 */ /* 0x002f220000300800 */
[----:B0-----:R-:W-:-:S03]  /*bc40*/  LEA.HI.X.SX32 R26, R3, R2, 0x1, P1 ;  /* 0x00000002031a7211 */ /* 0x001fc600008f0eff */
[----:B--2---:R-:W2:Y:S04]  /*bc50*/  LDL.LU R30, [R1+0x220] ;  /* 0x00022000011e7983 */ /* 0x004ea80000300800 */
[----:B------:R0:W-:Y:S04]  /*bc60*/  STS.U8 [R32+UR9+0x1980], R35 ;  /* 0x0019802320007988 */ /* 0x0001e80008000009 */
[----:B---3--:R-:W3:Y:S04]  /*bc70*/  LDL.LU R31, [R1+0x218] ;  /* 0x00021800011f7983 */ /* 0x008ee80000300800 */
[----:B0-----:R-:W3:Y:S04]  /*bc80*/  LDL.LU R35, [R1+0x1dc] ;  /* 0x0001dc0001237983 */ /* 0x001ee80000300800 */
[----:B------:R0:W-:Y:S04]  /*bc90*/  STL [R1+0x808], R4 ;  /* 0x0008080401007387 */ /* 0x0001e80000100800 */
[----:B------:R1:W-:Y:S04]  /*bca0*/  STS.U8 [R32+UR9+0x1d80], R36 ;  /* 0x001d802420007988 */ /* 0x0003e80008000009 */
[----:B0-----:R-:W3:Y:S04]  /*bcb0*/  LDL.LU R4, [R1+0x1f4] ;  /* 0x0001f40001047983 */ /* 0x001ee80000300800 */
[----:B------:R-:W-:Y:S04]  /*bcc0*/  STL [R1+0x80c], R0 ;  /* 0x00080c0001007387 */ /* 0x000fe80000100800 */
[----:B------:R-:W-:Y:S04]  /*bcd0*/  STL [R1+0x810], R2 ;  /* 0x0008100201007387 */ /* 0x000fe80000100800 */
[----:B------:R-:W-:Y:S04]  /*bce0*/  STL [R1+0x1d4], R25 ;  /* 0x0001d41901007387 */ /* 0x000fe80000100800 */
[----:B------:R0:W-:Y:S04]  /*bcf0*/  STL [R1+0x1d0], R26 ;  /* 0x0001d01a01007387 */ /* 0x0001e80000100800 */
[----:B-1----:R-:W3:Y:S01]  /*bd00*/  LDL.LU R36, [R1+0x1e4] ;  /* 0x0001e40001247983 */ /* 0x002ee20000300800 */
[----:B------:R-:W-:-:S02]  /*bd10*/  @!P0 IMAD.MOV.U32 R27, RZ, RZ, R26 ;  /* 0x000000ffff1b8224 */ /* 0x000fc400078e001a */
[----:B0-----:R-:W-:Y:S01]  /*bd20*/  @!P0 IMAD.MOV.U32 R26, RZ, RZ, R25 ;  /* 0x000000ffff1a8224 */ /* 0x001fe200078e0019 */
[----:B----4-:R0:W-:Y:S04]  /*bd30*/  STS.U8 [R32+UR9+0x2180], R38 ;  /* 0x0021802620007988 */ /* 0x0101e80008000009 */
[----:B0-----:R-:W4:Y:S04]  /*bd40*/  LDL.LU R38, [R1+0xe4] ;  /* 0x0000e40001267983 */ /* 0x001f280000300800 */
[----:B------:R0:W-:Y:S04]  /*bd50*/  STS.U8 [R32+UR9+0x2580], R39 ;  /* 0x0025802720007988 */ /* 0x0001e80008000009 */
[----:B0-----:R-:W4:Y:S04]  /*bd60*/  LDL.LU R39, [R1+0xbc] ;  /* 0x0000bc0001277983 */ /* 0x001f280000300800 */
[----:B------:R-:W4:Y:S04]  /*bd70*/  LDL.LU R40, [R1+0xa8] ;  /* 0x0000a80001287983 */ /* 0x000f280000300800 */
[----:B------:R-:W4:Y:S04]  /*bd80*/  LDL.LU R25, [R1+0xa4] ;  /* 0x0000a40001197983 */ /* 0x000f280000300800 */
[----:B------:R0:W-:Y:S04]  /*bd90*/  STS.U8 [R32+UR9+0x2980], R6 ;  /* 0x0029800620007988 */ /* 0x0001e80008000009 */
[----:B0-----:R-:W4:Y:S01]  /*bda0*/  LDL.LU R6, [R1+0x9c] ;  /* 0x00009c0001067983 */ /* 0x001f220000300800 */
[----:B------:R-:W-:-:S03]  /*bdb0*/  LOP3.LUT R0, R41, 0x40, RZ, 0x3c, !PT ;  /* 0x0000004029007812 */ /* 0x000fc600078e3cff */
[----:B------:R0:W-:Y:S04]  /*bdc0*/  STS.U8 [R32+UR9+0x2d80], R29 ;  /* 0x002d801d20007988 */ /* 0x0001e80008000009 */
[----:B--2---:R1:W-:Y:S04]  /*bdd0*/  STS.U8 [R32+UR9+0x3180], R30 ;  /* 0x0031801e20007988 */ /* 0x0043e80008000009 */
[----:B0-----:R-:W2:Y:S04]  /*bde0*/  LDL.LU R29, [R1+0x90] ;  /* 0x00009000011d7983 */ /* 0x001ea80000300800 */
[----:B---3--:R0:W-:Y:S04]  /*bdf0*/  STS.U8 [R32+UR9+0x3580], R31 ;  /* 0x0035801f20007988 */ /* 0x0081e80008000009 */
[----:B-1----:R-:W3:Y:S04]  /*be00*/  LDL.LU R30, [R1+0x8c] ;  /* 0x00008c00011e7983 */ /* 0x002ee80000300800 */
[----:B0-----:R-:W3:Y:S04]  /*be10*/  LDL.LU R31, [R1+0x84] ;  /* 0x00008400011f7983 */ /* 0x001ee80000300800 */
[----:B------:R-:W-:Y:S04]  /*be20*/  STS.U8 [R32+UR9+0x3980], R4 ;  /* 0x0039800420007988 */ /* 0x000fe80008000009 */
[----:B------:R0:W-:Y:S04]  /*be30*/  STS.U8 [R32+UR9+0x3d80], R35 ;  /* 0x003d802320007988 */ /* 0x0001e80008000009 */
[----:B0-----:R-:W3:Y:S04]  /*be40*/  LDL.LU R32, [R1+0x80] ;  /* 0x0000800001207983 */ /* 0x001ee80000300800 */
[----:B------:R-:W3:Y:S04]  /*be50*/  LDL.LU R35, [R1+0x7c] ;  /* 0x00007c0001237983 */ /* 0x000ee80000300800 */
[----:B------:R0:W-:Y:S04]  /*be60*/  STS.U8 [R0+UR9+0x200], R36 ;  /* 0x0002002400007988 */ /* 0x0001e80008000009 */
[----:B0-----:R-:W3:Y:S04]  /*be70*/  LDL.LU R36, [R1+0x70] ;  /* 0x0000700001247983 */ /* 0x001ee80000300800 */
[----:B----4-:R0:W-:Y:S04]  /*be80*/  STS.U8 [R0+UR9+0x600], R38 ;  /* 0x0006002600007988 */ /* 0x0101e80008000009 */
[----:B0-----:R-:W4:Y:S04]  /*be90*/  LDL.LU R38, [R1+0x6c] ;  /* 0x00006c0001267983 */ /* 0x001f280000300800 */
[----:B------:R0:W-:Y:S04]  /*bea0*/  STS.U8 [R0+UR9+0xa00], R39 ;  /* 0x000a002700007988 */ /* 0x0001e80008000009 */
[----:B------:R1:W-:Y:S04]  /*beb0*/  STS.U8 [R0+UR9+0xe00], R40 ;  /* 0x000e002800007988 */ /* 0x0003e80008000009 */
[----:B0-----:R-:W4:Y:S04]  /*bec0*/  LDL.LU R39, [R1+0x68] ;  /* 0x0000680001277983 */ /* 0x001f280000300800 */
[----:B-1----:R-:W4:Y:S04]  /*bed0*/  LDL.LU R40, [R1+0x5c] ;  /* 0x00005c0001287983 */ /* 0x002f280000300800 */
[----:B------:R0:W-:Y:S04]  /*bee0*/  STS.U8 [R0+UR9+0x1200], R25 ;  /* 0x0012001900007988 */ /* 0x0001e80008000009 */
[----:B------:R-:W4:Y:S04]  /*bef0*/  LDL.LU R4, [R1+0x50] ;  /* 0x0000500001047983 */ /* 0x000f280000300800 */
[----:B0-----:R-:W4:Y:S04]  /*bf00*/  LDL.LU R25, [R1+0x54] ;  /* 0x0000540001197983 */ /* 0x001f280000300800 */
[----:B------:R0:W-:Y:S04]  /*bf10*/  STS.U8 [R0+UR9+0x1600], R6 ;  /* 0x0016000600007988 */ /* 0x0001e80008000009 */
[----:B0-----:R-:W4:Y:S01]  /*bf20*/  LDL.LU R6, [R1+0x4c] ;  /* 0x00004c0001067983 */ /* 0x001f220000300800 */
[----:B------:R-:W-:-:S03]  /*bf30*/  LOP3.LUT R2, R41, 0x50, RZ, 0x3c, !PT ;  /* 0x0000005029027812 */ /* 0x000fc600078e3cff */
[----:B--2---:R0:W-:Y:S04]  /*bf40*/  STS.U8 [R0+UR9+0x1a00], R29 ;  /* 0x001a001d00007988 */ /* 0x0041e80008000009 */
[----:B---3--:R1:W-:Y:S04]  /*bf50*/  STS.U8 [R0+UR9+0x1e00], R30 ;  /* 0x001e001e00007988 */ /* 0x0083e80008000009 */
[----:B0-----:R-:W2:Y:S04]  /*bf60*/  LDL.LU R29, [R1+0x40] ;  /* 0x00004000011d7983 */ /* 0x001ea80000300800 */
[----:B------:R0:W-:Y:S04]  /*bf70*/  STS.U8 [R0+UR9+0x2200], R31 ;  /* 0x0022001f00007988 */ /* 0x0001e80008000009 */
[----:B-1----:R-:W3:Y:S04]  /*bf80*/  LDL.LU R30, [R1+0x34] ;  /* 0x00003400011e7983 */ /* 0x002ee80000300800 */
[----:B0-----:R-:W3:Y:S04]  /*bf90*/  LDL.LU R31, [R1+0x2c] ;  /* 0x00002c00011f7983 */ /* 0x001ee80000300800 */
[----:B------:R0:W-:Y:S04]  /*bfa0*/  STS.U8 [R0+UR9+0x2600], R32 ;  /* 0x0026002000007988 */ /* 0x0001e80008000009 */
[----:B------:R1:W-:Y:S04]  /*bfb0*/  STS.U8 [R0+UR9+0x2a00], R35 ;  /* 0x002a002300007988 */ /* 0x0003e80008000009 */
[----:B0-----:R-:W3:Y:S04]  /*bfc0*/  LDL.LU R32, [R1+0x28] ;  /* 0x0000280001207983 */ /* 0x001ee80000300800 */
[----:B-1----:R-:W3:Y:S04]  /*bfd0*/  LDL.LU R35, [R1+0x20] ;  /* 0x0000200001237983 */ /* 0x002ee80000300800 */
        /* <DEDUP_REMOVED lines=8> */
[----:B------:R-:W-:Y:S04]  /*c060*/  STS.U8 [R0+UR9+0x3e00], R4 ;  /* 0x003e000400007988 */ /* 0x000fe80008000009 */
[----:B------:R-:W-:Y:S04]  /*c070*/  STS.U8 [R2+UR9+0x280], R25 ;  /* 0x0002801902007988 */ /* 0x000fe80008000009 */
[----:B------:R-:W-:Y:S04]  /*c080*/  STS.U8 [R2+UR9+0x680], R6 ;  /* 0x0006800602007988 */ /* 0x000fe80008000009 */
[----:B------:R0:W-:Y:S04]  /*c090*/  STS.U8 [R2+UR9+0xa80], R5 ;  /* 0x000a800502007988 */ /* 0x0001e80008000009 */
[----:B0-----:R-:W4:Y:S01]  /*c0a0*/  LDL.LU R5, [R1+0x884] ;  /* 0x0008840001057983 */ /* 0x001f220000300800 */
[----:B------:R-:W-:-:S03]  /*c0b0*/  LOP3.LUT R0, R41, 0x60, RZ, 0x3c, !PT ;  /* 0x0000006029007812 */ /* 0x000fc600078e3cff */
[----:B--2---:R-:W-:Y:S04]  /*c0c0*/  STS.U8 [R2+UR9+0xe80], R29 ;  /* 0x000e801d02007988 */ /* 0x004fe80008000009 */
[----:B---3--:R-:W-:Y:S04]  /*c0d0*/  STS.U8 [R2+UR9+0x1280], R30 ;  /* 0x0012801e02007988 */ /* 0x008fe80008000009 */
[----:B------:R-:W-:Y:S01]  /*c0e0*/  STS.U8 [R2+UR9+0x1680], R31 ;  /* 0x0016801f02007988 */ /* 0x000fe20008000009 */
[----:B------:R-:W-:-:S06]  /*c0f0*/  PRMT R23, RZ, 0x7610, R23 ;  /* 0x00007610ff177816 */ /* 0x000fcc0000000017 */
[----:B------:R0:W2:Y:S04]  /*c100*/  @!P0 LDG.E.U8 R23, desc[UR18][R26.64] ;  /* 0x000000121a178981 */ /* 0x0000a8000c1e1100 */
[----:B------:R-:W-:Y:S04]  /*c110*/  STS.U8 [R2+UR9+0x1a80], R32 ;  /* 0x001a802002007988 */ /* 0x000fe80008000009 */
[----:B------:R-:W-:Y:S04]  /*c120*/  STS.U8 [R2+UR9+0x1e80], R35 ;  /* 0x001e802302007988 */ /* 0x000fe80008000009 */
[----:B------:R-:W-:Y:S04]  /*c130*/  STS.U8 [R2+UR9+0x2280], R36 ;  /* 0x0022802402007988 */ /* 0x000fe80008000009 */
[----:B----4-:R-:W-:Y:S04]  /*c140*/  STS.U8 [R2+UR9+0x2680], R38 ;  /* 0x0026802602007988 */ /* 0x010fe80008000009 */
[----:B------:R-:W-:Y:S04]  /*c150*/  STS.U8 [R2+UR9+0x2a80], R39 ;  /* 0x002a802702007988 */ /* 0x000fe80008000009 */
        /* <DEDUP_REMOVED lines=10> */
[----:B------:R1:W-:Y:S04]  /*c200*/  STS.U8 [R0+UR9+0x1700], R81 ;  /* 0x0017005100007988 */ /* 0x0003e80008000009 */
[----:B------:R-:W-:Y:S04]  /*c210*/  STS.U8 [R0+UR9+0x1b00], R80 ;  /* 0x001b005000007988 */ /* 0x000fe80008000009 */
[----:B------:R-:W-:Y:S04]  /*c220*/  STS.U8 [R0+UR9+0x1f00], R79 ;  /* 0x001f004f00007988 */ /* 0x000fe80008000009 */
[----:B------:R-:W-:Y:S04]  /*c230*/  STS.U8 [R0+UR9+0x2300], R78 ;  /* 0x0023004e00007988 */ /* 0x000fe80008000009 */
[----:B------:R-:W-:Y:S04]  /*c240*/  STS.U8 [R0+UR9+0x2700], R77 ;  /* 0x0027004d00007988 */ /* 0x000fe80008000009 */
[----:B------:R-:W-:Y:S04]  /*c250*/  STS.U8 [R0+UR9+0x2b00], R76 ;  /* 0x002b004c00007988 */ /* 0x000fe80008000009 */
[----:B------:R-:W-:Y:S04]  /*c260*/  STS.U8 [R0+UR9+0x2f00], R75 ;  /* 0x002f004b00007988 */ /* 0x000fe80008000009 */
[----:B------:R-:W-:Y:S04]  /*c270*/  STS.U8 [R0+UR9+0x3300], R74 ;  /* 0x0033004a00007988 */ /* 0x000fe80008000009 */
[----:B------:R3:W-:Y:S04]  /*c280*/  STL [R1+0x814], R5 ;  /* 0x0008140501007387 */ /* 0x0007e80000100800 */
[----:B-1----:R-:W4:Y:S04]  /*c290*/  LDL.LU R81, [R1+0x210] ;  /* 0x0002100001517983 */ /* 0x002f280000300800 */
[----:B------:R-:W2:Y:S04]  /*c2a0*/  LDL.LU R83, [R1+0x20c] ;  /* 0x00020c0001537983 */ /* 0x000ea80000300800 */
[----:B------:R-:W2:Y:S04]  /*c2b0*/  LDL.LU R85, [R1+0x208] ;  /* 0x0002080001557983 */ /* 0x000ea80000300800 */
[----:B------:R-:W2:Y:S04]  /*c2c0*/  LDL.LU R87, [R1+0x204] ;  /* 0x0002040001577983 */ /* 0x000ea80000300800 */
[----:B------:R-:W2:Y:S01]  /*c2d0*/  LDL.LU R88, [R1+0x200] ;  /* 0x0002000001587983 */ /* 0x000ea20000300800 */
[----:B------:R-:W-:-:S03]  /*c2e0*/  IMAD R3, R41, R5, RZ ;  /* 0x0000000529037224 */ /* 0x000fc600078e02ff */
[----:B------:R-:W2:Y:S04]  /*c2f0*/  LDL.LU R90, [R1+0x1fc] ;  /* 0x0001fc00015a7983 */ /* 0x000ea80000300800 */
[----:B------:R-:W2:Y:S04]  /*c300*/  LDL.LU R89, [R1+0x1f8] ;  /* 0x0001f80001597983 */ /* 0x000ea80000300800 */
[----:B------:R-:W2:Y:S04]  /*c310*/  LDL.LU R91, [R1+0x1f0] ;  /* 0x0001f000015b7983 */ /* 0x000ea80000300800 */
[----:B------:R-:W2:Y:S04]  /*c320*/  LDL.LU R92, [R1+0x1ec] ;  /* 0x0001ec00015c7983 */ /* 0x000ea80000300800 */
[----:B---3--:R-:W3:Y:S04]  /*c330*/  LDL.LU R5, [R1+0x1e8] ;  /* 0x0001e80001057983 */ /* 0x008ee80000300800 */
[----:B------:R-:W-:Y:S04]  /*c340*/  STS.U8 [R0+UR9+0x3700], R9 ;  /* 0x0037000900007988 */ /* 0x000fe80008000009 */
[----:B------:R-:W3:Y:S04]  /*c350*/  LDL.LU R26, [R1+0x1e0] ;  /* 0x0001e000011a7983 */ /* 0x000ee80000300800 */
[----:B------:R-:W-:Y:S04]  /*c360*/  STS.U8 [R0+UR9+0x3b00], R8 ;  /* 0x003b000800007988 */ /* 0x000fe80008000009 */
[----:B------:R-:W3:Y:S04]  /*c370*/  LDL.LU R27, [R1+0x1d8] ;  /* 0x0001d800011b7983 */ /* 0x000ee80000300800 */
[----:B------:R1:W-:Y:S04]  /*c380*/  STS.U8 [R0+UR9+0x3f00], R7 ;  /* 0x003f000700007988 */ /* 0x0003e80008000009 */
[----:B------:R-:W3:Y:S04]  /*c390*/  LDL.LU R2, [R1+0x11c] ;  /* 0x00011c0001027983 */ /* 0x000ee80000300800 */
[----:B-1----:R-:W3:Y:S04]  /*c3a0*/  LDL.LU R0, [R1+0x118] ;  /* 0x0001180001007983 */ /* 0x002ee80000300800 */
[----:B------:R-:W3:Y:S04]  /*c3b0*/  LDL.LU R4, [R1+0x114] ;  /* 0x0001140001047983 */ /* 0x000ee80000300800 */
[----:B------:R-:W3:Y:S04]  /*c3c0*/  LDL.LU R25, [R1+0x110] ;  /* 0x0001100001197983 */ /* 0x000ee80000300800 */
[----:B------:R-:W3:Y:S04]  /*c3d0*/  LDL.LU R29, [R1+0x100] ;  /* 0x00010000011d7983 */ /* 0x000ee80000300800 */
[----:B------:R-:W0:Y:S04]  /*c3e0*/  LDL.LU R30, [R1+0xfc] ;  /* 0x0000fc00011e7983 */ /* 0x000e280000300800 */
[----:B------:R-:W3:Y:S04]  /*c3f0*/  LDL.LU R31, [R1+0xf8] ;  /* 0x0000f800011f7983 */ /* 0x000ee80000300800 */
[----:B------:R-:W3:Y:S04]  /*c400*/  LDL.LU R32, [R1+0xf4] ;  /* 0x0000f40001207983 */ /* 0x000ee80000300800 */
[----:B------:R-:W3:Y:S04]  /*c410*/  LDL.LU R35, [R1+0xe0] ;  /* 0x0000e00001237983 */ /* 0x000ee80000300800 */
[----:B------:R-:W3:Y:S04]  /*c420*/  LDL.LU R36, [R1+0xdc] ;  /* 0x0000dc0001247983 */ /* 0x000ee80000300800 */
[----:B------:R-:W3:Y:S04]  /*c430*/  LDL.LU R38, [R1+0xd8] ;  /* 0x0000d80001267983 */ /* 0x000ee80000300800 */
[----:B------:R-:W3:Y:S04]  /*c440*/  LDL.LU R39, [R1+0xc8] ;  /* 0x0000c80001277983 */ /* 0x000ee80000300800 */
[----:B------:R-:W3:Y:S01]  /*c450*/  LDL.LU R40, [R1+0xc4] ;  /* 0x0000c40001287983 */ /* 0x000ee20000300800 */
[----:B------:R-:W-:-:S03]  /*c460*/  LOP3.LUT R93, R41, 0x70, RZ, 0x3c, !PT ;  /* 0x00000070295d7812 */ /* 0x000fc600078e3cff */
[----:B------:R-:W3:Y:S01]  /*c470*/  LDL.LU R41, [R1+0xc0] ;  /* 0x0000c00001297983 */ /* 0x000ee20000300800 */
[C---:B------:R-:W-:Y:S01]  /*c480*/  IADD3 R6, P0, PT, R3.reuse, UR14, RZ ;  /* 0x0000000e03067c10 */ /* 0x040fe2000ff1e0ff */
[----:B------:R-:W-:Y:S01]  /*c490*/  IMAD R74, R68, UR61, RZ ;  /* 0x0000003d444a7c24 */ /* 0x000fe2000f8e02ff */
[----:B------:R-:W1:Y:S01]  /*c4a0*/  LDCU UR14, c[0x0][0x3b0] ;  /* 0x00007600ff0e77ac */ /* 0x000e620008000800 */
[----:B------:R-:W-:Y:S04]  /*c4b0*/  STS.U8 [R93+UR9+0x380], R22 ;  /* 0x000380165d007988 */ /* 0x000fe80008000009 */
[----:B------:R-:W-:Y:S04]  /*c4c0*/  STS.U8 [R93+UR9+0x780], R21 ;  /* 0x000780155d007988 */ /* 0x000fe80008000009 */
[----:B------:R-:W-:Y:S04]  /*c4d0*/  STS.U8 [R93+UR9+0xb80], R20 ;  /* 0x000b80145d007988 */ /* 0x000fe80008000009 */
[----:B------:R-:W-:Y:S01]  /*c4e0*/  STS.U8 [R93+UR9+0xf80], R19 ;  /* 0x000f80135d007988 */ /* 0x000fe20008000009 */
[----:B------:R-:W-:Y:S01]  /*c4f0*/  LEA.HI.X.SX32 R3, R3, UR15, 0x1, P0 ;  /* 0x0000000f03037c11 */ /* 0x000fe200080f0eff */
[----:B------:R-:W-:Y:S01]  /*c500*/  IMAD R42, R42, UR29, RZ ;  /* 0x0000001d2a2a7c24 */ /* 0x000fe2000f8e02ff */
[----:B------:R-:W0:Y:S01]  /*c510*/  LDCU UR15, c[0x0][0x3b0] ;  /* 0x00007600ff0f77ac */ /* 0x000e220008000800 */
        /* <DEDUP_REMOVED lines=8> */
[----:B------:R1:W-:Y:S01]  /*c5a0*/  STS.U8 [R93+UR9+0x3380], R10 ;  /* 0x0033800a5d007988 */ /* 0x0003e20008000009 */
[----:B------:R-:W-:-:S02]  /*c5b0*/  IMAD R43, R43, UR30, RZ ;  /* 0x0000001e2b2b7c24 */ /* 0x000fc4000f8e02ff */
[----:B------:R-:W-:Y:S02]  /*c5c0*/  IMAD R44, R44, UR31, RZ ;  /* 0x0000001f2c2c7c24 */ /* 0x000fe4000f8e02ff */
[----:B------:R-:W-:Y:S02]  /*c5d0*/  IMAD R45, R45, UR32, RZ ;  /* 0x000000202d2d7c24 */ /* 0x000fe4000f8e02ff */
[----:B----4-:R-:W-:Y:S02]  /*c5e0*/  IMAD R7, R81, UR4, RZ ;  /* 0x0000000451077c24 */ /* 0x010fe4000f8e02ff */
[----:B--2---:R-:W-:Y:S02]  /*c5f0*/  IMAD R8, R83, UR4, RZ ;  /* 0x0000000453087c24 */ /* 0x004fe4000f8e02ff */
[----:B------:R-:W-:Y:S02]  /*c600*/  IMAD R9, R85, UR4, RZ ;  /* 0x0000000455097c24 */ /* 0x000fe4000f8e02ff */
[----:B-1----:R-:W-:-:S02]  /*c610*/  IMAD R10, R87, UR4, RZ ;  /* 0x00000004570a7c24 */ /* 0x002fc4000f8e02ff */
[----:B------:R-:W-:Y:S02]  /*c620*/  IMAD R11, R88, UR4, RZ ;  /* 0x00000004580b7c24 */ /* 0x000fe4000f8e02ff */
[----:B------:R-:W-:Y:S02]  /*c630*/  IMAD R12, R90, UR4, RZ ;  /* 0x000000045a0c7c24 */ /* 0x000fe4000f8e02ff */
[----:B------:R-:W-:Y:S02]  /*c640*/  IMAD R13, R89, UR4, RZ ;  /* 0x00000004590d7c24 */ /* 0x000fe4000f8e02ff */
[----:B------:R-:W-:Y:S02]  /*c650*/  IMAD R14, R91, UR4, RZ ;  /* 0x000000045b0e7c24 */ /* 0x000fe4000f8e02ff */
[----:B------:R-:W-:Y:S02]  /*c660*/  IMAD R15, R92, UR4, RZ ;  /* 0x000000045c0f7c24 */ /* 0x000fe4000f8e02ff */
[----:B---3--:R-:W-:-:S02]  /*c670*/  IMAD R17, R26, UR4, RZ ;  /* 0x000000041a117c24 */ /* 0x008fc4000f8e02ff */
[----:B------:R-:W-:Y:S02]  /*c680*/  IMAD R19, R2, UR4, RZ ;  /* 0x0000000402137c24 */ /* 0x000fe4000f8e02ff */
[----:B------:R-:W-:Y:S01]  /*c690*/  IMAD R20, R0, UR4, RZ ;  /* 0x0000000400147c24 */ /* 0x000fe2000f8e02ff */
[----:B------:R-:W-:Y:S01]  /*c6a0*/  IADD3 R0, P0, PT, R7, R6, RZ ;  /* 0x0000000607007210 */ /* 0x000fe20007f1e0ff */
[----:B------:R-:W-:-:S03]  /*c6b0*/  IMAD R21, R4, UR5, RZ ;  /* 0x0000000504157c24 */ /* 0x000fc6000f8e02ff */
[----:B------:R-:W-:Y:S02]  /*c6c0*/  LEA.HI.X.SX32 R4, R7, R3, 0x1, P0 ;  /* 0x0000000307047211 */ /* 0x000fe400000f0eff */
[-C--:B------:R-:W-:Y:S01]  /*c6d0*/  IADD3 R2, P2, PT, R8, R6.reuse, RZ ;  /* 0x0000000608027210 */ /* 0x080fe20007f5e0ff */
[----:B------:R1:W-:Y:S04]  /*c6e0*/  STL [R1+0x1dc], R0 ;  /* 0x0001dc0001007387 */ /* 0x0003e80000100800 */
[----:B------:R2:W-:Y:S04]  /*c6f0*/  STL [R1+0x1d8], R4 ;  /* 0x0001d80401007387 */ /* 0x0005e80000100800 */
[----:B------:R3:W-:Y:S01]  /*c700*/  STL [R1+0x1e4], R2 ;  /* 0x0001e40201007387 */ /* 0x0007e20000100800 */
[----:B-1----:R-:W-:-:S02]  /*c710*/  IADD3 R0, P6, PT, R9, R6, RZ ;  /* 0x0000000609007210 */ /* 0x002fc40007fde0ff */
[----:B--2---:R-:W-:-:S03]  /*c720*/  IADD3 R4, P5, PT, R10, R6, RZ ;  /* 0x000000060a047210 */ /* 0x004fc60007fbe0ff */
[----:B------:R1:W-:Y:S01]  /*c730*/  STL [R1+0x1ec], R0 ;  /* 0x0001ec0001007387 */ /* 0x0003e20000100800 */
[-C--:B---3--:R-:W-:Y:S01]  /*c740*/  IADD3 R2, P1, PT, R11, R6.reuse, RZ ;  /* 0x000000060b027210 */ /* 0x088fe20007f3e0ff */
[----:B0-----:R-:W-:Y:S02]  /*c750*/  IMAD R26, R30, UR13, RZ ;  /* 0x0000000d1e1a7c24 */ /* 0x001fe4000f8e02ff */
[----:B------:R-:W-:Y:S01]  /*c760*/  STL [R1+0x210], R4 ;  /* 0x0002100401007387 */ /* 0x000fe20000100800 */
[----:B------:R-:W-:Y:S01]  /*c770*/  IMAD R30, R35, UR20, RZ ;  /* 0x00000014231e7c24 */ /* 0x000fe2000f8e02ff */
[-C--:B-1----:R-:W-:Y:S02]  /*c780*/  IADD3 R0, P0, PT, R12, R6.reuse, RZ ;  /* 0x000000060c007210 */ /* 0x082fe40007f1e0ff */
[----:B------:R0:W-:Y:S01]  /*c790*/  STL [R1+0x218], R2 ;  /* 0x0002180201007387 */ /* 0x0001e20000100800 */
[----:B------:R-:W-:Y:S02]  /*c7a0*/  IMAD R35, R39, UR23, RZ ;  /* 0x0000001727237c24 */ /* 0x000fe4000f8e02ff */
[----:B------:R-:W-:Y:S01]  /*c7b0*/  IMAD R39, R86, UR26, RZ ;  /* 0x0000001a56277c24 */ /* 0x000fe2000f8e02ff */
[----:B------:R-:W-:-:S02]  /*c7c0*/  IADD3 R86, P4, PT, R13, R6, RZ ;  /* 0x000000060d567210 */ /* 0x000fc40007f9e0ff */
[-C--:B0-----:R-:W-:Y:S01]  /*c7d0*/  LEA.HI.X.SX32 R2, R8, R3.reuse, 0x1, P2 ;  /* 0x0000000308027211 */ /* 0x081fe200010f0eff */
[----:B------:R0:W-:Y:S01]  /*c7e0*/  STL [R1+0x220], R0 ;  /* 0x0002200001007387 */ /* 0x0001e20000100800 */
[----:B------:R-:W-:Y:S01]  /*c7f0*/  IADD3 R91, P2, PT, R14, R6, RZ ;  /* 0x000000060e5b7210 */ /* 0x000fe20007f5e0ff */
[----:B------:R-:W-:Y:S02]  /*c800*/  IMAD R16, R5, UR4, RZ ;  /* 0x0000000405107c24 */ /* 0x000fe4000f8e02ff */
[----:B------:R1:W-:Y:S01]  /*c810*/  STL [R1+0x1e0], R2 ;  /* 0x0001e00201007387 */ /* 0x0003e20000100800 */
[----:B0-----:R-:W-:-:S03]  /*c820*/  LEA.HI.X.SX32 R0, R9, R3, 0x1, P6 ;  /* 0x0000000309007211 */ /* 0x001fc600030f0eff */
[----:B------:R-:W-:Y:S01]  /*c830*/  STL [R1+0x228], R86 ;  /* 0x0002285601007387 */ /* 0x000fe20000100800 */
[----:B-1----:R-:W-:-:S03]  /*c840*/  IADD3 R2, P6, PT, R15, R6, RZ ;  /* 0x000000060f027210 */ /* 0x002fc60007fde0ff */
[----:B------:R-:W-:Y:S04]  /*c850*/  STL [R1+0x818], R86 ;  /* 0x0008185601007387 */ /* 0x000fe80000100800 */
[----:B------:R0:W-:Y:S01]  /*c860*/  STL [R1+0x1e8], R0 ;  /* 0x0001e80001007387 */ /* 0x0001e20000100800 */
[----:B------:R-:W-:-:S03]  /*c870*/  IMAD R18, R27, UR4, RZ ;  /* 0x000000041b127c24 */ /* 0x000fc6000f8e02ff */
[----:B------:R-:W-:Y:S04]  /*c880*/  STL [R1+0x230], R91 ;  /* 0x0002305b01007387 */ /* 0x000fe80000100800 */
[----:B------:R1:W-:Y:S01]  /*c890*/  STL [R1+0x238], R2 ;  /* 0x0002380201007387 */ /* 0x0003e20000100800 */
[-C--:B0-----:R-:W-:Y:S02]  /*c8a0*/  LEA.HI.X.SX32 R0, R10, R3.reuse, 0x1, P5 ;  /* 0x000000030a007211 */ /* 0x081fe400028f0eff */
[----:B------:R-:W-:Y:S01]  /*c8b0*/  IADD3 R4, P5, PT, R16, R6, RZ ;  /* 0x0000000610047210 */ /* 0x000fe20007fbe0ff */
[----:B------:R0:W-:Y:S01]  /*c8c0*/  STL [R1+0x81c], R91 ;  /* 0x00081c5b01007387 */ /* 0x0001e20000100800 */
[----:B-1----:R-:W-:-:S03]  /*c8d0*/  LEA.HI.X.SX32 R2, R11, R3, 0x1, P1 ;  /* 0x000000030b027211 */ /* 0x002fc600008f0eff */
[----:B------:R1:W-:Y:S04]  /*c8e0*/  STL [R1+0x1f0], R0 ;  /* 0x0001f00001007387 */ /* 0x0003e80000100800 */
[----:B------:R-:W-:Y:S01]  /*c8f0*/  STL [R1+0x240], R4 ;  /* 0x0002400401007387 */ /* 0x000fe20000100800 */
[----:B0-----:R-:W-:-:S03]  /*c900*/  LEA.HI.X.SX32 R91, R12, R3, 0x1, P0 ;  /* 0x000000030c5b7211 */ /* 0x001fc600000f0eff */
[----:B------:R0:W-:Y:S01]  /*c910*/  STL [R1+0x214], R2 ;  /* 0x0002140201007387 */ /* 0x0001e20000100800 */
[----:B-1----:R-:W-:Y:S02]  /*c920*/  IADD3 R0, P1, PT, R17, R6, RZ ;  /* 0x0000000611007210 */ /* 0x002fe40007f3e0ff */
[----:B------:R-:W-:-:S03]  /*c930*/  LEA.HI.X.SX32 R68, R13, R3, 0x1, P4 ;  /* 0x000000030d447211 */ /* 0x000fc600020f0eff */
[----:B------:R1:W-:Y:S01]  /*c940*/  STL [R1+0x248], R0 ;  /* 0x0002480001007387 */ /* 0x0003e20000100800 */
[----:B0-----:R-:W-:Y:S02]  /*c950*/  IADD3 R2, P0, PT, R18, R6, RZ ;  /* 0x0000000612027210 */ /* 0x001fe40007f1e0ff */
[----:B------:R-:W-:-:S03]  /*c960*/  LEA.HI.X.SX32 R92, R14, R3, 0x1, P2 ;  /* 0x000000030e5c7211 */ /* 0x000fc600010f0eff */
[----:B------:R-:W-:Y:S01]  /*c970*/  STL [R1+0x250], R2 ;  /* 0x0002500201007387 */ /* 0x000fe20000100800 */
[----:B-1----:R-:W-:-:S03]  /*c980*/  IADD3 R0, P4, PT, R19, R6, RZ ;  /* 0x0000000613007210 */ /* 0x002fc60007f9e0ff */
[----:B------:R-:W-:Y:S01]  /*c990*/  STL [R1+0x21c], R91 ;  /* 0x00021c5b01007387 */ /* 0x000fe20000100800 */
[----:B------:R-:W-:Y:S01]  /*c9a0*/  IADD3 R5, P2, PT, R20, R6, RZ ;  /* 0x0000000614057210 */ /* 0x000fe20007f5e0ff */
[----:B------:R-:W-:Y:S02]  /*c9b0*/  IMAD R27, R31, UR16, RZ ;  /* 0x000000101f1b7c24 */ /* 0x000fe4000f8e02ff */
[----:B------:R-:W-:Y:S01]  /*c9c0*/  STL [R1+0x820], R91 ;  /* 0x0008205b01007387 */ /* 0x000fe20000100800 */
[----:B------:R-:W-:-:S03]  /*c9d0*/  IMAD R31, R36, UR21, RZ ;  /* 0x00000015241f7c24 */ /* 0x000fc6000f8e02ff */
[----:B------:R0:W-:Y:S01]  /*c9e0*/  STL [R1+0x258], R0 ;  /* 0x0002580001007387 */ /* 0x0001e20000100800 */
[----:B------:R-:W-:Y:S02]  /*c9f0*/  IMAD R36, R40, UR24, RZ ;  /* 0x0000001828247c24 */ /* 0x000fe4000f8e02ff */
[----:B------:R-:W-:Y:S01]  /*ca00*/  IMAD R40, R73, UR27, RZ ;  /* 0x0000001b49287c24 */ /* 0x000fe2000f8e02ff */
[----:B------:R-:W-:Y:S01]  /*ca10*/  STL [R1+0x224], R68 ;  /* 0x0002244401007387 */ /* 0x000fe20000100800 */
[----:B------:R-:W-:Y:S01]  /*ca20*/  IMAD R22, R25, UR7, RZ ;  /* 0x0000000719167c24 */ /* 0x000fe2000f8e02ff */
[-C--:B0-----:R-:W-:Y:S02]  /*ca30*/  LEA.HI.X.SX32 R0, R15, R3.reuse, 0x1, P6 ;  /* 0x000000030f007211 */ /* 0x081fe400030f0eff */
[----:B------:R-:W-:Y:S01]  /*ca40*/  STL [R1+0x824], R68 ;  /* 0x0008244401007387 */ /* 0x000fe20000100800 */
[----:B------:R-:W-:Y:S01]  /*ca50*/  IMAD R73, R82, UR60, RZ ;  /* 0x0000003c52497c24 */ /* 0x000fe2000f8e02ff */
[----:B------:R-:W-:Y:S01]  /*ca60*/  IADD3 R82, P6, PT, R21, R6, RZ ;  /* 0x0000000615527210 */ /* 0x000fe20007fde0ff */
[----:B------:R-:W-:Y:S01]  /*ca70*/  IMAD R25, R29, UR12, RZ ;  /* 0x0000000c1d197c24 */ /* 0x000fe2000f8e02ff */
[----:B------:R-:W-:Y:S01]  /*ca80*/  STL [R1+0x260], R5 ;  /* 0x0002600501007387 */ /* 0x000fe20000100800 */
[----:B------:R-:W-:-:S03]  /*ca90*/  LEA.HI.X.SX32 R4, R17, R3, 0x1, P1 ;  /* 0x0000000311047211 */ /* 0x000fc600008f0eff */
[----:B------:R0:W-:Y:S01]  /*caa0*/  STL [R1+0x234], R0 ;  /* 0x0002340001007387 */ /* 0x0001e20000100800 */
[----:B------:R-:W-:-:S03]  /*cab0*/  IADD3 R2, P1, PT, R25, R6, RZ ;  /* 0x0000000619027210 */ /* 0x000fc60007f3e0ff */
[----:B------:R-:W-:Y:S04]  /*cac0*/  STL [R1+0x828], R5 ;  /* 0x0008280501007387 */ /* 0x000fe80000100800 */
[----:B------:R-:W-:Y:S01]  /*cad0*/  STL [R1+0x22c], R92 ;  /* 0x00022c5c01007387 */ /* 0x000fe20000100800 */
[----:B0-----:R-:W-:-:S03]  /*cae0*/  LEA.HI.X.SX32 R0, R16, R3, 0x1, P5 ;  /* 0x0000000310007211 */ /* 0x001fc600028f0eff */
[----:B------:R-:W-:Y:S01]  /*caf0*/  STL [R1+0x82c], R92 ;  /* 0x00082c5c01007387 */ /* 0x000fe20000100800 */
[----:B------:R-:W-:-:S03]  /*cb00*/  IADD3 R89, P5, PT, R22, R6, RZ ;  /* 0x0000000616597210 */ /* 0x000fc60007fbe0ff */
[----:B------:R-:W-:Y:S04]  /*cb10*/  STL [R1+0x268], R82 ;  /* 0x0002685201007387 */ /* 0x000fe80000100800 */
[----:B------:R0:W-:Y:S04]  /*cb20*/  STL [R1+0x23c], R0 ;  /* 0x00023c0001007387 */ /* 0x0001e80000100800 */
[----:B------:R1:W-:Y:S04]  /*cb30*/  STL [R1+0x830], R82 ;  /* 0x0008305201007387 */ /* 0x0003e80000100800 */
[----:B------:R-:W-:Y:S01]  /*cb40*/  STL [R1+0x244], R4 ;  /* 0x0002440401007387 */ /* 0x000fe20000100800 */
[----:B0-----:R-:W-:-:S03]  /*cb50*/  LEA.HI.X.SX32 R0, R18, R3, 0x1, P0 ;  /* 0x0000000312007211 */ /* 0x001fc600000f0eff */
[----:B------:R-:W-:Y:S04]  /*cb60*/  STL [R1+0x270], R89 ;  /* 0x0002705901007387 */ /* 0x000fe80000100800 */
[----:B------:R0:W-:Y:S01]  /*cb70*/  STL [R1+0x278], R2 ;  /* 0x0002780201007387 */ /* 0x0001e20000100800 */
[----:B------:R-:W-:-:S03]  /*cb80*/  IMAD R29, R32, UR17, RZ ;  /* 0x00000011201d7c24 */ /* 0x000fc6000f8e02ff */
[----:B------:R-:W-:Y:S01]  /*cb90*/  STL [R1+0x834], R89 ;  /* 0x0008345901007387 */ /* 0x000fe20000100800 */
[----:B-1----:R-:W-:-:S03]  /*cba0*/  LEA.HI.X.SX32 R82, R19, R3, 0x1, P4 ;  /* 0x0000000313527211 */ /* 0x002fc600020f0eff */
[----:B------:R1:W-:Y:S01]  /*cbb0*/  STL [R1+0x24c], R0 ;  /* 0x00024c0001007387 */ /* 0x0003e20000100800 */
[----:B------:R-:W-:Y:S01]  /*cbc0*/  IMAD R32, R38, UR22, RZ ;  /* 0x0000001626207c24 */ /* 0x000fe2000f8e02ff */
[-C--:B0-----:R-:W-:Y:S01]  /*cbd0*/  IADD3 R2, P4, PT, R27, R6.reuse, RZ ;  /* 0x000000061b027210 */ /* 0x081fe20007f9e0ff */
[----:B------:R-:W-:Y:S01]  /*cbe0*/  IMAD R38, R41, UR25, RZ ;  /* 0x0000001929267c24 */ /* 0x000fe2000f8e02ff */
[-C--:B------:R-:W-:Y:S02]  /*cbf0*/  LEA.HI.X.SX32 R86, R20, R3.reuse, 0x1, P2 ;  /* 0x0000000314567211 */ /* 0x080fe400010f0eff */
[----:B-1----:R-:W-:Y:S01]  /*cc00*/  IADD3 R0, P0, PT, R26, R6, RZ ;  /* 0x000000061a007210 */ /* 0x002fe20007f1e0ff */
[----:B------:R-:W-:Y:S02]  /*cc10*/  IMAD R41, R72, UR28, RZ ;  /* 0x0000001c48297c24 */ /* 0x000fe4000f8e02ff */
[----:B------:R-:W-:Y:S02]  /*cc20*/  IMAD R72, R84, UR59, RZ ;  /* 0x0000003b54487c24 */ /* 0x000fe4000f8e02ff */
[----:B------:R0:W-:Y:S01]  /*cc30*/  STL [R1+0x280], R0 ;  /* 0x0002800001007387 */ /* 0x0001e20000100800 */
[----:B------:R-:W-:-:S02]  /*cc40*/  LEA.HI.X.SX32 R84, R21, R3, 0x1, P6 ;  /* 0x0000000315547211 */ /* 0x000fc400030f0eff */
[-C--:B------:R-:W-:Y:S01]  /*cc50*/  IADD3 R5, P6, PT, R30, R6.reuse, RZ ;  /* 0x000000061e057210 */ /* 0x080fe20007fde0ff */
[----:B------:R1:W-:Y:S01]  /*cc60*/  STL [R1+0x288], R2 ;  /* 0x0002880201007387 */ /* 0x0003e20000100800 */
[----:B0-----:R-:W-:-:S03]  /*cc70*/  IADD3 R0, P2, PT, R29, R6, RZ ;  /* 0x000000061d007210 */ /* 0x001fc60007f5e0ff */
[----:B------:R-:W-:Y:S01]  /*cc80*/  STL [R1+0x254], R82 ;  /* 0x0002545201007387 */ /* 0x000fe20000100800 */
[----:B------:R-:W-:-:S03]  /*cc90*/  LEA.HI.X.SX32 R90, R22, R3, 0x1, P5 ;  /* 0x00000003165a7211 */ /* 0x000fc600028f0eff */
[----:B------:R-:W-:Y:S01]  /*cca0*/  STL [R1+0x838], R82 ;  /* 0x0008385201007387 */ /* 0x000fe20000100800 */
[----:B-1----:R-:W-:-:S03]  /*ccb0*/  LEA.HI.X.SX32 R2, R25, R3, 0x1, P1 ;  /* 0x0000000319027211 */ /* 0x002fc600008f0eff */
[----:B------:R0:W-:Y:S04]  /*ccc0*/  STL [R1+0x290], R0 ;  /* 0x0002900001007387 */ /* 0x0001e80000100800 */
[----:B------:R-:W-:Y:S04]  /*ccd0*/  STL [R1+0x25c], R86 ;  /* 0x00025c5601007387 */ /* 0x000fe80000100800 */
[----:B------:R-:W-:Y:S01]  /*cce0*/  STL [R1+0x83c], R86 ;  /* 0x00083c5601007387 */ /* 0x000fe20000100800 */
[----:B0-----:R-:W-:-:S03]  /*ccf0*/  IADD3 R0, P5, PT, R31, R6, RZ ;  /* 0x000000061f007210 */ /* 0x001fc60007fbe0ff */
[----:B------:R-:W-:Y:S04]  /*cd00*/  STL [R1+0x298], R5 ;  /* 0x0002980501007387 */ /* 0x000fe80000100800 */
[----:B------:R-:W-:Y:S04]  /*cd10*/  STL [R1+0x840], R5 ;  /* 0x0008400501007387 */ /* 0x000fe80000100800 */
[----:B------:R-:W-:Y:S01]  /*cd20*/  STL [R1+0x264], R84 ;  /* 0x0002645401007387 */ /* 0x000fe20000100800 */
[----:B------:R-:W-:-:S03]  /*cd30*/  IADD3 R21, P1, PT, R32, R6, RZ ;  /* 0x0000000620157210 */ /* 0x000fc60007f3e0ff */
[----:B------:R-:W-:Y:S04]  /*cd40*/  STL [R1+0x844], R84 ;  /* 0x0008445401007387 */ /* 0x000fe80000100800 */
[----:B------:R-:W-:Y:S04]  /*cd50*/  STL [R1+0x2a0], R0 ;  /* 0x0002a00001007387 */ /* 0x000fe80000100800 */
[----:B------:R0:W-:Y:S04]  /*cd60*/  STL [R1+0x274], R2 ;  /* 0x0002740201007387 */ /* 0x0001e80000100800 */
[----:B------:R1:W-:Y:S04]  /*cd70*/  STL [R1+0x848], R0 ;  /* 0x0008480001007387 */ /* 0x0003e80000100800 */
[----:B------:R-:W-:Y:S01]  /*cd80*/  STL [R1+0x26c], R90 ;  /* 0x00026c5a01007387 */ /* 0x000fe20000100800 */
[----:B0-----:R-:W-:-:S02]  /*cd90*/  LEA.HI.X.SX32 R2, R27, R3, 0x1, P4 ;  /* 0x000000031b027211 */ /* 0x001fc400020f0eff */
[----:B-1----:R-:W-:Y:S01]  /*cda0*/  LEA.HI.X.SX32 R0, R26, R3, 0x1, P0 ;  /* 0x000000031a007211 */ /* 0x002fe200000f0eff */
[----:B------:R-:W-:Y:S01]  /*cdb0*/  STL [R1+0x84c], R90 ;  /* 0x00084c5a01007387 */ /* 0x000fe20000100800 */
[----:B------:R-:W-:-:S03]  /*cdc0*/  IADD3 R87, P0, PT, R35, R6, RZ ;  /* 0x0000000623577210 */ /* 0x000fc60007f1e0ff */
[----:B------:R-:W-:Y:S04]  /*cdd0*/  STL [R1+0x2a8], R21 ;  /* 0x0002a81501007387 */ /* 0x000fe80000100800 */
[----:B------:R0:W-:Y:S01]  /*cde0*/  STL [R1+0x27c], R0 ;  /* 0x00027c0001007387 */ /* 0x0001e20000100800 */
[----:B------:R-:W-:-:S03]  /*cdf0*/  LEA.HI.X.SX32 R84, R29, R3, 0x1, P2 ;  /* 0x000000031d547211 */ /* 0x000fc600010f0eff */
[----:B------:R-:W-:Y:S01]  /*ce00*/  STL [R1+0x850], R21 ;  /* 0x0008501501007387 */ /* 0x000fe20000100800 */
[----:B0-----:R-:W-:-:S03]  /*ce10*/  IADD3 R0, P4, PT, R36, R6, RZ ;  /* 0x0000000624007210 */ /* 0x001fc60007f9e0ff */
[----:B------:R-:W-:Y:S04]  /*ce20*/  STL [R1+0x284], R2 ;  /* 0x0002840201007387 */ /* 0x000fe80000100800 */
[----:B------:R-:W-:Y:S04]  /*ce30*/  STL [R1+0x2b0], R87 ;  /* 0x0002b05701007387 */ /* 0x000fe80000100800 */
[----:B------:R0:W-:Y:S01]  /*ce40*/  STL [R1+0x2b8], R0 ;  /* 0x0002b80001007387 */ /* 0x0001e20000100800 */
[----:B------:R-:W-:-:S03]  /*ce50*/  LEA.HI.X.SX32 R92, R30, R3, 0x1, P6 ;  /* 0x000000031e5c7211 */ /* 0x000fc600030f0eff */
[----:B------:R-:W-:Y:S01]  /*ce60*/  STL [R1+0x854], R87 ;  /* 0x0008545701007387 */ /* 0x000fe20000100800 */
[----:B0-----:R-:W-:-:S03]  /*ce70*/  IADD3 R0, P2, PT, R38, R6, RZ ;  /* 0x0000000626007210 */ /* 0x001fc60007f5e0ff */
[----:B------:R-:W-:Y:S01]  /*ce80*/  STL [R1+0x28c], R84 ;  /* 0x00028c5401007387 */ /* 0x000fe20000100800 */
[----:B------:R-:W-:-:S03]  /*ce90*/  LEA.HI.X.SX32 R2, R31, R3, 0x1, P5 ;  /* 0x000000031f027211 */ /* 0x000fc600028f0eff */
[----:B------:R0:W-:Y:S01]  /*cea0*/  STL [R1+0x2c0], R0 ;  /* 0x0002c00001007387 */ /* 0x0001e20000100800 */
[----:B------:R-:W-:-:S03]  /*ceb0*/  IADD3 R86, P5, PT, R40, R6, RZ ;  /* 0x0000000628567210 */ /* 0x000fc60007fbe0ff */
[----:B------:R-:W-:Y:S01]  /*cec0*/  STL [R1+0x858], R84 ;  /* 0x0008585401007387 */ /* 0x000fe20000100800 */
[----:B0-----:R-:W-:Y:S02]  /*ced0*/  IADD3 R0, P6, PT, R39, R6, RZ ;  /* 0x0000000627007210 */ /* 0x001fe40007fde0ff */
[----:B------:R-:W-:-:S03]  /*cee0*/  LEA.HI.X.SX32 R22, R32, R3, 0x1, P1 ;  /* 0x0000000320167211 */ /* 0x000fc600008f0eff */
[----:B------:R0:W-:Y:S01]  /*cef0*/  STL [R1+0x2c8], R0 ;  /* 0x0002c80001007387 */ /* 0x0001e20000100800 */
[----:B------:R-:W-:-:S03]  /*cf00*/  IADD3 R91, P1, PT, R41, R6, RZ ;  /* 0x00000006295b7210 */ /* 0x000fc60007f3e0ff */
[----:B------:R-:W-:Y:S01]  /*cf10*/  STL [R1+0x294], R92 ;  /* 0x0002945c01007387 */ /* 0x000fe20000100800 */
[----:B------:R-:W-:-:S03]  /*cf20*/  LEA.HI.X.SX32 R88, R35, R3, 0x1, P0 ;  /* 0x0000000323587211 */ /* 0x000fc600000f0eff */
[----:B------:R-:W-:Y:S01]  /*cf30*/  STL [R1+0x85c], R92 ;  /* 0x00085c5c01007387 */ /* 0x000fe20000100800 */
[----:B------:R-:W-:-:S03]  /*cf40*/  IADD3 R4, P0, PT, R42, R6, RZ ;  /* 0x000000062a047210 */ /* 0x000fc60007f1e0ff */
[----:B------:R-:W-:Y:S01]  /*cf50*/  STL [R1+0x2d0], R86 ;  /* 0x0002d05601007387 */ /* 0x000fe20000100800 */
[----:B0-----:R-:W-:-:S03]  /*cf60*/  LEA.HI.X.SX32 R0, R36, R3, 0x1, P4 ;  /* 0x0000000324007211 */ /* 0x001fc600020f0eff */
[----:B------:R-:W-:Y:S04]  /*cf70*/  STL [R1+0x860], R86 ;  /* 0x0008605601007387 */ /* 0x000fe80000100800 */
[----:B------:R-:W-:Y:S04]  /*cf80*/  STL [R1+0x29c], R2 ;  /* 0x00029c0201007387 */ /* 0x000fe80000100800 */
[----:B------:R-:W-:Y:S04]  /*cf90*/  STL [R1+0x864], R2 ;  /* 0x0008640201007387 */ /* 0x000fe80000100800 */
[----:B------:R-:W-:Y:S04]  /*cfa0*/  STL [R1+0x2d8], R91 ;  /* 0x0002d85b01007387 */ /* 0x000fe80000100800 */
[----:B------:R-:W-:Y:S01]  /*cfb0*/  STL [R1+0x868], R91 ;  /* 0x0008685b01007387 */ /* 0x000fe20000100800 */
[----:B------:R-:W-:-:S03]  /*cfc0*/  IADD3 R19, P4, PT, R43, R6, RZ ;  /* 0x000000062b137210 */ /* 0x000fc60007f9e0ff */
[----:B------:R-:W-:Y:S04]  /*cfd0*/  STL [R1+0x2a4], R22 ;  /* 0x0002a41601007387 */ /* 0x000fe80000100800 */
[----:B------:R-:W-:Y:S04]  /*cfe0*/  STL [R1+0x86c], R22 ;  /* 0x00086c1601007387 */ /* 0x000fe80000100800 */
[----:B------:R-:W-:Y:S04]  /*cff0*/  STL [R1+0x2e0], R4 ;  /* 0x0002e00401007387 */ /* 0x000fe80000100800 */
[----:B------:R0:W-:Y:S04]  /*d000*/  STL [R1+0x2b4], R0 ;  /* 0x0002b40001007387 */ /* 0x0001e80000100800 */
[----:B------:R-:W-:Y:S01]  /*d010*/  STL [R1+0x870], R4 ;  /* 0x0008700401007387 */ /* 0x000fe20000100800 */
[----:B------:R-:W-:-:S03]  /*d020*/  LEA.HI.X.SX32 R84, R39, R3, 0x1, P6 ;  /* 0x0000000327547211 */ /* 0x000fc600030f0eff */
[----:B------:R-:W-:Y:S01]  /*d030*/  STL [R1+0x2ac], R88 ;  /* 0x0002ac5801007387 */ /* 0x000fe20000100800 */
[----:B0-----:R-:W-:-:S03]  /*d040*/  LEA.HI.X.SX32 R0, R38, R3, 0x1, P2 ;  /* 0x0000000326007211 */ /* 0x001fc600010f0eff */
[----:B------:R-:W-:Y:S01]  /*d050*/  STL [R1+0x874], R88 ;  /* 0x0008745801007387 */ /* 0x000fe20000100800 */
[----:B------:R-:W-:-:S03]  /*d060*/  IADD3 R83, P2, PT, R44, R6, RZ ;  /* 0x000000062c537210 */ /* 0x000fc60007f5e0ff */
[----:B------:R-:W-:Y:S01]  /*d070*/  STL [R1+0x2e8], R19 ;  /* 0x0002e81301007387 */ /* 0x000fe20000100800 */
[----:B------:R-:W-:-:S03]  /*d080*/  IMAD R46, R46, UR33, RZ ;  /* 0x000000212e2e7c24 */ /* 0x000fc6000f8e02ff */
[----:B------:R0:W-:Y:S01]  /*d090*/  STL [R1+0x2bc], R0 ;  /* 0x0002bc0001007387 */ /* 0x0001e20000100800 */
[----:B------:R-:W-:-:S03]  /*d0a0*/  LEA.HI.X.SX32 R5, R40, R3, 0x1, P5 ;  /* 0x0000000328057211 */ /* 0x000fc600028f0eff */
[----:B------:R-:W-:Y:S01]  /*d0b0*/  STL [R1+0x878], R19 ;  /* 0x0008781301007387 */ /* 0x000fe20000100800 */
[-C--:B------:R-:W-:Y:S02]  /*d0c0*/  LEA.HI.X.SX32 R68, R41, R3.reuse, 0x1, P1 ;  /* 0x0000000329447211 */ /* 0x080fe400008f0eff */
[-C--:B0-----:R-:W-:Y:S01]  /*d0d0*/  IADD3 R0, P6, PT, R45, R6.reuse, RZ ;  /* 0x000000062d007210 */ /* 0x081fe20007fde0ff */
[----:B------:R-:W-:Y:S01]  /*d0e0*/  STL [R1+0x2f0], R83 ;  /* 0x0002f05301007387 */ /* 0x000fe20000100800 */
[-C--:B------:R-:W-:Y:S01]  /*d0f0*/  LEA.HI.X.SX32 R42, R42, R3.reuse, 0x1, P0 ;  /* 0x000000032a2a7211 */ /* 0x080fe200000f0eff */
[----:B------:R-:W-:Y:S01]  /*d100*/  IMAD R48, R48, UR34, RZ ;  /* 0x0000002230307c24 */ /* 0x000fe2000f8e02ff */
[----:B------:R-:W-:Y:S01]  /*d110*/  IADD3 R91, P0, PT, R46, R6, RZ ;  /* 0x000000062e5b7210 */ /* 0x000fe20007f1e0ff */
[----:B------:R0:W-:Y:S01]  /*d120*/  STL [R1+0x2f8], R0 ;  /* 0x0002f80001007387 */ /* 0x0001e20000100800 */
[----:B------:R-:W-:Y:S01]  /*d130*/  IMAD R49, R49, UR35, RZ ;  /* 0x0000002331317c24 */ /* 0x000fe2000f8e02ff */
[----:B------:R-:W-:-:S02]  /*d140*/  LEA.HI.X.SX32 R20, R43, R3, 0x1, P4 ;  /* 0x000000032b147211 */ /* 0x000fc400020f0eff */
[----:B------:R1:W-:Y:S01]  /*d150*/  STL [R1+0x87c], R83 ;  /* 0x00087c5301007387 */ /* 0x0003e20000100800 */
[----:B------:R-:W-:-:S03]  /*d160*/  IMAD R51, R51, UR36, RZ ;  /* 0x0000002433337c24 */ /* 0x000fc6000f8e02ff */
[----:B------:R-:W-:Y:S01]  /*d170*/  STL [R1+0x2c4], R84 ;  /* 0x0002c45401007387 */ /* 0x000fe20000100800 */
[-C--:B------:R-:W-:Y:S02]  /*d180*/  LEA.HI.X.SX32 R85, R44, R3.reuse, 0x1, P2 ;  /* 0x000000032c557211 */ /* 0x080fe400010f0eff */
[-C--:B0-----:R-:W-:Y:S01]  /*d190*/  LEA.HI.X.SX32 R0, R45, R3.reuse, 0x1, P6 ;  /* 0x000000032d007211 */ /* 0x081fe200030f0eff */
[----:B------:R-:W-:Y:S01]  /*d1a0*/  STL [R1+0x880], R84 ;  /* 0x0008805401007387 */ /* 0x000fe20000100800 */
[----:B------:R-:W-:-:S03]  /*d1b0*/  LEA.HI.X.SX32 R22, R46, R3, 0x1, P0 ;  /* 0x000000032e167211 */ /* 0x000fc600000f0eff */
[----:B------:R-:W-:Y:S01]  /*d1c0*/  STL [R1+0x2cc], R5 ;  /* 0x0002cc0501007387 */ /* 0x000fe20000100800 */
[----:B------:R-:W-:-:S03]  /*d1d0*/  IADD3 R21, P0, PT, R48, R6, RZ ;  /* 0x0000000630157210 */ /* 0x000fc60007f1e0ff */
[----:B------:R-:W-:Y:S01]  /*d1e0*/  STL [R1+0x2d4], R68 ;  /* 0x0002d44401007387 */ /* 0x000fe20000100800 */
[----:B------:R-:W-:Y:S01]  /*d1f0*/  IMAD R53, R53, UR37, RZ ;  /* 0x0000002535357c24 */ /* 0x000fe2000f8e02ff */
[-C--:B------:R-:W-:Y:S02]  /*d200*/  IADD3 R89, P1, PT, R49, R6.reuse, RZ ;  /* 0x0000000631597210 */ /* 0x080fe40007f3e0ff */
[----:B------:R-:W-:Y:S01]  /*d210*/  STL [R1+0x300], R91 ;  /* 0x0003005b01007387 */ /* 0x000fe20000100800 */
[----:B------:R-:W-:-:S03]  /*d220*/  IADD3 R46, P2, PT, R51, R6, RZ ;  /* 0x00000006332e7210 */ /* 0x000fc60007f5e0ff */
[----:B------:R-:W-:Y:S01]  /*d230*/  STL [R1+0x2dc], R42 ;  /* 0x0002dc2a01007387 */ /* 0x000fe20000100800 */
[----:B------:R-:W-:Y:S01]  /*d240*/  IMAD R54, R54, UR38, RZ ;  /* 0x0000002636367c24 */ /* 0x000fe2000f8e02ff */
[----:B------:R-:W-:Y:S02]  /*d250*/  LEA.HI.X.SX32 R87, R48, R3, 0x1, P0 ;  /* 0x0000000330577211 */ /* 0x000fe400000f0eff */
[----:B------:R-:W-:Y:S01]  /*d260*/  STL [R1+0x2e4], R20 ;  /* 0x0002e41401007387 */ /* 0x000fe20000100800 */
[----:B------:R-:W-:-:S03]  /*d270*/  IMAD R55, R55, UR39, RZ ;  /* 0x0000002737377c24 */ /* 0x000fc6000f8e02ff */
[----:B------:R0:W-:Y:S01]  /*d280*/  STL [R1+0x2f4], R0 ;  /* 0x0002f40001007387 */ /* 0x0001e20000100800 */
[----:B------:R-:W-:-:S03]  /*d290*/  LEA.HI.X.SX32 R82, R49, R3, 0x1, P1 ;  /* 0x0000000331527211 */ /* 0x000fc600008f0eff */
[----:B------:R-:W-:Y:S01]  /*d2a0*/  STL [R1+0x2ec], R85 ;  /* 0x0002ec5501007387 */ /* 0x000fe20000100800 */
[----:B------:R-:W-:-:S03]  /*d2b0*/  LEA.HI.X.SX32 R51, R51, R3, 0x1, P2 ;  /* 0x0000000333337211 */ /* 0x000fc600010f0eff */
[----:B------:R-:W-:Y:S01]  /*d2c0*/  STL [R1+0x2fc], R22 ;  /* 0x0002fc1601007387 */ /* 0x000fe20000100800 */
[-C--:B------:R-:W-:Y:S01]  /*d2d0*/  IADD3 R35, P0, PT, R53, R6.reuse, RZ ;  /* 0x0000000635237210 */ /* 0x080fe20007f1e0ff */
[----:B------:R-:W-:Y:S02]  /*d2e0*/  IMAD R57, R57, UR40, RZ ;  /* 0x0000002839397c24 */ /* 0x000fe4000f8e02ff */
[----:B------:R-:W-:Y:S01]  /*d2f0*/  STL [R1+0x308], R21 ;  /* 0x0003081501007387 */ /* 0x000fe20000100800 */
[----:B------:R-:W-:-:S03]  /*d300*/  IADD3 R17, P1, PT, R54, R6, RZ ;  /* 0x0000000636117210 */ /* 0x000fc60007f3e0ff */
[----:B------:R-:W2:Y:S01]  /*d310*/  LDL R48, [R1+0x2f8] ;  /* 0x0002f80001307983 */ /* 0x000ea20000100800 */
[----:B------:R-:W-:-:S03]  /*d320*/  IMAD R60, R60, UR41, RZ ;  /* 0x000000293c3c7c24 */ /* 0x000fc6000f8e02ff */
[----:B------:R-:W3:Y:S01]  /*d330*/  LDL R49, [R1+0x2b8] ;  /* 0x0002b80001317983 */ /* 0x000ee20000100800 */
[----:B------:R-:W-:-:S03]  /*d340*/  IADD3 R80, P2, PT, R55, R6, RZ ;  /* 0x0000000637507210 */ /* 0x000fc60007f5e0ff */
[----:B------:R-:W-:Y:S01]  /*d350*/  STL [R1+0x310], R89 ;  /* 0x0003105901007387 */ /* 0x000fe20000100800 */
[----:B------:R-:W-:Y:S01]  /*d360*/  IMAD R61, R61, UR42, RZ ;  /* 0x0000002a3d3d7c24 */ /* 0x000fe2000f8e02ff */
[-C--:B------:R-:W-:Y:S02]  /*d370*/  LEA.HI.X.SX32 R36, R53, R3.reuse, 0x1, P0 ;  /* 0x0000000335247211 */ /* 0x080fe400000f0eff */
[----:B------:R-:W-:Y:S01]  /*d380*/  STL [R1+0x304], R87 ;  /* 0x0003045701007387 */ /* 0x000fe20000100800 */
[----:B------:R-:W-:-:S03]  /*d390*/  LEA.HI.X.SX32 R18, R54, R3, 0x1, P1 ;  /* 0x0000000336127211 */ /* 0x000fc600008f0eff */
[----:B------:R-:W-:Y:S01]  /*d3a0*/  STL [R1+0x318], R46 ;  /* 0x0003182e01007387 */ /* 0x000fe20000100800 */
[----:B-1----:R-:W-:-:S03]  /*d3b0*/  IADD3 R83, P0, PT, R57, R6, RZ ;  /* 0x0000000639537210 */ /* 0x002fc60007f1e0ff */
[----:B------:R-:W-:Y:S01]  /*d3c0*/  STL [R1+0x30c], R82 ;  /* 0x00030c5201007387 */ /* 0x000fe20000100800 */
[----:B------:R-:W-:-:S03]  /*d3d0*/  LEA.HI.X.SX32 R81, R55, R3, 0x1, P2 ;  /* 0x0000000337517211 */ /* 0x000fc600010f0eff */
[----:B------:R-:W-:Y:S01]  /*d3e0*/  STL [R1+0x314], R51 ;  /* 0x0003143301007387 */ /* 0x000fe20000100800 */
[----:B------:R-:W-:-:S03]  /*d3f0*/  IADD3 R86, P1, PT, R60, R6, RZ ;  /* 0x000000063c567210 */ /* 0x000fc60007f3e0ff */
[----:B------:R-:W4:Y:S01]  /*d400*/  LDL R53, [R1+0x2b4] ;  /* 0x0002b40001357983 */ /* 0x000f220000100800 */
[----:B------:R-:W-:Y:S01]  /*d410*/  IMAD R64, R64, UR43, RZ ;  /* 0x0000002b40407c24 */ /* 0x000fe2000f8e02ff */
[----:B0-----:R-:W-:Y:S02]  /*d420*/  IADD3 R0, P2, PT, R61, R6, RZ ;  /* 0x000000063d007210 */ /* 0x001fe40007f5e0ff */
[----:B------:R-:W-:Y:S01]  /*d430*/  STL [R1+0x320], R35 ;  /* 0x0003202301007387 */ /* 0x000fe20000100800 */
[----:B------:R-:W-:-:S03]  /*d440*/  LEA.HI.X.SX32 R84, R57, R3, 0x1, P0 ;  /* 0x0000000339547211 */ /* 0x000fc600000f0eff */
[----:B------:R-:W-:Y:S01]  /*d450*/  STL [R1+0x328], R17 ;  /* 0x0003281101007387 */ /* 0x000fe20000100800 */
[----:B------:R-:W-:-:S03]  /*d460*/  IMAD R65, R65, UR44, RZ ;  /* 0x0000002c41417c24 */ /* 0x000fc6000f8e02ff */
[----:B------:R-:W-:Y:S01]  /*d470*/  STL [R1+0x31c], R36 ;  /* 0x00031c2401007387 */ /* 0x000fe20000100800 */
[----:B------:R-:W-:Y:S01]  /*d480*/  IMAD R67, R67, UR45, RZ ;  /* 0x0000002d43437c24 */ /* 0x000fe2000f8e02ff */
[-C--:B------:R-:W-:Y:S02]  /*d490*/  LEA.HI.X.SX32 R2, R60, R3.reuse, 0x1, P1 ;  /* 0x000000033c027211 */ /* 0x080fe400008f0eff */
[----:B------:R-:W-:Y:S01]  /*d4a0*/  STL [R1+0x330], R80 ;  /* 0x0003305001007387 */ /* 0x000fe20000100800 */
[----:B------:R-:W-:-:S03]  /*d4b0*/  LEA.HI.X.SX32 R90, R61, R3, 0x1, P2 ;  /* 0x000000033d5a7211 */ /* 0x000fc600010f0eff */
[----:B------:R-:W-:Y:S01]  /*d4c0*/  STL [R1+0x324], R18 ;  /* 0x0003241201007387 */ /* 0x000fe20000100800 */
[----:B------:R-:W-:-:S03]  /*d4d0*/  IADD3 R60, P0, PT, R64, R6, RZ ;  /* 0x00000006403c7210 */ /* 0x000fc60007f1e0ff */
[----:B------:R-:W-:Y:S01]  /*d4e0*/  STL [R1+0x32c], R81 ;  /* 0x00032c5101007387 */ /* 0x000fe20000100800 */
[----:B------:R-:W-:-:S03]  /*d4f0*/  IMAD R71, R71, UR46, RZ ;  /* 0x0000002e47477c24 */ /* 0x000fc6000f8e02ff */
[----:B------:R-:W-:Y:S01]  /*d500*/  STL [R1+0x338], R83 ;  /* 0x0003385301007387 */ /* 0x000fe20000100800 */
[----:B------:R-:W-:-:S03]  /*d510*/  IADD3 R44, P1, PT, R65, R6, RZ ;  /* 0x00000006412c7210 */ /* 0x000fc60007f3e0ff */
[----:B------:R-:W-:Y:S01]  /*d520*/  STL [R1+0x340], R86 ;  /* 0x0003405601007387 */ /* 0x000fe20000100800 */
[----:B------:R-:W-:Y:S01]  /*d530*/  IMAD R70, R70, UR47, RZ ;  /* 0x0000002f46467c24 */ /* 0x000fe2000f8e02ff */
[----:B------:R-:W-:Y:S02]  /*d540*/  IADD3 R31, P2, PT, R67, R6, RZ ;  /* 0x00000006431f7210 */ /* 0x000fe40007f5e0ff */
[----:B------:R-:W-:Y:S01]  /*d550*/  STL [R1+0x334], R84 ;  /* 0x0003345401007387 */ /* 0x000fe20000100800 */
[----:B------:R-:W-:Y:S01]  /*d560*/  IMAD R69, R69, UR48, RZ ;  /* 0x0000003045457c24 */ /* 0x000fe2000f8e02ff */
[-C--:B------:R-:W-:Y:S02]  /*d570*/  LEA.HI.X.SX32 R61, R64, R3.reuse, 0x1, P0 ;  /* 0x00000003403d7211 */ /* 0x080fe400000f0eff */
[----:B------:R-:W-:Y:S01]  /*d580*/  STL [R1+0x348], R0 ;  /* 0x0003480001007387 */ /* 0x000fe20000100800 */
[----:B------:R-:W-:-:S03]  /*d590*/  LEA.HI.X.SX32 R45, R65, R3, 0x1, P1 ;  /* 0x00000003412d7211 */ /* 0x000fc600008f0eff */
[----:B------:R-:W-:Y:S01]  /*d5a0*/  STL [R1+0x33c], R2 ;  /* 0x00033c0201007387 */ /* 0x000fe20000100800 */
[----:B------:R-:W-:-:S03]  /*d5b0*/  LEA.HI.X.SX32 R32, R67, R3, 0x1, P2 ;  /* 0x0000000343207211 */ /* 0x000fc600010f0eff */
[----:B------:R-:W-:Y:S01]  /*d5c0*/  STL [R1+0x344], R90 ;  /* 0x0003445a01007387 */ /* 0x000fe20000100800 */
[----:B------:R-:W-:-:S03]  /*d5d0*/  IADD3 R15, P0, PT, R71, R6, RZ ;  /* 0x00000006470f7210 */ /* 0x000fc60007f1e0ff */
[----:B------:R-:W2:Y:S01]  /*d5e0*/  LDL R64, [R1+0x2f4] ;  /* 0x0002f40001407983 */ /* 0x000ea20000100800 */
[----:B------:R-:W-:-:S03]  /*d5f0*/  IADD3 R78, P1, PT, R70, R6, RZ ;  /* 0x00000006464e7210 */ /* 0x000fc60007f3e0ff */
[----:B------:R-:W-:Y:S01]  /*d600*/  STL [R1+0x350], R60 ;  /* 0x0003503c01007387 */ /* 0x000fe20000100800 */
[----:B------:R-:W-:Y:S01]  /*d610*/  IMAD R66, R66, UR49, RZ ;  /* 0x0000003142427c24 */ /* 0x000fe2000f8e02ff */
[----:B------:R-:W-:Y:S02]  /*d620*/  IADD3 R88, P2, PT, R69, R6, RZ ;  /* 0x0000000645587210 */ /* 0x000fe40007f5e0ff */
[----:B------:R-:W2:Y:S01]  /*d630*/  LDL R65, [R1+0x278] ;  /* 0x0002780001417983 */ /* 0x000ea20000100800 */
[----:B------:R-:W-:-:S03]  /*d640*/  IMAD R63, R63, UR14, RZ ;  /* 0x0000000e3f3f7c24 */ /* 0x000fc6000f8e02ff */
[----:B------:R-:W-:Y:S01]  /*d650*/  STL [R1+0x358], R44 ;  /* 0x0003582c01007387 */ /* 0x000fe20000100800 */
[----:B------:R-:W-:-:S03]  /*d660*/  LEA.HI.X.SX32 R16, R71, R3, 0x1, P0 ;  /* 0x0000000347107211 */ /* 0x000fc600000f0eff */
        /* <DEDUP_REMOVED lines=13> */
[----:B------:R-:W-:-:S03]  /*d740*/  IMAD R58, R58, UR51, RZ ;  /* 0x000000333a3a7c24 */ /* 0x000fc6000f8e02ff */
[----:B------:R-:W-:Y:S01]  /*d750*/  STL [R1+0x370], R78 ;  /* 0x0003704e01007387 */ /* 0x000fe20000100800 */
[----:B------:R-:W-:-:S03]  /*d760*/  LEA.HI.X.SX32 R92, R66, R3, 0x1, P0 ;  /* 0x00000003425c7211 */ /* 0x000fc600000f0eff */
[----:B------:R-:W-:Y:S01]  /*d770*/  STL [R1+0x364], R16 ;  /* 0x0003641001007387 */ /* 0x000fe20000100800 */
[----:B------:R-:W-:Y:S01]  /*d780*/  IMAD R56, R56, UR52, RZ ;  /* 0x0000003438387c24 */ /* 0x000fe2000f8e02ff */
[----:B------:R-:W-:Y:S02]  /*d790*/  LEA.HI.X.SX32 R69, R63, R3, 0x1, P1 ;  /* 0x000000033f457211 */ /* 0x000fe400008f0eff */
[----:B------:R-:W-:Y:S01]  /*d7a0*/  STL [R1+0x36c], R79 ;  /* 0x00036c4f01007387 */ /* 0x000fe20000100800 */
[----:B------:R-:W-:-:S03]  /*d7b0*/  IADD3 R25, P0, PT, R59, R6, RZ ;  /* 0x000000063b197210 */ /* 0x000fc60007f1e0ff */
[----:B------:R-:W-:Y:S01]  /*d7c0*/  STL [R1+0x374], R19 ;  /* 0x0003741301007387 */ /* 0x000fe20000100800 */
[----:B------:R-:W-:-:S03]  /*d7d0*/  LEA.HI.X.SX32 R57, R62, R3, 0x1, P2 ;  /* 0x000000033e397211 */ /* 0x000fc600010f0eff */
[----:B------:R-:W-:Y:S01]  /*d7e0*/  STL [R1+0x380], R67 ;  /* 0x0003804301007387 */ /* 0x000fe20000100800 */
[----:B------:R-:W-:-:S03]  /*d7f0*/  IADD3 R29, P1, PT, R58, R6, RZ ;  /* 0x000000063a1d7210 */ /* 0x000fc60007f3e0ff */
[----:B------:R-:W2:Y:S04]  /*d800*/  LDL R66, [R1+0x274] ;  /* 0x0002740001427983 */ /* 0x000ea80000100800 */
[----:B------:R-:W2:Y:S01]  /*d810*/  LDL R63, [R1+0x238] ;  /* 0x00023800013f7983 */ /* 0x000ea20000100800 */
[----:B------:R-:W-:-:S03]  /*d820*/  IMAD R52, R52, UR53, RZ ;  /* 0x0000003534347c24 */ /* 0x000fc6000f8e02ff */
[----:B------:R-:W-:Y:S01]  /*d830*/  STL [R1+0x388], R70 ;  /* 0x0003884601007387 */ /* 0x000fe20000100800 */
[----:B------:R-:W-:-:S03]  /*d840*/  IADD3 R13, P2, PT, R56, R6, RZ ;  /* 0x00000006380d7210 */ /* 0x000fc60007f5e0ff */
[----:B------:R-:W2:Y:S01]  /*d850*/  LDL R62, [R1+0x234] ;  /* 0x00023400013e7983 */ /* 0x000ea20000100800 */
[----:B------:R-:W-:-:S03]  /*d860*/  LEA.HI.X.SX32 R43, R59, R3, 0x1, P0 ;  /* 0x000000033b2b7211 */ /* 0x000fc600000f0eff */
[----:B------:R-:W-:Y:S01]  /*d870*/  STL [R1+0x37c], R92 ;  /* 0x00037c5c01007387 */ /* 0x000fe20000100800 */
[----:B------:R-:W-:-:S03]  /*d880*/  LEA.HI.X.SX32 R30, R58, R3, 0x1, P1 ;  /* 0x000000033a1e7211 */ /* 0x000fc600008f0eff */
[----:B------:R-:W-:Y:S01]  /*d890*/  STL [R1+0x390], R55 ;  /* 0x0003903701007387 */ /* 0x000fe20000100800 */
[----:B------:R-:W-:-:S03]  /*d8a0*/  LEA.HI.X.SX32 R14, R56, R3, 0x1, P2 ;  /* 0x00000003380e7211 */ /* 0x000fc600010f0eff */
[----:B------:R-:W-:Y:S01]  /*d8b0*/  STL [R1+0x384], R69 ;  /* 0x0003844501007387 */ /* 0x000fe20000100800 */
[----:B------:R-:W-:-:S03]  /*d8c0*/  IADD3 R76, P0, PT, R52, R6, RZ ;  /* 0x00000006344c7210 */ /* 0x000fc60007f1e0ff */
[----:B------:R-:W-:Y:S04]  /*d8d0*/  STL [R1+0x38c], R57 ;  /* 0x00038c3901007387 */ /* 0x000fe80000100800 */
[----:B------:R-:W-:Y:S04]  /*d8e0*/  STL [R1+0x398], R25 ;  /* 0x0003981901007387 */ /* 0x000fe80000100800 */
[----:B------:R-:W-:Y:S04]  /*d8f0*/  STL [R1+0x3a0], R29 ;  /* 0x0003a01d01007387 */ /* 0x000fe80000100800 */
[----:B------:R-:W-:Y:S01]  /*d900*/  STL [R1+0x394], R43 ;  /* 0x0003942b01007387 */ /* 0x000fe20000100800 */
[----:B------:R-:W-:-:S03]  /*d910*/  LEA.HI.X.SX32 R77, R52, R3, 0x1, P0 ;  /* 0x00000003344d7211 */ /* 0x000fc600000f0eff */
[----:B------:R-:W2:Y:S04]  /*d920*/  LDL R56, [R1+0x1dc] ;  /* 0x0001dc0001387983 */ /* 0x000ea80000100800 */
[----:B------:R-:W-:Y:S04]  /*d930*/  STL [R1+0x3a8], R13 ;  /* 0x0003a80d01007387 */ /* 0x000fe80000100800 */
[----:B------:R-:W-:Y:S04]  /*d940*/  STL [R1+0x39c], R30 ;  /* 0x00039c1e01007387 */ /* 0x000fe80000100800 */
[----:B------:R-:W-:Y:S04]  /*d950*/  STL [R1+0x3a4], R14 ;  /* 0x0003a40e01007387 */ /* 0x000fe80000100800 */
[----:B------:R-:W3:Y:S01]  /*d960*/  LDL R52, [R1+0x1d8] ;  /* 0x0001d80001347983 */ /* 0x000ee20000100800 */
[----:B------:R-:W-:Y:S01]  /*d970*/  IMAD R47, R47, UR55, RZ ;  /* 0x000000372f2f7c24 */ /* 0x000fe2000f8e02ff */
[----:B------:R-:W0:Y:S04]  /*d980*/  S2R R10, SR_TID.X ;  /* 0x00000000000a7919 */ /* 0x000e280000002100 */
[----:B------:R-:W-:-:S04]  /*d990*/  IADD3 R59, P2, PT, R47, R6, RZ ;  /* 0x000000062f3b7210 */ /* 0x000fc80007f5e0ff */
[----:B------:R-:W-:Y:S02]  /*d9a0*/  LEA.HI.X.SX32 R58, R47, R3, 0x1, P2 ;  /* 0x000000032f3a7211 */ /* 0x000fe400010f0eff */
[----:B------:R-:W1:Y:S01]  /*d9b0*/  LDC R47, c[0x0][0x3a0] ;  /* 0x0000e800ff2f7b82 */ /* 0x000e620000000800 */
[----:B------:R-:W-:Y:S02]  /*d9c0*/  IMAD R37, R37, UR56, RZ ;  /* 0x0000003825257c24 */ /* 0x000fe4000f8e02ff */
[----:B------:R-:W-:-:S03]  /*d9d0*/  IMAD R50, R50, UR54, RZ ;  /* 0x0000003632327c24 */ /* 0x000fc6000f8e02ff */
[CC--:B------:R-:W-:Y:S02]  /*d9e0*/  IADD3 R38, P0, PT, R37.reuse, R6.reuse, RZ ;  /* 0x0000000625267210 */ /* 0x0c0fe40007f1e0ff */
[-C--:B------:R-:W-:Y:S01]  /*d9f0*/  IADD3 R4, P1, PT, R50, R6.reuse, RZ ;  /* 0x0000000632047210 */ /* 0x080fe20007f3e0ff */
[----:B------:R-:W-:Y:S01]  /*da00*/  IMAD R34, R34, UR57, RZ ;  /* 0x0000003922227c24 */ /* 0x000fe2000f8e02ff */
[-C--:B------:R-:W-:Y:S01]  /*da10*/  LEA.HI.X.SX32 R71, R37, R3.reuse, 0x1, P0 ;  /* 0x0000000325477211 */ /* 0x080fe200000f0eff */
[----:B------:R-:W-:Y:S01]  /*da20*/  IMAD R33, R33, UR58, RZ ;  /* 0x0000003a21217c24 */ /* 0x000fe2000f8e02ff */
[----:B------:R-:W-:Y:S01]  /*da30*/  LEA.HI.X.SX32 R50, R50, R3, 0x1, P1 ;  /* 0x0000000332327211 */ /* 0x000fe200008f0eff */
[----:B------:R-:W-:Y:S01]  /*da40*/  STL [R1+0x3b8], R4 ;  /* 0x0003b80401007387 */ /* 0x000fe20000100800 */
[----:B------:R-:W-:-:S03]  /*da50*/  IADD3 R39, P1, PT, R34, R6, RZ ;  /* 0x0000000622277210 */ /* 0x000fc60007f3e0ff */
[----:B------:R-:W-:Y:S01]  /*da60*/  STL [R1+0x3b0], R76 ;  /* 0x0003b04c01007387 */ /* 0x000fe20000100800 */
[----:B-1----:R-:W-:Y:S01]  /*da70*/  VIADD R75, R47, 0x7f ;  /* 0x0000007f2f4b7836 */ /* 0x002fe20000000000 */
[----:B0-----:R-:W-:Y:S02]  /*da80*/  LOP3.LUT R10, R10, 0x7f, RZ, 0xc0, !PT ;  /* 0x0000007f0a0a7812 */ /* 0x001fe400078ec0ff */
[----:B------:R-:W-:Y:S02]  /*da90*/  STL [R1+0x3c0], R59 ;  /* 0x0003c03b01007387 */ /* 0x000fe40000100800 */
[----:B------:R-:W-:Y:S02]  /*daa0*/  ISETP.GT.AND P0, PT, R75, 0x7f, PT ;  /* 0x0000007f4b00780c */ /* 0x000fe40003f04270 */
[----:B------:R-:W-:Y:S01]  /*dab0*/  STL [R1+0x3ac], R77 ;  /* 0x0003ac4d01007387 */ /* 0x000fe20000100800 */
[-C--:B------:R-:W-:Y:S02]  /*dac0*/  IADD3 R40, P2, PT, R33, R6.reuse, RZ ;  /* 0x0000000621287210 */ /* 0x080fe40007f5e0ff */
[----:B------:R-:W-:Y:S01]  /*dad0*/  ISETP.LT.AND P0, PT, R10, R47, P0 ;  /* 0x0000002f0a00720c */ /* 0x000fe20000701270 */
[----:B------:R-:W-:Y:S01]  /*dae0*/  STL [R1+0x3b4], R50 ;  /* 0x0003b43201007387 */ /* 0x000fe20000100800 */
[----:B------:R-:W-:-:S02]  /*daf0*/  IADD3 R26, P4, PT, R72, R6, RZ ;  /* 0x00000006481a7210 */ /* 0x000fc40007f9e0ff */
[-C--:B------:R-:W-:Y:S01]  /*db00*/  IADD3 R8, P6, PT, R74, R6.reuse, RZ ;  /* 0x000000064a087210 */ /* 0x080fe20007fde0ff */
[----:B------:R-:W-:Y:S01]  /*db10*/  STL [R1+0x3bc], R58 ;  /* 0x0003bc3a01007387 */ /* 0x000fe20000100800 */
[----:B------:R-:W-:-:S03]  /*db20*/  IADD3 R11, P5, PT, R73, R6, RZ ;  /* 0x00000006490b7210 */ /* 0x000fc60007fbe0ff */
[----:B------:R-:W-:Y:S01]  /*db30*/  STL [R1+0x3c4], R38 ;  /* 0x0003c42601007387 */ /* 0x000fe20000100800 */
[----:B------:R-:W-:-:S03]  /*db40*/  LEA.HI.X.SX32 R54, R34, R3, 0x1, P1 ;  /* 0x0000000322367211 */ /* 0x000fc600008f0eff */
[----:B------:R-:W-:Y:S01]  /*db50*/  STL [R1+0x3c8], R39 ;  /* 0x0003c82701007387 */ /* 0x000fe20000100800 */
[----:B------:R-:W-:-:S03]  /*db60*/  LEA.HI.X.SX32 R41, R33, R3, 0x1, P2 ;  /* 0x0000000321297211 */ /* 0x000fc600010f0eff */
[----:B------:R-:W-:Y:S01]  /*db70*/  STL [R1+0x3cc], R40 ;  /* 0x0003cc2801007387 */ /* 0x000fe20000100800 */
[-C--:B------:R-:W-:Y:S02]  /*db80*/  LEA.HI.X.SX32 R27, R72, R3.reuse, 0x1, P4 ;  /* 0x00000003481b7211 */ /* 0x080fe400020f0eff */
[----:B------:R-:W-:Y:S01]  /*db90*/  PRMT R7, RZ, 0x7610, R7 ;  /* 0x00007610ff077816 */ /* 0x000fe20000000007 */
[----:B------:R-:W-:Y:S01]  /*dba0*/  STL [R1+0x3d0], R26 ;  /* 0x0003d01a01007387 */ /* 0x000fe20000100800 */
[----:B------:R-:W-:-:S03]  /*dbb0*/  LEA.HI.X.SX32 R9, R74, R3, 0x1, P6 ;  /* 0x000000034a097211 */ /* 0x000fc600030f0eff */
[----:B------:R2:W-:Y:S04]  /*dbc0*/  STL [R1+0x20c], R8 ;  /* 0x00020c0801007387 */ /* 0x0005e80000100800 */
[----:B------:R-:W-:Y:S01]  /*dbd0*/  STL [R1+0x3d4], R11 ;  /* 0x0003d40b01007387 */ /* 0x000fe20000100800 */
[----:B------:R-:W-:-:S03]  /*dbe0*/  LEA.HI.X.SX32 R12, R73, R3, 0x1, P5 ;  /* 0x00000003490c7211 */ /* 0x000fc600028f0eff */
[----:B------:R-:W-:Y:S01]  /*dbf0*/  STL [R1+0x1f4], R71 ;  /* 0x0001f44701007387 */ /* 0x000fe20000100800 */
[----:B------:R-:W-:-:S03]  /*dc00*/  PRMT R3, RZ, 0x7610, R3 ;  /* 0x00007610ff037816 */ /* 0x000fc60000000003 */
[----:B------:R-:W-:Y:S04]  /*dc10*/  STL [R1+0x1fc], R54 ;  /* 0x0001fc3601007387 */ /* 0x000fe80000100800 */
[----:B------:R-:W-:Y:S04]  /*dc20*/  STL [R1+0x200], R41 ;  /* 0x0002002901007387 */ /* 0x000fe80000100800 */
[----:B------:R-:W-:Y:S04]  /*dc30*/  STL [R1+0x204], R27 ;  /* 0x0002041b01007387 */ /* 0x000fe80000100800 */
[----:B------:R3:W-:Y:S04]  /*dc40*/  STL [R1+0x1f8], R9 ;  /* 0x0001f80901007387 */ /* 0x0007e80000100800 */
[----:B------:R2:W4:Y:S02]  /*dc50*/  @P0 LDG.E.U8 R7, desc[UR18][R8.64] ;  /* 0x0000001208070981 */ /* 0x000524000c1e1100 */
[----:B--2---:R-:W-:-:S02]  /*dc60*/  @P0 IMAD.MOV.U32 R8, RZ, RZ, R56 ;  /* 0x000000ffff080224 */ /* 0x004fc400078e0038 */
[----:B---3--:R-:W-:-:S05]  /*dc70*/  @P0 IMAD.MOV.U32 R9, RZ, RZ, R52 ;  /* 0x000000ffff090224 */ /* 0x008fca00078e0034 */
[----:B------:R0:W2:Y:S04]  /*dc80*/  @P0 LDG.E.U8 R3, desc[UR18][R8.64] ;  /* 0x0000001208030981 */ /* 0x0000a8000c1e1100 */
[----:B------:R-:W-:Y:S04]  /*dc90*/  STS.U8 [R93+UR9+0x3780], R28 ;  /* 0x0037801c5d007988 */ /* 0x000fe80008000009 */
[----:B------:R-:W-:Y:S04]  /*dca0*/  STS.U8 [R93+UR9+0x3b80], R24 ;  /* 0x003b80185d007988 */ /* 0x000fe80008000009 */
[----:B------:R-:W-:Y:S01]  /*dcb0*/  STS.U8 [R93+UR9+0x3f80], R23 ;  /* 0x003f80175d007988 */ /* 0x000fe20008000009 */
[----:B0-----:R-:W-:-:S02]  /*dcc0*/  @P0 IMAD.MOV.U32 R8, RZ, RZ, R63 ;  /* 0x000000ffff080224 */ /* 0x001fc400078e003f */
[----:B------:R-:W-:Y:S01]  /*dcd0*/  @P0 IMAD.MOV.U32 R9, RZ, RZ, R62 ;  /* 0x000000ffff090224 */ /* 0x000fe200078e003e */
[----:B--2---:R0:W-:Y:S02]  /*dce0*/  STS.U8 [R10+UR9+0x8000], R3 ;  /* 0x008000030a007988 */ /* 0x0041e40008000009 */
[----:B0-----:R-:W-:-:S06]  /*dcf0*/  PRMT R3, RZ, 0x7610, R3 ;  /* 0x00007610ff037816 */ /* 0x001fcc0000000003 */
[----:B------:R0:W2:Y:S02]  /*dd00*/  @P0 LDG.E.U8 R3, desc[UR18][R8.64] ;  /* 0x0000001208030981 */ /* 0x0000a4000c1e1100 */
[----:B0-----:R-:W-:Y:S02]  /*dd10*/  @P0 IMAD.MOV.U32 R8, RZ, RZ, R65 ;  /* 0x000000ffff080224 */ /* 0x001fe400078e0041 */
[----:B------:R-:W-:Y:S01]  /*dd20*/  @P0 IMAD.MOV.U32 R9, RZ, RZ, R66 ;  /* 0x000000ffff090224 */ /* 0x000fe200078e0042 */
[----:B--2---:R0:W-:Y:S02]  /*dd30*/  STS.U8 [R10+UR9+0x8400], R3 ;  /* 0x008400030a007988 */ /* 0x0041e40008000009 */
[----:B0-----:R-:W-:-:S06]  /*dd40*/  PRMT R3, RZ, 0x7610, R3 ;  /* 0x00007610ff037816 */ /* 0x001fcc0000000003 */
[----:B------:R0:W2:Y:S02]  /*dd50*/  @P0 LDG.E.U8 R3, desc[UR18][R8.64] ;  /* 0x0000001208030981 */ /* 0x0000a4000c1e1100 */
[----:B0-----:R-:W-:Y:S02]  /*dd60*/  @P0 IMAD.MOV.U32 R8, RZ, RZ, R49 ;  /* 0x000000ffff080224 */ /* 0x001fe400078e0031 */
[----:B----4-:R-:W-:Y:S01]  /*dd70*/  @P0 IMAD.MOV.U32 R9, RZ, RZ, R53 ;  /* 0x000000ffff090224 */ /* 0x010fe200078e0035 */
        /* <DEDUP_REMOVED lines=17> */
[----:B------:R0:W2:Y:S04]  /*de90*/  @P0 LDG.E.U8 R3, desc[UR18][R8.64] ;  /* 0x0000001208030981 */ /* 0x0000a8000c1e1100 */
[----:B------:R-:W-:Y:S04]  /*dea0*/  STL [R1+0x208], R12 ;  /* 0x0002080c01007387 */ /* 0x000fe80000100800 */
[----:B------:R-:W3:Y:S01]  /*deb0*/  LDL R56, [R1+0x1e0] ;  /* 0x0001e00001387983 */ /* 0x000ee20000100800 */
[----:B0-----:R-:W-:Y:S02]  /*dec0*/  @P0 IMAD.MOV.U32 R8, RZ, RZ, R4 ;  /* 0x000000ffff080224 */ /* 0x001fe400078e0004 */
[----:B------:R-:W-:Y:S01]  /*ded0*/  @P0 IMAD.MOV.U32 R9, RZ, RZ, R50 ;  /* 0x000000ffff090224 */ /* 0x000fe200078e0032 */
[----:B------:R-:W4:Y:S04]  /*dee0*/  LDL R63, [R1+0x1e4] ;  /* 0x0001e400013f7983 */ /* 0x000f280000100800 */
[----:B------:R-:W3:Y:S04]  /*def0*/  LDL R66, [R1+0x23c] ;  /* 0x00023c0001427983 */ /* 0x000ee80000100800 */
[----:B------:R-:W3:Y:S01]  /*df00*/  LDL R65, [R1+0x240] ;  /* 0x0002400001417983 */ /* 0x000ee20000100800 */
[----:B------:R-:W-:-:S03]  /*df10*/  PRMT R6, RZ, 0x7610, R6 ;  /* 0x00007610ff067816 */ /* 0x000fc60000000006 */
[----:B------:R-:W3:Y:S04]  /*df20*/  LDL R53, [R1+0x27c] ;  /* 0x00027c0001357983 */ /* 0x000ee80000100800 */
[----:B------:R-:W3:Y:S01]  /*df30*/  LDL R49, [R1+0x280] ;  /* 0x0002800001317983 */ /* 0x000ee20000100800 */
[----:B------:R-:W0:Y:S03]  /*df40*/  S2R R62, SR_TID.X ;  /* 0x00000000003e7919 */ /* 0x000e260000002100 */
[----:B------:R-:W3:Y:S04]  /*df50*/  LDL R64, [R1+0x2bc] ;  /* 0x0002bc0001407983 */ /* 0x000ee80000100800 */
[----:B------:R-:W3:Y:S04]  /*df60*/  LDL R48, [R1+0x2c0] ;  /* 0x0002c00001307983 */ /* 0x000ee80000100800 */
[----:B------:R-:W3:Y:S04]  /*df70*/  LDL.LU R84, [R1+0x880] ;  /* 0x0008800001547983 */ /* 0x000ee80000300800 */
[----:B------:R-:W3:Y:S04]  /*df80*/  LDL.LU R83, [R1+0x87c] ;  /* 0x00087c0001537983 */ /* 0x000ee80000300800 */
[----:B------:R-:W3:Y:S04]  /*df90*/  LDL.LU R19, [R1+0x878] ;  /* 0x0008780001137983 */ /* 0x000ee80000300800 */
[----:B------:R-:W3:Y:S04]  /*dfa0*/  LDL.LU R88, [R1+0x874] ;  /* 0x0008740001587983 */ /* 0x000ee80000300800 */
[----:B------:R-:W3:Y:S04]  /*dfb0*/  LDL.LU R4, [R1+0x870] ;  /* 0x0008700001047983 */ /* 0x000ee80000300800 */
[----:B--2---:R1:W-:Y:S02]  /*dfc0*/  STS.U8 [R10+UR9+0x9800], R3 ;  /* 0x009800030a007988 */ /* 0x0043e40008000009 */
[----:B-1----:R-:W-:-:S06]  /*dfd0*/  PRMT R3, RZ, 0x7610, R3 ;  /* 0x00007610ff037816 */ /* 0x002fcc0000000003 */
[----:B------:R4:W2:Y:S02]  /*dfe0*/  @P0 LDG.E.U8 R3, desc[UR18][R8.64] ;  /* 0x0000001208030981 */ /* 0x0008a4000c1e1100 */
[----:B----4-:R-:W-:Y:S02]  /*dff0*/  @P0 IMAD.MOV.U32 R8, RZ, RZ, R63 ;  /* 0x000000ffff080224 */ /* 0x010fe400078e003f */
[----:B---3--:R-:W-:Y:S01]  /*e000*/  @P0 IMAD.MOV.U32 R9, RZ, RZ, R56 ;  /* 0x000000ffff090224 */ /* 0x008fe200078e0038 */
[----:B0-----:R-:W-:Y:S01]  /*e010*/  LOP3.LUT R62, R62, 0x7f, RZ, 0xc0, !PT ;  /* 0x0000007f3e3e7812 */ /* 0x001fe200078ec0ff */
[----:B------:R-:W3:Y:S04]  /*e020*/  LDL R63, [R1+0x1e8] ;  /* 0x0001e800013f7983 */ /* 0x000ee80000100800 */
[----:B------:R0:W4:Y:S02]  /*e030*/  @P0 LDG.E.U8 R6, desc[UR18][R8.64] ;  /* 0x0000001208060981 */ /* 0x000124000c1e1100 */
[----:B0-----:R-:W-:-:S02]  /*e040*/  @P0 IMAD.MOV.U32 R8, RZ, RZ, R65 ;  /* 0x000000ffff080224 */ /* 0x001fc400078e0041 */
[----:B------:R-:W-:Y:S01]  /*e050*/  @P0 IMAD.MOV.U32 R9, RZ, RZ, R66 ;  /* 0x000000ffff090224 */ /* 0x000fe200078e0042 */
[----:B--2---:R0:W-:Y:S01]  /*e060*/  STS.U8 [R10+UR9+0x9c00], R3 ;  /* 0x009c00030a007988 */ /* 0x0041e20008000009 */
[----:B------:R-:W-:-:S03]  /*e070*/  LOP3.LUT R62, R62, 0x10, RZ, 0x3c, !PT ;  /* 0x000000103e3e7812 */ /* 0x000fc600078e3cff */
[----:B------:R-:W2:Y:S04]  /*e080*/  LDL R66, [R1+0x1ec] ;  /* 0x0001ec0001427983 */ /* 0x000ea80000100800 */
[----:B------:R-:W2:Y:S01]  /*e090*/  LDL R65, [R1+0x284] ;  /* 0x0002840001417983 */ /* 0x000ea20000100800 */
[----:B0-----:R-:W-:-:S06]  /*e0a0*/  PRMT R3, RZ, 0x7610, R3 ;  /* 0x00007610ff037816 */ /* 0x001fcc0000000003 */
[----:B------:R0:W2:Y:S04]  /*e0b0*/  @P0 LDG.E.U8 R3, desc[UR18][R8.64] ;  /* 0x0000001208030981 */ /* 0x0000a8000c1e1100 */
[----:B----4-:R-:W-:Y:S01]  /*e0c0*/  STS.U8 [R62+UR9+0x8080], R6 ;  /* 0x008080063e007988 */ /* 0x010fe20008000009 */
[----:B0-----:R-:W-:Y:S02]  /*e0d0*/  @P0 IMAD.MOV.U32 R8, RZ, RZ, R49 ;  /* 0x000000ffff080224 */ /* 0x001fe400078e0031 */
[----:B------:R-:W-:Y:S01]  /*e0e0*/  @P0 IMAD.MOV.U32 R9, RZ, RZ, R53 ;  /* 0x000000ffff090224 */ /* 0x000fe200078e0035 */
[----:B------:R-:W4:Y:S04]  /*e0f0*/  LDL R49, [R1+0x248] ;  /* 0x0002480001317983 */ /* 0x000f280000100800 */
[----:B------:R-:W3:Y:S04]  /*e100*/  LDL R53, [R1+0x244] ;  /* 0x0002440001357983 */ /* 0x000ee80000100800 */
[----:B--2---:R0:W-:Y:S02]  /*e110*/  STS.U8 [R62+UR9+0x8480], R3 ;  /* 0x008480033e007988 */ /* 0x0041e40008000009 */
[----:B0-----:R-:W-:-:S06]  /*e120*/  PRMT R3, RZ, 0x7610, R3 ;  /* 0x00007610ff037816 */ /* 0x001fcc0000000003 */
[----:B------:R0:W2:Y:S02]  /*e130*/  @P0 LDG.E.U8 R3, desc[UR18][R8.64] ;  /* 0x0000001208030981 */ /* 0x0000a4000c1e1100 */
[----:B0-----:R-:W-:Y:S02]  /*e140*/  @P0 IMAD.MOV.U32 R8, RZ, RZ, R48 ;  /* 0x000000ffff080224 */ /* 0x001fe400078e0030 */
[----:B------:R-:W-:Y:S01]  /*e150*/  @P0 IMAD.MOV.U32 R9, RZ, RZ, R64 ;  /* 0x000000ffff090224 */ /* 0x000fe200078e0040 */
[----:B------:R-:W-:Y:S01]  /*e160*/  PRMT R6, RZ, 0x7610, R6 ;  /* 0x00007610ff067816 */ /* 0x000fe20000000006 */
[----:B------:R-:W3:Y:S04]  /*e170*/  LDL R48, [R1+0x288] ;  /* 0x0002880001307983 */ /* 0x000ee80000100800 */
[----:B--2---:R0:W-:Y:S02]  /*e180*/  STS.U8 [R62+UR9+0x8880], R3 ;  /* 0x008880033e007988 */ /* 0x0041e40008000009 */
[----:B0-----:R-:W-:-:S06]  /*e190*/  PRMT R3, RZ, 0x7610, R3 ;  /* 0x00007610ff037816 */ /* 0x001fcc0000000003 */
[----:B------:R0:W2:Y:S02]  /*e1a0*/  @P0 LDG.E.U8 R3, desc[UR18][R8.64] ;  /* 0x0000001208030981 */ /* 0x0000a4000c1e1100 */
[----:B0-----:R-:W-:Y:S02]  /*e1b0*/  @P0 IMAD.MOV.U32 R8, RZ, RZ, R91 ;  /* 0x000000ffff080224 */ /* 0x001fe400078e005b */
[----:B------:R-:W-:Y:S02]  /*e1c0*/  @P0 IMAD.MOV.U32 R9, RZ, RZ, R22 ;  /* 0x000000ffff090224 */ /* 0x000fe400078e0016 */
[----:B------:R-:W3:Y:S04]  /*e1d0*/  LDL.LU R22, [R1+0x86c] ;  /* 0x00086c0001167983 */ /* 0x000ee80000300800 */
[----:B------:R-:W3:Y:S04]  /*e1e0*/  LDL.LU R91, [R1+0x868] ;  /* 0x00086800015b7983 */ /* 0x000ee80000300800 */
        /* <DEDUP_REMOVED lines=8> */
[----:B--2---:R0:W-:Y:S02]  /*e270*/  STS.U8 [R62+UR9+0x9080], R3 ;  /* 0x009080033e007988 */ /* 0x0041e40008000009 */
[----:B0-----:R-:W-:-:S06]  /*e280*/  PRMT R3, RZ, 0x7610, R3 ;  /* 0x00007610ff037816 */ /* 0x001fcc0000000003 */
[----:B------:R0:W2:Y:S02]  /*e290*/  @P0 LDG.E.U8 R3, desc[UR18][R8.64] ;  /* 0x0000001208030981 */ /* 0x0000a4000c1e1100 */
[----:B0-----:R-:W-:Y:S02]  /*e2a0*/  @P0 IMAD.MOV.U32 R8, RZ, RZ, R67 ;  /* 0x000000ffff080224 */ /* 0x001fe400078e0043 */
[----:B------:R-:W-:Y:S01]  /*e2b0*/  @P0 IMAD.MOV.U32 R9, RZ, RZ, R92 ;  /* 0x000000ffff090224 */ /* 0x000fe200078e005c */
[----:B--2---:R0:W-:Y:S01]  /*e2c0*/  STS.U8 [R62+UR9+0x9480], R3 ;  /* 0x009480033e007988 */ /* 0x0041e20008000009 */
[----:B------:R-:W1:Y:S03]  /*e2d0*/  S2R R67, SR_TID.X ;  /* 0x0000000000437919 */ /* 0x000e660000002100 */
[----:B------:R-:W2:Y:S01]  /*e2e0*/  LDL.LU R92, [R1+0x85c] ;  /* 0x00085c00015c7983 */ /* 0x000ea20000300800 */
        /* <DEDUP_REMOVED lines=8> */
[----:B---3--:R-:W-:-:S05]  /*e370*/  @P0 IMAD.MOV.U32 R9, RZ, RZ, R63 ;  /* 0x000000ffff090224 */ /* 0x008fca00078e003f */
[----:B------:R4:W3:Y:S02]  /*e380*/  @P0 LDG.E.U8 R6, desc[UR18][R8.64] ;  /* 0x0000001208060981 */ /* 0x0008e4000c1e1100 */
[----:B----4-:R-:W-:Y:S02]  /*e390*/  @P0 IMAD.MOV.U32 R8, RZ, RZ, R49 ;  /* 0x000000ffff080224 */ /* 0x010fe400078e0031 */
[----:B------:R-:W-:Y:S01]  /*e3a0*/  @P0 IMAD.MOV.U32 R9, RZ, RZ, R53 ;  /* 0x000000ffff090224 */ /* 0x000fe200078e0035 */
[----:B-1----:R-:W-:Y:S01]  /*e3b0*/  LOP3.LUT R67, R67, 0x7f, RZ, 0xc0, !PT ;  /* 0x0000007f43437812 */ /* 0x002fe200078ec0ff */
[----:B------:R-:W4:Y:S04]  /*e3c0*/  LDL R53, [R1+0x1f0] ;  /* 0x0001f00001357983 */ /* 0x000f280000100800 */
[----:B--2---:R0:W-:Y:S04]  /*e3d0*/  STS.U8 [R62+UR9+0x9c80], R3 ;  /* 0x009c80033e007988 */ /* 0x0041e80008000009 */
[----:B------:R-:W2:Y:S01]  /*e3e0*/  LDL R49, [R1+0x210] ;  /* 0x0002100001317983 */ /* 0x000ea20000100800 */
[----:B0-----:R-:W-:-:S06]  /*e3f0*/  PRMT R3, RZ, 0x7610, R3 ;  /* 0x00007610ff037816 */ /* 0x001fcc0000000003 */
[----:B------:R0:W2:Y:S01]  /*e400*/  @P0 LDG.E.U8 R3, desc[UR18][R8.64] ;  /* 0x0000001208030981 */ /* 0x0000a2000c1e1100 */
[----:B------:R-:W-:-:S05]  /*e410*/  LOP3.LUT R67, R67, 0x20, RZ, 0x3c, !PT ;  /* 0x0000002043437812 */ /* 0x000fca00078e3cff */
[----:B---3--:R-:W-:Y:S01]  /*e420*/  STS.U8 [R67+UR9+0x8100], R6 ;  /* 0x0081000643007988 */ /* 0x008fe20008000009 */
[----:B0-----:R-:W-:Y:S02]  /*e430*/  @P0 IMAD.MOV.U32 R8, RZ, RZ, R48 ;  /* 0x000000ffff080224 */ /* 0x001fe400078e0030 */
[----:B------:R-:W-:Y:S01]  /*e440*/  @P0 IMAD.MOV.U32 R9, RZ, RZ, R65 ;  /* 0x000000ffff090224 */ /* 0x000fe200078e0041 */
[----:B------:R-:W3:Y:S04]  /*e450*/  LDL R48, [R1+0x250] ;  /* 0x0002500001307983 */ /* 0x000ee80000100800 */
[----:B------:R-:W3:Y:S04]  /*e460*/  LDL R65, [R1+0x24c] ;  /* 0x00024c0001417983 */ /* 0x000ee80000100800 */
[----:B--2---:R0:W-:Y:S02]  /*e470*/  STS.U8 [R67+UR9+0x8500], R3 ;  /* 0x0085000343007988 */ /* 0x0041e40008000009 */
[----:B0-----:R-:W-:-:S06]  /*e480*/  PRMT R3, RZ, 0x7610, R3 ;  /* 0x00007610ff037816 */ /* 0x001fcc0000000003 */
[----:B------:R0:W2:Y:S02]  /*e490*/  @P0 LDG.E.U8 R3, desc[UR18][R8.64] ;  /* 0x0000001208030981 */ /* 0x0000a4000c1e1100 */
[----:B0-----:R-:W-:Y:S02]  /*e4a0*/  @P0 IMAD.MOV.U32 R8, RZ, RZ, R64 ;  /* 0x000000ffff080224 */ /* 0x001fe400078e0040 */
[----:B------:R-:W-:Y:S01]  /*e4b0*/  @P0 IMAD.MOV.U32 R9, RZ, RZ, R84 ;  /* 0x000000ffff090224 */ /* 0x000fe200078e0054 */
[----:B------:R-:W-:Y:S01]  /*e4c0*/  PRMT R6, RZ, 0x7610, R6 ;  /* 0x00007610ff067816 */ /* 0x000fe20000000006 */
        /* <DEDUP_REMOVED lines=31> */
[----:B------:R-:W0:Y:S04]  /*e6c0*/  S2R R38, SR_TID.X ;  /* 0x0000000000267919 */ /* 0x000e280000002100 */
[----:B------:R3:W4:Y:S04]  /*e6d0*/  @P0 LDG.E.U8 R6, desc[UR18][R8.64] ;  /* 0x0000001208060981 */ /* 0x000728000c1e1100 */
[----:B------:R-:W4:Y:S01]  /*e6e0*/  LDL R49, [R1+0x214] ;  /* 0x0002140001317983 */ /* 0x000f220000100800 */
[----:B---3--:R-:W-:-:S02]  /*e6f0*/  @P0 IMAD.MOV.U32 R8, RZ, RZ, R48 ;  /* 0x000000ffff080224 */ /* 0x008fc400078e0030 */
[----:B------:R-:W-:Y:S01]  /*e700*/  @P0 IMAD.MOV.U32 R9, RZ, RZ, R65 ;  /* 0x000000ffff090224 */ /* 0x000fe200078e0041 */
[----:B------:R-:W3:Y:S04]  /*e710*/  LDL R48, [R1+0x258] ;  /* 0x0002580001307983 */ /* 0x000ee80000100800 */
[----:B--2---:R1:W-:Y:S02]  /*e720*/  STS.U8 [R67+UR9+0x9d00], R3 ;  /* 0x009d000343007988 */ /* 0x0043e40008000009 */
[----:B-1----:R-:W-:-:S06]  /*e730*/  PRMT R3, RZ, 0x7610, R3 ;  /* 0x00007610ff037816 */ /* 0x002fcc0000000003 */
[----:B------:R1:W2:Y:S01]  /*e740*/  @P0 LDG.E.U8 R3, desc[UR18][R8.64] ;  /* 0x0000001208030981 */ /* 0x0002a2000c1e1100 */
[----:B0-----:R-:W-:-:S04]  /*e750*/  LOP3.LUT R38, R38, 0x7f, RZ, 0xc0, !PT ;  /* 0x0000007f26267812 */ /* 0x001fc800078ec0ff */
[----:B------:R-:W-:Y:S02]  /*e760*/  LOP3.LUT R53, R38, 0x30, RZ, 0x3c, !PT ;  /* 0x0000003026357812 */ /* 0x000fe400078e3cff */
[----:B------:R-:W3:Y:S04]  /*e770*/  LDL R38, [R1+0x218] ;  /* 0x0002180001267983 */ /* 0x000ee80000100800 */
[----:B----4-:R-:W-:Y:S01]  /*e780*/  STS.U8 [R53+UR9+0x8180], R6 ;  /* 0x0081800635007988 */ /* 0x010fe20008000009 */
[----:B-1----:R-:W-:Y:S02]  /*e790*/  @P0 IMAD.MOV.U32 R8, RZ, RZ, R64 ;  /* 0x000000ffff080224 */ /* 0x002fe400078e0040 */
[----:B------:R-:W-:Y:S02]  /*e7a0*/  @P0 IMAD.MOV.U32 R9, RZ, RZ, R84 ;  /* 0x000000ffff090224 */ /* 0x000fe400078e0054 */
[----:B------:R-:W4:Y:S04]  /*e7b0*/  LDL.LU R84, [R1+0x844] ;  /* 0x0008440001547983 */ /* 0x000f280000300800 */
        /* <DEDUP_REMOVED lines=12> */
[----:B------:R-:W3:Y:S01]  /*e880*/  LDL.LU R82, [R1+0x838] ;  /* 0x0008380001527983 */ /* 0x000ee20000300800 */
[----:B------:R-:W-:-:S03]  /*e890*/  PRMT R6, RZ, 0x7610, R6 ;  /* 0x00007610ff067816 */ /* 0x000fc60000000006 */
        /* <DEDUP_REMOVED lines=19> */
[----:B---3--:R-:W-:Y:S02]  /*e9d0*/  @P0 IMAD.MOV.U32 R8, RZ, RZ, R38 ;  /* 0x000000ffff080224 */ /* 0x008fe400078e0026 */
[----:B------:R-:W-:Y:S01]  /*e9e0*/  @P0 IMAD.MOV.U32 R9, RZ, RZ, R49 ;  /* 0x000000ffff090224 */ /* 0x000fe200078e0031 */
[----:B------:R-:W0:Y:S04]  /*e9f0*/  S2R R39, SR_TID.X ;  /* 0x0000000000277919 */ /* 0x000e280000002100 */
[----:B------:R1:W3:Y:S04]  /*ea00*/  @P0 LDG.E.U8 R6, desc[UR18][R8.64] ;  /* 0x0000001208060981 */ /* 0x0002e8000c1e1100 */
[----:B------:R-:W3:Y:S01]  /*ea10*/  LDL R38, [R1+0x220] ;  /* 0x0002200001267983 */ /* 0x000ee20000100800 */
[----:B-1----:R-:W-:-:S02]  /*ea20*/  @P0 IMAD.MOV.U32 R8, RZ, RZ, R48 ;  /* 0x000000ffff080224 */ /* 0x002fc400078e0030 */
[----:B------:R-:W-:Y:S02]  /*ea30*/  @P0 IMAD.MOV.U32 R9, RZ, RZ, R82 ;  /* 0x000000ffff090224 */ /* 0x000fe400078e0052 */
[----:B------:R-:W4:Y:S04]  /*ea40*/  LDL.LU R82, [R1+0x830] ;  /* 0x0008300001527983 */ /* 0x000f280000300800 */
[----:B--2---:R1:W-:Y:S02]  /*ea50*/  STS.U8 [R53+UR9+0x9d80], R3 ;  /* 0x009d800335007988 */ /* 0x0043e40008000009 */
[----:B-1----:R-:W-:-:S06]  /*ea60*/  PRMT R3, RZ, 0x7610, R3 ;  /* 0x00007610ff037816 */ /* 0x002fcc0000000003 */
[----:B------:R1:W2:Y:S01]  /*ea70*/  @P0 LDG.E.U8 R3, desc[UR18][R8.64] ;  /* 0x0000001208030981 */ /* 0x0002a2000c1e1100 */
[----:B0-----:R-:W-:-:S04]  /*ea80*/  LOP3.LUT R39, R39, 0x7f, RZ, 0xc0, !PT ;  /* 0x0000007f27277812 */ /* 0x001fc800078ec0ff */
[----:B------:R-:W-:-:S05]  /*ea90*/  LOP3.LUT R39, R39, 0x40, RZ, 0x3c, !PT ;  /* 0x0000004027277812 */ /* 0x000fca00078e3cff */
[----:B---3--:R-:W-:Y:S01]  /*eaa0*/  STS.U8 [R39+UR9+0x8200], R6 ;  /* 0x0082000627007988 */ /* 0x008fe20008000009 */
[----:B-1----:R-:W-:Y:S02]  /*eab0*/  @P0 IMAD.MOV.U32 R8, RZ, RZ, R5 ;  /* 0x000000ffff080224 */ /* 0x002fe400078e0005 */
        /* <DEDUP_REMOVED lines=32> */
[----:B------:R0:W2:Y:S01]  /*ecc0*/  @P0 LDG.E.U8 R3, desc[UR18][R8.64] ;  /* 0x0000001208030981 */ /* 0x0000a2000c1e1100 */
[----:B------:R-:W-:Y:S01]  /*ecd0*/  PRMT R6, RZ, 0x7610, R6 ;  /* 0x00007610ff067816 */ /* 0x000fe20000000006 */
[----:B0-----:R-:W-:Y:S02]  /*ece0*/  @P0 IMAD.MOV.U32 R8, RZ, RZ, R38 ;  /* 0x000000ffff080224 */ /* 0x001fe400078e0026 */
[----:B---3--:R-:W-:Y:S01]  /*ecf0*/  @P0 IMAD.MOV.U32 R9, RZ, RZ, R91 ;  /* 0x000000ffff090224 */ /* 0x008fe200078e005b */
[----:B------:R-:W0:Y:S04]  /*ed00*/  S2R R25, SR_TID.X ;  /* 0x0000000000197919 */ /* 0x000e280000002100 */
[----:B------:R1:W3:Y:S04]  /*ed10*/  @P0 LDG.E.U8 R6, desc[UR18][R8.64] ;  /* 0x0000001208060981 */ /* 0x0002e8000c1e1100 */
[----:B------:R-:W3:Y:S01]  /*ed20*/  LDL.LU R91, [R1+0x81c] ;  /* 0x00081c00015b7983 */ /* 0x000ee20000300800 */
[----:B-1----:R-:W-:-:S02]  /*ed30*/  @P0 IMAD.MOV.U32 R8, RZ, RZ, R5 ;  /* 0x000000ffff080224 */ /* 0x002fc400078e0005 */
[----:B------:R-:W-:Y:S02]  /*ed40*/  @P0 IMAD.MOV.U32 R9, RZ, RZ, R86 ;  /* 0x000000ffff090224 */ /* 0x000fe400078e0056 */
[----:B------:R-:W4:Y:S01]  /*ed50*/  LDL.LU R86, [R1+0x818] ;  /* 0x0008180001567983 */ /* 0x000f220000300800 */
[----:B------:R-:W-:-:S03]  /*ed60*/  LOP3.LUT R10, R10, 0x60, RZ, 0x3c, !PT ;  /* 0x000000600a0a7812 */ /* 0x000fc600078e3cff */
[----:B------:R-:W5:Y:S04]  /*ed70*/  LDL.LU R5, [R1+0x814] ;  /* 0x0008140001057983 */ /* 0x000f680000300800 */
        /* <DEDUP_REMOVED lines=8> */
[----:B------:R-:W5:Y:S04]  /*ee00*/  LDL.LU R2, [R1+0x810] ;  /* 0x0008100001027983 */ /* 0x000f680000300800 */
[----:B------:R-:W5:Y:S04]  /*ee10*/  LDL.LU R0, [R1+0x80c] ;  /* 0x00080c0001007983 */ /* 0x000f680000300800 */
[----:B--2---:R0:W-:Y:S02]  /*ee20*/  STS.U8 [R25+UR9+0x8680], R3 ;  /* 0x0086800319007988 */ /* 0x0041e40008000009 */
[----:B0-----:R-:W-:-:S06]  /*ee30*/  PRMT R3, RZ, 0x7610, R3 ;  /* 0x00007610ff037816 */ /* 0x001fcc0000000003 */
[----:B------:R0:W2:Y:S02]  /*ee40*/  @P0 LDG.E.U8 R3, desc[UR18][R8.64] ;  /* 0x0000001208030981 */ /* 0x0000a4000c1e1100 */
[----:B0-----:R-:W-:Y:S02]  /*ee50*/  @P0 IMAD.MOV.U32 R8, RZ, RZ, R4 ;  /* 0x000000ffff080224 */ /* 0x001fe400078e0004 */
[----:B------:R-:W-:Y:S01]  /*ee60*/  @P0 IMAD.MOV.U32 R9, RZ, RZ, R42 ;  /* 0x000000ffff090224 */ /* 0x000fe200078e002a */
[----:B------:R-:W-:Y:S01]  /*ee70*/  PRMT R6, RZ, 0x7610, R6 ;  /* 0x00007610ff067816 */ /* 0x000fe20000000006 */
[----:B------:R-:W5:Y:S04]  /*ee80*/  LDL.LU R4, [R1+0x808] ;  /* 0x0008080001047983 */ /* 0x000f680000300800 */
        /* <DEDUP_REMOVED lines=23> */
[----:B----4-:R-:W-:Y:S02]  /*f000*/  @P0 IMAD.MOV.U32 R8, RZ, RZ, R86 ;  /* 0x000000ffff080224 */ /* 0x010fe400078e0056 */
[----:B------:R-:W-:Y:S02]  /*f010*/  @P0 IMAD.MOV.U32 R9, RZ, RZ, R68 ;  /* 0x000000ffff090224 */ /* 0x000fe400078e0044 */
[----:B------:R-:W5:Y:S04]  /*f020*/  LDL.LU R68, [R1+0x804] ;  /* 0x0008040001447983 */ /* 0x000f680000300800 */
[----:B------:R0:W3:Y:S04]  /*f030*/  @P0 LDG.E.U8 R6, desc[UR18][R8.64] ;  /* 0x0000001208060981 */ /* 0x0000e8000c1e1100 */
[----:B------:R-:W5:Y:S01]  /*f040*/  LDL.LU R86, [R1+0x800] ;  /* 0x0008000001567983 */ /* 0x000f620000300800 */
[----:B0-----:R-:W-:-:S02]  /*f050*/  @P0 IMAD.MOV.U32 R8, RZ, RZ, R82 ;  /* 0x000000ffff080224 */ /* 0x001fc400078e0052 */
[----:B------:R-:W-:Y:S02]  /*f060*/  @P0 IMAD.MOV.U32 R9, RZ, RZ, R84 ;  /* 0x000000ffff090224 */ /* 0x000fe400078e0054 */
[----:B------:R-:W5:Y:S04]  /*f070*/  LDL.LU R84, [R1+0x7fc] ;  /* 0x0007fc0001547983 */ /* 0x000f680000300800 */
[----:B------:R-:W5:Y:S04]  /*f080*/  LDL.LU R82, [R1+0x7f8] ;  /* 0x0007f80001527983 */ /* 0x000f680000300800 */
[----:B--2---:R0:W-:Y:S02]  /*f090*/  STS.U8 [R25+UR9+0x9e80], R3 ;  /* 0x009e800319007988 */ /* 0x0041e40008000009 */
[----:B0-----:R-:W-:-:S06]  /*f0a0*/  PRMT R3, RZ, 0x7610, R3 ;  /* 0x00007610ff037816 */ /* 0x001fcc0000000003 */
[----:B------:R0:W2:Y:S04]  /*f0b0*/  @P0 LDG.E.U8 R3, desc[UR18][R8.64] ;  /* 0x0000001208030981 */ /* 0x0000a8000c1e1100 */
[----:B---3--:R-:W-:Y:S01]  /*f0c0*/  STS.U8 [R10+UR9+0x8300], R6 ;  /* 0x008300060a007988 */ /* 0x008fe20008000009 */
        /* <DEDUP_REMOVED lines=35> */
[----:B------:R-:W-:-:S03]  /*f300*/  PRMT R6, RZ, 0x7610, R6 ;  /* 0x00007610ff067816 */ /* 0x000fc60000000006 */
[----:B------:R-:W-:Y:S01]  /*f310*/  STS.U8 [R93+UR9+0x9f80], R7 ;  /* 0x009f80075d007988 */ /* 0x000fe20008000009 */
[----:B0-----:R-:W-:Y:S02]  /*f320*/  @P0 IMAD.MOV.U32 R8, RZ, RZ, R89 ;  /* 0x000000ffff080224 */ /* 0x001fe400078e0059 */
[----:B------:R-:W-:-:S05]  /*f330*/  @P0 IMAD.MOV.U32 R9, RZ, RZ, R90 ;  /* 0x000000ffff090224 */ /* 0x000fca00078e005a */
[----:B------:R0:W3:Y:S02]  /*f340*/  @P0 LDG.E.U8 R6, desc[UR18][R8.64] ;  /* 0x0000001208060981 */ /* 0x0000e4000c1e1100 */
[----:B0-----:R-:W-:Y:S02]  /*f350*/  @P0 IMAD.MOV.U32 R8, RZ, RZ, R87 ;  /* 0x000000ffff080224 */ /* 0x001fe400078e0057 */
[----:B------:R-:W-:Y:S01]  /*f360*/  @P0 IMAD.MOV.U32 R9, RZ, RZ, R88 ;  /* 0x000000ffff090224 */ /* 0x000fe200078e0058 */
[----:B--2---:R0:W-:Y:S02]  /*f370*/  STS.U8 [R93+UR9+0x8380], R3 ;  /* 0x008380035d007988 */ /* 0x0041e40008000009 */
[----:B0-----:R-:W-:-:S06]  /*f380*/  PRMT R3, RZ, 0x7610, R3 ;  /* 0x00007610ff037816 */ /* 0x001fcc0000000003 */
[----:B------:R0:W2:Y:S04]  /*f390*/  @P0 LDG.E.U8 R3, desc[UR18][R8.64] ;  /* 0x0000001208030981 */ /* 0x0000a8000c1e1100 */
[----:B---3--:R1:W-:Y:S01]  /*f3a0*/  STS.U8 [R93+UR9+0x8780], R6 ;  /* 0x008780065d007988 */ /* 0x0083e20008000009 */
[----:B0-----:R-:W-:Y:S02]  /*f3b0*/  @P0 IMAD.MOV.U32 R8, RZ, RZ, R83 ;  /* 0x000000ffff080224 */ /* 0x001fe400078e0053 */
[----:B------:R-:W-:Y:S01]  /*f3c0*/  @P0 IMAD.MOV.U32 R9, RZ, RZ, R85 ;  /* 0x000000ffff090224 */ /* 0x000fe200078e0055 */
[----:B-1----:R-:W-:-:S06]  /*f3d0*/  PRMT R6, RZ, 0x7610, R6 ;  /* 0x00007610ff067816 */ /* 0x002fcc0000000006 */
        /* <DEDUP_REMOVED lines=15> */
[----:B------:R-:W2:Y:S04]  /*f4d0*/  @P0 LDG.E.U8 R3, desc[UR18][R8.64] ;  /* 0x0000001208030981 */ /* 0x000ea8000c1e1100 */
[----:B---3--:R0:W-:Y:S01]  /*f4e0*/  STS.U8 [R93+UR9+0x9780], R6 ;  /* 0x009780065d007988 */ /* 0x0081e20008000009 */
[----:B------:R-:W-:-:S04]  /*f4f0*/  ISETP.NE.U32.AND P0, PT, RZ, UR11, PT ;  /* 0x0000000bff007c0c */ /* 0x000fc8000bf05070 */
[C---:B------:R-:W-:Y:S02]  /*f500*/  ISETP.LT.OR P1, PT, R75.reuse, 0x80, P0 ;  /* 0x000000804b00780c */ /* 0x040fe40000721670 */
[----:B------:R-:W-:Y:S01]  /*f510*/  ISETP.GE.AND P2, PT, R75, 0x100, PT ;  /* 0x000001004b00780c */ /* 0x000fe20003f46270 */
[----:B--2---:R0:W-:Y:S01]  /*f520*/  STS.U8 [R93+UR9+0x9b80], R3 ;  /* 0x009b80035d007988 */ /* 0x0041e20008000009 */
[----:B------:R1:W-:Y:S06]  /*f530*/  MEMBAR.ALL.CTA ;  /* 0x0000000000007992 */ /* 0x0003ec0000008000 */
[----:B-1----:R-:W1:Y:S02]  /*f540*/  FENCE.VIEW.ASYNC.S ;  /* 0x00000000000073c6 */ /* 0x002e640000000000 */
[----:B-1----:R-:W-:Y:S06]  /*f550*/  BAR.SYNC.DEFER_BLOCKING 0x0 ;  /* 0x0000000000007b1d */ /* 0x002fec0000010000 */
[----:B------:R-:W-:Y:S05]  /*f560*/  @P1 BRA `(.L_x_6) ;  /* 0x0000000000841947 */ /* 0x000fea0003800000 */
[----:B------:R-:W-:Y:S02]  /*f570*/  UIADD3 UR4, UPT, UPT, UR9, 0x8000, URZ ;  /* 0x0000800009047890 */ /* 0x000fe4000fffe0ff */
[----:B------:R-:W-:Y:S02]  /*f580*/  USHF.R.U32.HI UR12, URZ, 0x4, UR9 ;  /* 0x00000004ff0c7899 */ /* 0x000fe40008011609 */
[----:B------:R-:W-:Y:S02]  /*f590*/  USHF.R.U32.HI UR4, URZ, 0x4, UR4 ;  /* 0x00000004ff047899 */ /* 0x000fe40008011604 */
[----:B------:R-:W-:Y:S02]  /*f5a0*/  USGXT.U32 UR12, UR12, 0xe ;  /* 0x0000000e0c0c789a */ /* 0x000fe40008000000 */
[----:B------:R-:W-:Y:S02]  /*f5b0*/  USGXT.U32 UR14, UR4, 0xe ;  /* 0x0000000e040e789a */ /* 0x000fe40008000000 */
[----:B------:R-:W-:-:S02]  /*f5c0*/  UIADD3 UR26, UP1, UPT, UR12, 0x100, URZ ;  /* 0x000001000c1a7890 */ /* 0x000fc4000ff3e0ff */
[----:B------:R-:W-:Y:S01]  /*f5d0*/  UIADD3 UR28, UP2, UPT, UR14, 0x2, URZ ;  /* 0x000000020e1c7890 */ /* 0x000fe2000ff5e0ff */
[----:B------:R-:W-:Y:S01]  /*f5e0*/  UMOV UR4, URZ ;  /* 0x000000ff00047c82 */ /* 0x000fe20008000000 */
[----:B------:R-:W-:Y:S01]  /*f5f0*/  UMOV UR30, 0x0 ;  /* 0x00000000001e7882 */ /* 0x000fe20000000000 */
[----:B------:R-:W-:Y:S02]  /*f600*/  UIADD3.X UR27, UPT, UPT, UR4, 0x40004040, URZ, UP1, !UPT ;  /* 0x40004040041b7890 */ /* 0x000fe40008ffe4ff */
[----:B------:R-:W-:Y:S02]  /*f610*/  UIADD3.X UR29, UPT, UPT, UR4, 0x40004040, URZ, UP2, !UPT ;  /* 0x40004040041d7890 */ /* 0x000fe400097fe4ff */
[----:B------:R-:W-:Y:S02]  /*f620*/  UIADD3.64 UR16, UPT, UPT, UR26, 0x100, URZ ;  /* 0x000001001a107897 */ /* 0x000fe4000fffe0ff */
[----:B------:R-:W-:Y:S02]  /*f630*/  UIADD3.64 UR20, UPT, UPT, UR28, 0x2, URZ ;  /* 0x000000021c147897 */ /* 0x000fe4000fffe0ff */
[----:B------:R-:W-:-:S02]  /*f640*/  UIADD3.64 UR22, UPT, UPT, UR26, 0x200, URZ ;  /* 0x000002001a167897 */ /* 0x000fc4000fffe0ff */
[----:B------:R-:W-:Y:S01]  /*f650*/  UIADD3.64 UR24, UPT, UPT, UR28, 0x4, URZ ;  /* 0x000000041c187897 */ /* 0x000fe2000fffe0ff */
[----:B------:R-:W-:Y:S01]  /*f660*/  UMOV UR31, 0x8108010 ;  /* 0x08108010001f7882 */ /* 0x000fe20000000000 */
[----:B------:R-:W-:Y:S01]  /*f670*/  UMOV UR13, 0x40004040 ;  /* 0x40004040000d7882 */ /* 0x000fe20000000000 */
[----:B------:R-:W-:Y:S01]  /*f680*/  UMOV UR15, 0x40004040 ;  /* 0x40004040000f7882 */ /* 0x000fe20000000000 */
[----:B------:R-:W-:Y:S01]  /*f690*/  UMOV UR32, 0x0 ;  /* 0x0000000000207882 */ /* 0x000fe20000000000 */
[----:B------:R-:W-:Y:S01]  /*f6a0*/  UMOV UR33, 0x8108010 ;  /* 0x0810801000217882 */ /* 0x000fe20000000000 */
[----:B------:R-:W-:Y:S01]  /*f6b0*/  UMOV UR34, 0x0 ;  /* 0x0000000000227882 */ /* 0x000fe20000000000 */
[----:B------:R-:W-:Y:S01]  /*f6c0*/  UMOV UR35, 0x8108010 ;  /* 0x0810801000237882 */ /* 0x000fe20000000000 */
[----:B------:R-:W-:Y:S01]  /*f6d0*/  UMOV UR4, UR6 ;  /* 0x0000000600047c82 */ /* 0x000fe20008000000 */
[----:B------:R-:W-:Y:S01]  /*f6e0*/  UMOV UR5, URZ ;  /* 0x000000ff00057c82 */ /* 0x000fe20008000000 */
[----:B------:R1:W-:Y:S01]  /*f6f0*/  UTCQMMA gdesc[UR12], gdesc[UR14], tmem[UR8], tmem[UR30], idesc[UR31], !UPT ;  /* 0x00ff1e0e0c0075ea */ /* 0x0003e2000f800308 */
[----:B------:R-:W-:Y:S01]  /*f700*/  UMOV UR36, 0x0 ;  /* 0x0000000000247882 */ /* 0x000fe20000000000 */
[----:B------:R-:W-:Y:S01]  /*f710*/  UMOV UR37, 0x8108010 ;  /* 0x0810801000257882 */ /* 0x000fe20000000000 */
[----:B------:R1:W-:Y:S01]  /*f720*/  UTCQMMA gdesc[UR26], gdesc[UR28], tmem[UR8], tmem[UR32], idesc[UR33], UPT ;  /* 0x00ff201c1a0075ea */ /* 0x0003e2000b800308 */
[----:B------:R-:W-:Y:S01]  /*f730*/  UMOV UR4, UR4 ;  /* 0x0000000400047c82 */ /* 0x000fe20008000000 */
[----:B------:R1:W-:Y:S01]  /*f740*/  UTCQMMA gdesc[UR16], gdesc[UR20], tmem[UR8], tmem[UR34], idesc[UR35], UPT ;  /* 0x00ff2214100075ea */ /* 0x0003e2000b800308 */
[----:B------:R1:W-:Y:S01]  /*f750*/  UTCQMMA gdesc[UR22], gdesc[UR24], tmem[UR8], tmem[UR36], idesc[UR37], UPT ;  /* 0x00ff2418160075ea */ /* 0x0003e2000b800308 */
[----:B------:R1:W-:Y:S01]  /*f760*/  UTCBAR [UR4], URZ ;  /* 0x000000ff040073e9 */ /* 0x0003e200080000ff */
[----:B------:R-:W-:Y:S01]  /*f770*/  NOP ;  /* 0x0000000000007918 */ /* 0x000fe20000000000 */
.L_x_6:
[----:B-1----:R-:W-:Y:S01]  /*f780*/  UMOV UR4, URZ ;  /* 0x000000ff00047c82 */ /* 0x002fe20008000000 */
[----:B------:R-:W-:Y:S05]  /*f790*/  @!P2 BRA `(.L_x_7) ;  /* 0x000000a000cca947 */ /* 0x000fea0003800000 */
[----:B0-----:R-:W-:Y:S01]  /*f7a0*/  SHF.R.S32.HI R6, RZ, 0x1f, R75 ;  /* 0x0000001fff067819 */ /* 0x001fe2000001144b */
[----:B-----5:R-:W-:Y:S01]  /*f7b0*/  IMAD.SHL.U32 R3, R4, 0x80, RZ ;  /* 0x0000008004037824 */ /* 0x020fe200078e00ff */
[----:B------:R-:W-:Y:S02]  /*f7c0*/  UIADD3 UR4, UPT, UPT, UR9, 0x4000, URZ ;  /* 0x0000400009047890 */ /* 0x000fe4000fffe0ff */
[----:B------:R-:W-:Y:S01]  /*f7d0*/  LEA.HI R4, R6, R75, RZ, 0x7 ;  /* 0x0000004b06047211 */ /* 0x000fe200078f38ff */
[----:B------:R-:W-:Y:S02]  /*f7e0*/  UIADD3 UR5, UPT, UPT, UR9, 0xa000, URZ ;  /* 0x0000a00009057890 */ /* 0x000fe4000fffe0ff */
[----:B------:R-:W-:Y:S01]  /*f7f0*/  USHF.R.U32.HI UR4, URZ, 0x4, UR4 ;  /* 0x00000004ff047899 */ /* 0x000fe20008011604 */
[----:B------:R-:W-:Y:S01]  /*f800*/  SHF.R.S32.HI R4, RZ, 0x7, R4 ;  /* 0x00000007ff047819 */ /* 0x000fe20000011404 */
[----:B------:R-:W-:Y:S02]  /*f810*/  USHF.R.U32.HI UR5, URZ, 0x4, UR5 ;  /* 0x00000004ff057899 */ /* 0x000fe40008011605 */
[----:B------:R-:W-:Y:S01]  /*f820*/  USGXT.U32 UR12, UR4, 0xe ;  /* 0x0000000e040c789a */ /* 0x000fe20008000000 */
[----:B------:R-:W-:Y:S01]  /*f830*/  VIMNMX R6, PT, PT, R4, 0x2, !PT ;  /* 0x0000000204067848 */ /* 0x000fe20007fe0100 */
[----:B------:R-:W-:Y:S01]  /*f840*/  IMAD.SHL.U32 R4, R5, 0x80, RZ ;  /* 0x0000008005047824 */ /* 0x000fe200078e00ff */
[----:B------:R-:W-:-:S02]  /*f850*/  USGXT.U32 UR14, UR5, 0xe ;  /* 0x0000000e050e789a */ /* 0x000fc40008000000 */
[----:B------:R-:W-:Y:S01]  /*f860*/  UIADD3 UR28, UP1, UPT, UR12, 0x100, URZ ;  /* 0x000001000c1c7890 */ /* 0x000fe2000ff3e0ff */
[----:B------:R-:W-:Y:S01]  /*f870*/  VIADD R5, R6, 0xfffffffe ;  /* 0xfffffffe06057836 */ /* 0x000fe20000000000 */
[----:B------:R-:W-:Y:S01]  /*f880*/  UIADD3 UR30, UP2, UPT, UR14, 0x2, URZ ;  /* 0x000000020e1e7890 */ /* 0x000fe2000ff5e0ff */
[----:B------:R-:W-:Y:S01]  /*f890*/  IMAD.MOV.U32 R6, RZ, RZ, RZ ;  /* 0x000000ffff067224 */ /* 0x000fe200078e00ff */
[----:B------:R-:W-:Y:S01]  /*f8a0*/  UMOV UR4, URZ ;  /* 0x000000ff00047c82 */ /* 0x000fe20008000000 */
[----:B------:R-:W-:Y:S01]  /*f8b0*/  UMOV UR5, URZ ;  /* 0x000000ff00057c82 */ /* 0x000fe20008000000 */
[----:B------:R0:W-:Y:S01]  /*f8c0*/  STL [R1+0x6f4], R5 ;  /* 0x0006f40501007387 */ /* 0x0001e20000100800 */
[----:B------:R-:W-:Y:S01]  /*f8d0*/  UIADD3.X UR29, UPT, UPT, UR4, 0x40004040, URZ, UP1, !UPT ;  /* 0x40004040041d7890 */ /* 0x000fe20008ffe4ff */
[----:B------:R-:W-:Y:S01]  /*f8e0*/  SHF.R.S32.HI R7, RZ, 0x1f, R4 ;  /* 0x0000001fff077819 */ /* 0x000fe20000011404 */
[----:B------:R-:W-:Y:S01]  /*f8f0*/  UIADD3.X UR31, UPT, UPT, UR5, 0x40004040, URZ, UP2, !UPT ;  /* 0x40004040051f7890 */ /* 0x000fe200097fe4ff */
[----:B------:R1:W-:Y:S01]  /*f900*/  STL [R1+0x6b8], RZ ;  /* 0x0006b8ff01007387 */ /* 0x0003e20000100800 */
[----:B------:R-:W-:Y:S01]  /*f910*/  UMOV UR11, 0x1 ;  /* 0x00000001000b7882 */ /* 0x000fe20000000000 */
[----:B------:R-:W-:-:S02]  /*f920*/  UIADD3.64 UR20, UPT, UPT, UR28, 0x100, URZ ;  /* 0x000001001c147897 */ /* 0x000fc4000fffe0ff */
[----:B------:R-:W-:Y:S01]  /*f930*/  UIADD3.64 UR22, UPT, UPT, UR30, 0x2, URZ ;  /* 0x000000021e167897 */ /* 0x000fe2000fffe0ff */
[----:B0-----:R-:W-:Y:S01]  /*f940*/  SHF.R.S32.HI R5, RZ, 0x1f, R3 ;  /* 0x0000001fff057819 */ /* 0x001fe20000011403 */
[----:B------:R-:W-:Y:S02]  /*f950*/  UIADD3.64 UR24, UPT, UPT, UR28, 0x200, URZ ;  /* 0x000002001c187897 */ /* 0x000fe4000fffe0ff */
[----:B-1----:R-:W-:-:S12]  /*f960*/  UIADD3.64 UR26, UPT, UPT, UR30, 0x4, URZ ;  /* 0x000000041e1a7897 */ /* 0x002fd8000fffe0ff */
.L_x_10:
[----:B------:R-:W2:Y:S01]  /*f970*/  LDL R9, [R1+0x6b8] ;  /* 0x0006b80001097983 */ /* 0x000ea20000100800 */
[----:B------:R-:W-:Y:S01]  /*f980*/  IMAD.U32 R6, R6, -0x80000000, RZ ;  /* 0x8000000006067824 */ /* 0x000fe200078e00ff */
[----:B------:R-:W0:Y:S02]  /*f990*/  LDC R8, c[0x0][0x3a0] ;  /* 0x0000e800ff087b82 */ /* 0x000e240000000800 */
[----:B-1----:R-:W3:Y:S01]  /*f9a0*/  LDL.LU R7, [R1] ;  /* 0x0000000001077983 */ /* 0x002ee20000300800 */
[----:B-----5:R-:W-:Y:S01]  /*f9b0*/  IADD3 R84, P4, PT, R3, R84, RZ ;  /* 0x0000005403547210 */ /* 0x020fe20007f9e0ff */
[----:B------:R-:W1:Y:S01]  /*f9c0*/  SYNCS.PHASECHK.TRANS64.TRYWAIT P6, [UR6], R6 ;  /* 0x00000006ff0075a7 */ /* 0x000e6200080c1106 */
[----:B--2---:R-:W-:Y:S01]  /*f9d0*/  VIADD R9, R9, 0x1 ;  /* 0x0000000109097836 */ /* 0x004fe20000000000 */
[----:B---3--:R-:W-:-:S04]  /*f9e0*/  IADD3 R7, P5, PT, R3, R7, RZ ;  /* 0x0000000703077210 */ /* 0x008fc80007fbe0ff */
[----:B------:R2:W-:Y:S01]  /*f9f0*/  STL [R1+0x6cc], R9 ;  /* 0x0006cc0901007387 */ /* 0x0005e20000100800 */
[----:B0-----:R-:W-:-:S03]  /*fa00*/  IMAD R8, R9, -0x80, R8 ;  /* 0xffffff8009087824 */ /* 0x001fc600078e0208 */
[----:B------:R2:W-:Y:S02]  /*fa10*/  STL [R1], R7 ;  /* 0x0000000701007387 */ /* 0x0005e40000100800 */
[C---:B------:R-:W-:Y:S02]  /*fa20*/  ISETP.GT.AND P1, PT, R8.reuse, 0x1, PT ;  /* 0x000000010800780c */ /* 0x040fe40003f24270 */
[----:B------:R-:W-:Y:S01]  /*fa30*/  ISETP.GT.AND P2, PT, R8, 0x2, PT ;  /* 0x000000020800780c */ /* 0x000fe20003f44270 */
[----:B-1----:R-:W-:-:S12]  /*fa40*/  @!P6 BRA `(.L_x_8) ;  /* 0x000000c000c0e947 */ /* 0x002fd80003800000 */
.L_x_16:
[----:B------:R0:W-:Y:S04]  /*fa50*/  STL [R1+0x900], R15 ;  /* 0x0009000f01007387 */ /* 0x0001e80000100800 */
[----:B0-----:R-:W3:Y:S04]  /*fa60*/  LDL.LU R15, [R1+0x24] ;  /* 0x00002400010f7983 */ /* 0x001ee80000300800 */
[----:B------:R-:W-:Y:S04]  /*fa70*/  STL [R1+0x8fc], R27 ;  /* 0x0008fc1b01007387 */ /* 0x000fe80000100800 */
[----:B------:R0:W-:Y:S04]  /*fa80*/  STL [R1+0x8f8], R43 ;  /* 0x0008f82b01007387 */ /* 0x0001e80000100800 */
[----:B0-----:R-:W4:Y:S04]  /*fa90*/  LDL R43, [R1] ;  /* 0x00000000012b7983 */ /* 0x001f280000100800 */
[----:B------:R-:W-:Y:S04]  /*faa0*/  STL [R1+0x8f4], R62 ;  /* 0x0008f43e01007387 */ /* 0x000fe80000100800 */
[----:B------:R0:W-:Y:S04]  /*fab0*/  STL [R1+0x8f0], R11 ;  /* 0x0008f00b01007387 */ /* 0x0001e80000100800 */
[----:B0-2---:R-:W2:Y:S04]  /*fac0*/  LDL.LU R11, [R1+0x10] ;  /* 0x00001000010b7983 */ /* 0x005ea80000300800 */
[----:B------:R0:W-:Y:S04]  /*fad0*/  STL [R1+0x8ec], R14 ;  /* 0x0008ec0e01007387 */ /* 0x0001e80000100800 */
[----:B0-----:R-:W2:Y:S04]  /*fae0*/  LDL.LU R14, [R1+0xc] ;  /* 0x00000c00010e7983 */ /* 0x001ea80000300800 */
        /* <DEDUP_REMOVED lines=8> */
[----:B------:R0:W-:Y:S04]  /*fb70*/  STL [R1+0x8c8], R90 ;  /* 0x0008c85a01007387 */ /* 0x0001e80000100800 */
[----:B0-----:R-:W2:Y:S01]  /*fb80*/  LDL.LU R90, [R1+0x38] ;  /* 0x00003800015a7983 */ /* 0x001ea20000300800 */
[C---:B------:R-:W-:Y:S01]  /*fb90*/  IMAD.X R82, R5.reuse, 0x1, R82, P4 ;  /* 0x0000000105527824 */ /* 0x040fe200020e0652 */
[----:B------:R-:W-:Y:S01]  /*fba0*/  PRMT R33, RZ, 0x7610, R33 ;  /* 0x00007610ff217816 */ /* 0x000fe20000000021 */
[----:B------:R-:W-:Y:S01]  /*fbb0*/  @P1 IMAD.MOV.U32 R6, RZ, RZ, R84 ;  /* 0x000000ffff061224 */ /* 0x000fe200078e0054 */
[----:B------:R-:W-:Y:S01]  /*fbc0*/  STL [R1+0x8c4], R88 ;  /* 0x0008c45801007387 */ /* 0x000fe20000100800 */
[----:B------:R-:W-:Y:S01]  /*fbd0*/  @P1 IMAD.MOV.U32 R7, RZ, RZ, R82 ;  /* 0x000000ffff071224 */ /* 0x000fe200078e0052 */
[----:B------:R-:W-:Y:S01]  /*fbe0*/  ISETP.GT.AND P4, PT, R8, 0x3, PT ;  /* 0x000000030800780c */ /* 0x000fe20003f84270 */
[----:B------:R-:W-:Y:S01]  /*fbf0*/  IMAD.X R86, R5, 0x1, R86, P5 ;  /* 0x0000000105567824 */ /* 0x000fe200028e0656 */
[----:B------:R-:W-:Y:S01]  /*fc00*/  STL [R1+0x8c0], R28 ;  /* 0x0008c01c01007387 */ /* 0x000fe20000100800 */
[----:B------:R-:W-:-:S03]  /*fc10*/  PRMT R59, RZ, 0x7610, R59 ;  /* 0x00007610ff3b7816 */ /* 0x000fc6000000003b */
[----:B------:R-:W-:Y:S04]  /*fc20*/  STL [R1+0x8bc], R44 ;  /* 0x0008bc2c01007387 */ /* 0x000fe80000100800 */
[----:B------:R-:W-:Y:S04]  /*fc30*/  STL [R1+0x8b8], R73 ;  /* 0x0008b84901007387 */ /* 0x000fe80000100800 */
[----:B------:R-:W-:Y:S04]  /*fc40*/  STL [R1+0x8b4], R80 ;  /* 0x0008b45001007387 */ /* 0x000fe80000100800 */
[----:B------:R0:W-:Y:S04]  /*fc50*/  STL [R1+0x8b0], R79 ;  /* 0x0008b04f01007387 */ /* 0x0001e80000100800 */
        /* <DEDUP_REMOVED lines=20> */
[----:B------:R1:W2:Y:S04]  /*fda0*/  @P1 LDG.E.U8 R33, desc[UR18][R6.64] ;  /* 0x0000001206211981 */ /* 0x0002a8000c1e1100 */
[----:B------:R-:W-:Y:S04]  /*fdb0*/  STL [R1+0x85c], R61 ;  /* 0x00085c3d01007387 */ /* 0x000fe80000100800 */
[----:B------:R-:W-:Y:S01]  /*fdc0*/  STL [R1+0x858], R60 ;  /* 0x0008583c01007387 */ /* 0x000fe20000100800 */
[----:B-1----:R-:W-:-:S03]  /*fdd0*/  @P2 IMAD.MOV.U32 R7, RZ, RZ, R86 ;  /* 0x000000ffff072224 */ /* 0x002fc600078e0056 */
[----:B------:R-:W-:Y:S04]  /*fde0*/  STL [R1+0x854], R4 ;  /* 0x0008540401007387 */ /* 0x000fe80000100800 */
[----:B------:R-:W-:Y:S04]  /*fdf0*/  STL [R1+0x850], R48 ;  /* 0x0008503001007387 */ /* 0x000fe80000100800 */
[----:B------:R-:W-:Y:S01]  /*fe00*/  STL [R1+0x7f8], R68 ;  /* 0x0007f84401007387 */ /* 0x000fe20000100800 */
[----:B------:R-:W-:-:S03]  /*fe10*/  PRMT R13, RZ, 0x7610, R13 ;  /* 0x00007610ff0d7816 */ /* 0x000fc6000000000d */
[----:B------:R-:W-:Y:S04]  /*fe20*/  STL [R1+0x800], R84 ;  /* 0x0008005401007387 */ /* 0x000fe80000100800 */
[----:B------:R-:W-:Y:S01]  /*fe30*/  STL [R1+0x7fc], R82 ;  /* 0x0007fc5201007387 */ /* 0x000fe20000100800 */
[C---:B---3--:R-:W-:Y:S01]  /*fe40*/  IADD3 R15, P6, PT, R3.reuse, R15, RZ ;  /* 0x0000000f030f7210 */ /* 0x048fe20007fde0ff */
[----:B----4-:R-:W-:Y:S02]  /*fe50*/  @P2 IMAD.MOV.U32 R6, RZ, RZ, R43 ;  /* 0x000000ffff062224 */ /* 0x010fe400078e002b */
[----:B------:R-:W3:Y:S04]  /*fe60*/  LDL.LU R43, [R1+0x30] ;  /* 0x00003000012b7983 */ /* 0x000ee80000300800 */
[----:B0-----:R-:W4:Y:S04]  /*fe70*/  LDL.LU R79, [R1+0x48] ;  /* 0x00004800014f7983 */ /* 0x001f280000300800 */
[----:B------:R0:W3:Y:S01]  /*fe80*/  @P2 LDG.E.U8 R59, desc[UR18][R6.64] ;  /* 0x00000012063b2981 */ /* 0x0000e2000c1e1100 */
[----:B--2---:R-:W-:-:S05]  /*fe90*/  IADD3 R11, P1, PT, R3, R11, RZ ;  /* 0x0000000b030b7210 */ /* 0x004fca0007f3e0ff */
[----:B------:R1:W-:Y:S01]  /*fea0*/  STL [R1+0x10], R11 ;  /* 0x0000100b01007387 */ /* 0x0003e20000100800 */
[----:B0-----:R-:W-:-:S03]  /*feb0*/  @P4 IMAD.MOV.U32 R6, RZ, RZ, R11 ;  /* 0x000000ffff064224 */ /* 0x001fc600078e000b */
[----:B------:R-:W-:Y:S01]  /*fec0*/  STL [R1+0x804], R86 ;  /* 0x0008045601007387 */ /* 0x000fe20000100800 */
[----:B------:R-:W-:-:S04]  /*fed0*/  IMAD.X R14, R5, 0x1, R14, P1 ;  /* 0x00000001050e7824 */ /* 0x000fc800008e060e */
[----:B------:R-:W-:Y:S01]  /*fee0*/  @P4 IMAD.MOV.U32 R7, RZ, RZ, R14 ;  /* 0x000000ffff074224 */ /* 0x000fe200078e000e */
[----:B------:R0:W-:Y:S04]  /*fef0*/  STL [R1+0xc], R14 ;  /* 0x00000c0e01007387 */ /* 0x0001e80000100800 */
[----:B-1----:R-:W2:Y:S04]  /*ff00*/  LDL.LU R11, [R1+0x60] ;  /* 0x00006000010b7983 */ /* 0x002ea80000300800 */
[----:B------:R1:W-:Y:S04]  /*ff10*/  STL [R1+0x24], R15 ;  /* 0x0000240f01007387 */ /* 0x0003e80000100800 */
[----:B0-----:R-:W2:Y:S04]  /*ff20*/  LDL.LU R14, [R1+0x74] ;  /* 0x00007400010e7983 */ /* 0x001ea80000300800 */
[----:B------:R0:W2:Y:S02]  /*ff30*/  @P4 LDG.E.U8 R13, desc[UR18][R6.64] ;  /* 0x00000012060d4981 */ /* 0x0000a4000c1e1100 */
[----:B0-----:R-:W-:Y:S01]  /*ff40*/  IMAD.MOV.U32 R7, RZ, RZ, R15 ;  /* 0x000000ffff077224 */ /* 0x001fe200078e000f */
[----:B------:R-:W-:-:S05]  /*ff50*/  IADD3 R90, P2, PT, R3, R90, RZ ;  /* 0x0000005a035a7210 */ /* 0x000fca0007f5e0ff */
[----:B------:R-:W-:Y:S04]  /*ff60*/  STL [R1+0x38], R90 ;  /* 0x0000385a01007387 */ /* 0x000fe80000100800 */
[----:B-1----:R-:W2:Y:S04]  /*ff70*/  LDL.LU R15, [R1+0x900] ;  /* 0x00090000010f7983 */ /* 0x002ea80000300800 */
[----:B------:R-:W2:Y:S01]  /*ff80*/  LDL.LU R6, [R1+0x1c] ;  /* 0x00001c0001067983 */ /* 0x000ea20000300800 */
[----:B------:R-:W-:Y:S02]  /*ff90*/  ISETP.GT.AND P5, PT, R8, 0x4, PT ;  /* 0x000000040800780c */ /* 0x000fe40003fa4270 */
[----:B------:R-:W-:Y:S01]  /*ffa0*/  PRMT R27, RZ, 0x7610, R27 ;  /* 0x00007610ff1b7816 */ /* 0x000fe2000000001b */
[----:B--2---:R-:W-:-:S10]  /*ffb0*/  IMAD.X R6, R5, 0x1, R6, P6 ;  /* 0x0000000105067824 */ /* 0x004fd400030e0606 */
[-C--:B------:R-:W-:Y:S01]  /*ffc0*/  @P5 LOP3.LUT R7, R7, R6.reuse, RZ, 0x3c, !PT ;  /* 0x0000000607075212 */ /* 0x080fe200078e3cff */
[----:B------:R0:W-:Y:S03]  /*ffd0*/  STL [R1+0x1c], R6 ;  /* 0x00001c0601007387 */ /* 0x0001e60000100800 */
[----:B0-----:R-:W-:-:S04]  /*ffe0*/  @P5 LOP3.LUT R6, R7, R6, RZ, 0x3c, !PT ;  /* 0x0000000607065212 */ /* 0x001fc800078e3cff */
[----:B------:R-:W-:-:S05]  /*fff0*/  @P5 LOP3.LUT R7, R7, R6, RZ, 0x3c, !PT ;  /* 0x0000000607075212 */ /* 0x000fca00078e3cff */
[----:B------:R0:W2:Y:S01]  /*10000*/  @P5 LDG.E.U8 R27, desc[UR18][R6.64] ;  /* 0x00000012061b5981 */ /* 0x0000a2000c1e1100 */
[----:B------:R-:W-:Y:S01]  /*10010*/  ISETP.GT.AND P1, PT, R8, 0x5, PT ;  /* 0x000000050800780c */ /* 0x000fe20003f24270 */
[----:B---3--:R-:W-:Y:S01]  /*10020*/  IMAD.X R43, R5, 0x1, R43, P2 ;  /* 0x00000001052b7824 */ /* 0x008fe200010e062b */
[----:B------:R-:W-:-:S04]  /*10030*/  PRMT R29, RZ, 0x7610, R29 ;  /* 0x00007610ff1d7816 */ /* 0x000fc8000000001d */
[----:B------:R-:W-:Y:S01]  /*10040*/  STL [R1+0x30], R43 ;  /* 0x0000302b01007387 */ /* 0x000fe20000100800 */
[----:B0-----:R-:W-:-:S06]  /*10050*/  IMAD.MOV.U32 R7, RZ, RZ, R43 ;  /* 0x000000ffff077224 */ /* 0x001fcc00078e002b */
[----:B------:R-:W-:-:S05]  /*10060*/  @P1 IMAD.MOV.U32 R6, RZ, RZ, R90 ;  /* 0x000000ffff061224 */ /* 0x000fca00078e005a */
[----:B------:R-:W3:Y:S04]  /*10070*/  @P1 LDG.E.U8 R29, desc[UR18][R6.64] ;  /* 0x00000012061d1981 */ /* 0x000ee8000c1e1100 */
[----:B--2---:R0:W-:Y:S04]  /*10080*/  STL [R1+0x6c8], R27 ;  /* 0x0006c81b01007387 */ /* 0x0041e80000100800 */
[----:B0-----:R-:W2:Y:S04]  /*10090*/  LDL.LU R27, [R1+0x8fc] ;  /* 0x0008fc00011b7983 */ /* 0x001ea80000300800 */
[----:B------:R-:W2:Y:S04]  /*100a0*/  LDL.LU R43, [R1+0x8f8] ;  /* 0x0008f800012b7983 */ /* 0x000ea80000300800 */
[----:B------:R-:W2:Y:S01]  /*100b0*/  LDL.LU R7, [R1+0x3c] ;  /* 0x00003c0001077983 */ /* 0x000ea20000300800 */
[----:B------:R-:W-:-:S02]  /*100c0*/  ISETP.GT.AND P2, PT, R8, 0x6, PT ;  /* 0x000000060800780c */ /* 0x000fc40003f44270 */
[C---:B----4-:R-:W-:Y:S01]  /*100d0*/  IADD3 R79, P5, PT, R3.reuse, R79, RZ ;  /* 0x0000004f034f7210 */ /* 0x050fe20007fbe0ff */
[----:B------:R-:W4:Y:S01]  /*100e0*/  LDL.LU R90, [R1+0x64] ;  /* 0x00006400015a7983 */ /* 0x000f220000300800 */
[----:B------:R-:W-:Y:S02]  /*100f0*/  PRMT R42, RZ, 0x7610, R42 ;  /* 0x00007610ff2a7816 */ /* 0x000fe4000000002a */
[----:B------:R-:W-:Y:S01]  /*10100*/  IADD3 R11, P6, PT, R3, R11, RZ ;  /* 0x0000000b030b7210 */ /* 0x000fe20007fde0ff */
[----:B------:R-:W-:Y:S04]  /*10110*/  STL [R1+0x48], R79 ;  /* 0x0000484f01007387 */ /* 0x000fe80000100800 */
[----:B---3--:R0:W-:Y:S02]  /*10120*/  STL [R1+0x6c4], R29 ;  /* 0x0006c41d01007387 */ /* 0x0081e40000100800 */
[----:B------:R-:W-:-:S02]  /*10130*/  @P2 IMAD.MOV.U32 R6, RZ, RZ, R79 ;  /* 0x000000ffff062224 */ /* 0x000fc400078e004f */
[----:B0-----:R-:W3:Y:S01]  /*10140*/  LDL.LU R29, [R1+0x88] ;  /* 0x00008800011d7983 */ /* 0x001ee20000300800 */
[----:B--2---:R-:W-:-:S05]  /*10150*/  IMAD.X R7, R5, 0x1, R7, P5 ;  /* 0x0000000105077824 */ /* 0x004fca00028e0607 */
[----:B------:R0:W-:Y:S04]  /*10160*/  STL [R1+0x3c], R7 ;  /* 0x00003c0701007387 */ /* 0x0001e80000100800 */
[----:B------:R0:W2:Y:S04]  /*10170*/  @P2 LDG.E.U8 R42, desc[UR18][R6.64] ;  /* 0x00000012062a2981 */ /* 0x0000a8000c1e1100 */
[----:B------:R1:W-:Y:S04]  /*10180*/  STL [R1+0x60], R11 ;  /* 0x0000600b01007387 */ /* 0x0003e80000100800 */
[----:B------:R-:W3:Y:S01]  /*10190*/  LDL.LU R6, [R1+0x58] ;  /* 0x0000580001067983 */ /* 0x000ee20000300800 */
[----:B------:R-:W-:Y:S01]  /*101a0*/  ISETP.GT.AND P4, PT, R8, 0x7, PT ;  /* 0x000000070800780c */ /* 0x000fe20003f84270 */
[----:B0-----:R-:W-:Y:S01]  /*101b0*/  IMAD.MOV.U32 R7, RZ, RZ, R11 ;  /* 0x000000ffff077224 */ /* 0x001fe200078e000b */
[----:B------:R-:W-:Y:S01]  /*101c0*/  IADD3 R14, P5, PT, R3, R14, RZ ;  /* 0x0000000e030e7210 */ /* 0x000fe20007fbe0ff */
[----:B------:R-:W4:Y:S04]  /*101d0*/  LDL.LU R79, [R1+0x78] ;  /* 0x00007800014f7983 */ /* 0x000f280000300800 */
[----:B------:R-:W-:Y:S04]  /*101e0*/  STL [R1+0x74], R14 ;  /* 0x0000740e01007387 */ /* 0x000fe80000100800 */
[----:B-1----:R-:W4:Y:S01]  /*101f0*/  LDL.LU R11, [R1+0x98] ;  /* 0x00009800010b7983 */ /* 0x002f220000300800 */
[----:B------:R-:W-:-:S03]  /*10200*/  PRMT R62, RZ, 0x7610, R62 ;  /* 0x00007610ff3e7816 */ /* 0x000fc6000000003e */
[----:B--2---:R0:W-:Y:S01]  /*10210*/  STL [R1+0x6c0], R42 ;  /* 0x0006c02a01007387 */ /* 0x0041e20000100800 */
[----:B---3--:R-:W-:-:S03]  /*10220*/  IMAD.X R6, R5, 0x1, R6, P6 ;  /* 0x0000000105067824 */ /* 0x008fc600030e0606 */
[----:B0-----:R-:W2:Y:S02]  /*10230*/  LDL.LU R42, [R1+0xb0] ;  /* 0x0000b000012a7983 */ /* 0x001ea40000300800 */
[-C--:B------:R-:W-:Y:S02]  /*10240*/  @P4 LOP3.LUT R7, R7, R6.reuse, RZ, 0x3c, !PT ;  /* 0x0000000607074212 */ /* 0x080fe400078e3cff */
[----:B------:R0:W-:Y:S02]  /*10250*/  STL [R1+0x58], R6 ;  /* 0x0000580601007387 */ /* 0x0001e40000100800 */
[----:B0-----:R-:W-:-:S04]  /*10260*/  @P4 LOP3.LUT R6, R7, R6, RZ, 0x3c, !PT ;  /* 0x0000000607064212 */ /* 0x001fc800078e3cff */
[----:B------:R-:W-:-:S05]  /*10270*/  @P4 LOP3.LUT R7, R7, R6, RZ, 0x3c, !PT ;  /* 0x0000000607074212 */ /* 0x000fca00078e3cff */
[----:B------:R0:W3:Y:S01]  /*10280*/  @P4 LDG.E.U8 R62, desc[UR18][R6.64] ;  /* 0x00000012063e4981 */ /* 0x0000e2000c1e1100 */
[C---:B------:R-:W-:Y:S02]  /*10290*/  ISETP.GT.AND P1, PT, R8.reuse, 0x8, PT ;  /* 0x000000080800780c */ /* 0x040fe40003f24270 */
[----:B------:R-:W-:Y:S01]  /*102a0*/  ISETP.GT.AND P2, PT, R8, 0x9, PT ;  /* 0x000000090800780c */ /* 0x000fe20003f44270 */
[----:B----4-:R-:W-:Y:S01]  /*102b0*/  IMAD.X R90, R5, 0x1, R90, P5 ;  /* 0x00000001055a7824 */ /* 0x010fe200028e065a */
[----:B------:R-:W-:Y:S02]  /*102c0*/  IADD3 R29, P5, PT, R3, R29, RZ ;  /* 0x0000001d031d7210 */ /* 0x000fe40007fbe0ff */
[----:B------:R-:W-:Y:S02]  /*102d0*/  PRMT R16, RZ, 0x7610, R16 ;  /* 0x00007610ff107816 */ /* 0x000fe40000000010 */
[----:B------:R-:W-:Y:S01]  /*102e0*/  STL [R1+0x64], R90 ;  /* 0x0000645a01007387 */ /* 0x000fe20000100800 */
[----:B------:R-:W-:-:S04]  /*102f0*/  IMAD.X R79, R5, 0x1, R79, P5 ;  /* 0x00000001054f7824 */ /* 0x000fc800028e064f */
[----:B0-----:R-:W-:Y:S02]  /*10300*/  @P1 IMAD.MOV.U32 R6, RZ, RZ, R14 ;  /* 0x000000ffff061224 */ /* 0x001fe400078e000e */
[----:B------:R-:W-:Y:S01]  /*10310*/  @P1 IMAD.MOV.U32 R7, RZ, RZ, R90 ;  /* 0x000000ffff071224 */ /* 0x000fe200078e005a */
[----:B------:R-:W-:Y:S02]  /*10320*/  PRMT R32, RZ, 0x7610, R32 ;  /* 0x00007610ff207816 */ /* 0x000fe40000000020 */
[----:B------:R-:W-:Y:S02]  /*10330*/  IADD3 R11, P6, PT, R3, R11, RZ ;  /* 0x0000000b030b7210 */ /* 0x000fe40007fde0ff */
[----:B------:R0:W4:Y:S02]  /*10340*/  @P1 LDG.E.U8 R16, desc[UR18][R6.64] ;  /* 0x0000001206101981 */ /* 0x000124000c1e1100 */
[----:B0-----:R-:W-:Y:S02]  /*10350*/  @P2 IMAD.MOV.U32 R6, RZ, RZ, R29 ;  /* 0x000000ffff062224 */ /* 0x001fe400078e001d */
[----:B------:R-:W-:-:S05]  /*10360*/  @P2 IMAD.MOV.U32 R7, RZ, RZ, R79 ;  /* 0x000000ffff072224 */ /* 0x000fca00078e004f */
[----:B------:R0:W4:Y:S02]  /*10370*/  @P2 LDG.E.U8 R32, desc[UR18][R6.64] ;  /* 0x0000001206202981 */ /* 0x000124000c1e1100 */
[----:B0-----:R-:W-:Y:S01]  /*10380*/  IMAD.MOV.U32 R7, RZ, RZ, R11 ;  /* 0x000000ffff077224 */ /* 0x001fe200078e000b */
[----:B--2---:R-:W-:Y:S01]  /*10390*/  IADD3 R42, P5, PT, R3, R42, RZ ;  /* 0x0000002a032a7210 */ /* 0x004fe20007fbe0ff */
[----:B---3--:R0:W-:Y:S04]  /*103a0*/  STL [R1+0x6bc], R62 ;  /* 0x0006bc3e01007387 */ /* 0x0081e80000100800 */
[----:B0-----:R-:W2:Y:S04]  /*103b0*/  LDL.LU R62, [R1+0x8f4] ;  /* 0x0008f400013e7983 */ /* 0x001ea80000300800 */
[----:B------:R-:W3:Y:S04]  /*103c0*/  LDL.LU R90, [R1+0xa0] ;  /* 0x0000a000015a7983 */ /* 0x000ee80000300800 */
[----:B------:R-:W2:Y:S04]  /*103d0*/  LDL.LU R14, [R1+0xb8] ;  /* 0x0000b800010e7983 */ /* 0x000ea80000300800 */
[----:B------:R0:W-:Y:S04]  /*103e0*/  STL [R1+0x88], R29 ;  /* 0x0000881d01007387 */ /* 0x0001e80000100800 */
[----:B------:R1:W-:Y:S04]  /*103f0*/  STL [R1+0x78], R79 ;  /* 0x0000784f01007387 */ /* 0x0003e80000100800 */
[----:B0-----:R-:W4:Y:S04]  /*10400*/  LDL.LU R29, [R1+0xd0] ;  /* 0x0000d000011d7983 */ /* 0x001f280000300800 */
[----:B------:R0:W-:Y:S04]  /*10410*/  STL [R1+0x98], R11 ;  /* 0x0000980b01007387 */ /* 0x0001e80000100800 */
[----:B-1----:R-:W4:Y:S04]  /*10420*/  LDL.LU R79, [R1+0xe8] ;  /* 0x0000e800014f7983 */ /* 0x002f280000300800 */
[----:B------:R-:W-:Y:S04]  /*10430*/  STL [R1+0xb0], R42 ;  /* 0x0000b02a01007387 */ /* 0x000fe80000100800 */
[----:B0-----:R-:W4:Y:S04]  /*10440*/  LDL.LU R11, [R1+0x8f0] ;  /* 0x0008f000010b7983 */ /* 0x001f280000300800 */
[----:B------:R-:W4:Y:S01]  /*10450*/  LDL.LU R6, [R1+0x94] ;  /* 0x0000940001067983 */ /* 0x000f220000300800 */
[----:B------:R-:W-:-:S02]  /*10460*/  ISETP.GT.AND P4, PT, R8, 0xa, PT ;  /* 0x0000000a0800780c */ /* 0x000fc40003f84270 */
[----:B------:R-:W-:Y:S02]  /*10470*/  ISETP.GT.AND P1, PT, R8, 0xb, PT ;  /* 0x0000000b0800780c */ /* 0x000fe40003f24270 */
[----:B------:R-:W-:Y:S02]  /*10480*/  PRMT R49, RZ, 0x7610, R49 ;  /* 0x00007610ff317816 */ /* 0x000fe40000000031 */
[----:B------:R-:W-:Y:S01]  /*10490*/  PRMT R81, RZ, 0x7610, R81 ;  /* 0x00007610ff517816 */ /* 0x000fe20000000051 */
[----:B---3--:R-:W-:Y:S01]  /*104a0*/  IMAD.X R90, R5, 0x1, R90, P5 ;  /* 0x00000001055a7824 */ /* 0x008fe200028e065a */
[----:B--2---:R-:W-:Y:S01]  /*104b0*/  IADD3 R14, P5, PT, R3, R14, RZ ;  /* 0x0000000e030e7210 */ /* 0x004fe20007fbe0ff */
[----:B----4-:R-:W-:-:S05]  /*104c0*/  IMAD.X R6, R5, 0x1, R6, P6 ;  /* 0x0000000105067824 */ /* 0x010fca00030e0606 */
[-C--:B------:R-:W-:Y:S01]  /*104d0*/  @P4 LOP3.LUT R7, R7, R6.reuse, RZ, 0x3c, !PT ;  /* 0x0000000607074212 */ /* 0x080fe200078e3cff */
[----:B------:R0:W-:Y:S03]  /*104e0*/  STL [R1+0x94], R6 ;  /* 0x0000940601007387 */ /* 0x0001e60000100800 */
[----:B0-----:R-:W-:-:S04]  /*104f0*/  @P4 LOP3.LUT R6, R7, R6, RZ, 0x3c, !PT ;  /* 0x0000000607064212 */ /* 0x001fc800078e3cff */
[----:B------:R-:W-:Y:S01]  /*10500*/  @P4 LOP3.LUT R7, R7, R6, RZ, 0x3c, !PT ;  /* 0x0000000607074212 */ /* 0x000fe200078e3cff */
[----:B------:R0:W-:Y:S04]  /*10510*/  STL [R1+0xa0], R90 ;  /* 0x0000a05a01007387 */ /* 0x0001e80000100800 */
[----:B------:R1:W2:Y:S02]  /*10520*/  @P4 LDG.E.U8 R49, desc[UR18][R6.64] ;  /* 0x0000001206314981 */ /* 0x0002a4000c1e1100 */
[----:B-1----:R-:W-:Y:S02]  /*10530*/  @P1 IMAD.MOV.U32 R6, RZ, RZ, R42 ;  /* 0x000000ffff061224 */ /* 0x002fe400078e002a */
[----:B------:R-:W-:Y:S01]  /*10540*/  @P1 IMAD.MOV.U32 R7, RZ, RZ, R90 ;  /* 0x000000ffff071224 */ /* 0x000fe200078e005a */
[----:B------:R-:W3:Y:S04]  /*10550*/  LDL.LU R42, [R1+0xd4] ;  /* 0x0000d400012a7983 */ /* 0x000ee80000300800 */
[----:B0-----:R-:W4:Y:S04]  /*10560*/  LDL.LU R90, [R1+0xf0] ;  /* 0x0000f000015a7983 */ /* 0x001f280000300800 */
[----:B------:R0:W2:Y:S04]  /*10570*/  @P1 LDG.E.U8 R81, desc[UR18][R6.64] ;  /* 0x0000001206511981 */ /* 0x0000a8000c1e1100 */
[----:B------:R1:W-:Y:S01]  /*10580*/  STL [R1+0xb8], R14 ;  /* 0x0000b80e01007387 */ /* 0x0003e20000100800 */
[----:B0-----:R-:W-:-:S03]  /*10590*/  IMAD.MOV.U32 R7, RZ, RZ, R14 ;  /* 0x000000ffff077224 */ /* 0x001fc600078e000e */
[----:B-1----:R-:W2:Y:S04]  /*105a0*/  LDL.LU R14, [R1+0x8ec] ;  /* 0x0008ec00010e7983 */ /* 0x002ea80000300800 */
[----:B------:R-:W2:Y:S01]  /*105b0*/  LDL.LU R6, [R1+0xb4] ;  /* 0x0000b40001067983 */ /* 0x000ea20000300800 */
[----:B------:R-:W-:Y:S02]  /*105c0*/  ISETP.GT.AND P2, PT, R8, 0xc, PT ;  /* 0x0000000c0800780c */ /* 0x000fe40003f44270 */
[----:B------:R-:W-:Y:S02]  /*105d0*/  PRMT R70, RZ, 0x7610, R70 ;  /* 0x00007610ff467816 */ /* 0x000fe40000000046 */
[----:B------:R-:W-:Y:S01]  /*105e0*/  IADD3 R29, P6, PT, R3, R29, RZ ;  /* 0x0000001d031d7210 */ /* 0x000fe20007fde0ff */
[----:B--2---:R-:W-:-:S08]  /*105f0*/  IMAD.X R6, R5, 0x1, R6, P5 ;  /* 0x0000000105067824 */ /* 0x004fd000028e0606 */
[-C--:B------:R-:W-:Y:S01]  /*10600*/  @P2 LOP3.LUT R7, R7, R6.reuse, RZ, 0x3c, !PT ;  /* 0x0000000607072212 */ /* 0x080fe200078e3cff */
[----:B------:R0:W-:Y:S03]  /*10610*/  STL [R1+0xb4], R6 ;  /* 0x0000b40601007387 */ /* 0x0001e60000100800 */
[----:B0-----:R-:W-:-:S04]  /*10620*/  @P2 LOP3.LUT R6, R7, R6, RZ, 0x3c, !PT ;  /* 0x0000000607062212 */ /* 0x001fc800078e3cff */
[----:B------:R-:W-:Y:S01]  /*10630*/  @P2 LOP3.LUT R7, R7, R6, RZ, 0x3c, !PT ;  /* 0x0000000607072212 */ /* 0x000fe200078e3cff */
[----:B------:R-:W-:Y:S04]  /*10640*/  STL [R1+0xd0], R29 ;  /* 0x0000d01d01007387 */ /* 0x000fe80000100800 */
[----:B------:R0:W2:Y:S04]  /*10650*/  @P2 LDG.E.U8 R70, desc[UR18][R6.64] ;  /* 0x0000001206462981 */ /* 0x0000a8000c1e1100 */
[----:B------:R-:W3:Y:S01]  /*10660*/  LDL.LU R6, [R1+0xcc] ;  /* 0x0000cc0001067983 */ /* 0x000ee20000300800 */
[----:B------:R-:W-:Y:S01]  /*10670*/  ISETP.GT.AND P4, PT, R8, 0xd, PT ;  /* 0x0000000d0800780c */ /* 0x000fe20003f84270 */
[----:B0-----:R-:W-:Y:S01]  /*10680*/  IMAD.MOV.U32 R7, RZ, RZ, R29 ;  /* 0x000000ffff077224 */ /* 0x001fe200078e001d */
[----:B------:R-:W-:-:S02]  /*10690*/  IADD3 R79, P5, PT, R3, R79, RZ ;  /* 0x0000004f034f7210 */ /* 0x000fc40007fbe0ff */
[----:B------:R-:W-:Y:S01]  /*106a0*/  PRMT R26, RZ, 0x7610, R26 ;  /* 0x00007610ff1a7816 */ /* 0x000fe2000000001a */
[----:B--2---:R0:W-:Y:S01]  /*106b0*/  STL [R1+0x6b4], R70 ;  /* 0x0006b44601007387 */ /* 0x0041e20000100800 */
[----:B---3--:R-:W-:-:S03]  /*106c0*/  IMAD.X R6, R5, 0x1, R6, P6 ;  /* 0x0000000105067824 */ /* 0x008fc600030e0606 */
[----:B0-----:R-:W2:Y:S04]  /*106d0*/  LDL.LU R70, [R1+0x108] ;  /* 0x0001080001467983 */ /* 0x001ea80000300800 */
[-C--:B------:R-:W-:Y:S01]  /*106e0*/  @P4 LOP3.LUT R7, R7, R6.reuse, RZ, 0x3c, !PT ;  /* 0x0000000607074212 */ /* 0x080fe200078e3cff */
[----:B------:R-:W-:Y:S04]  /*106f0*/  STL [R1+0xe8], R79 ;  /* 0x0000e84f01007387 */ /* 0x000fe80000100800 */
[----:B------:R-:W3:Y:S04]  /*10700*/  LDL.LU R29, [R1+0x120] ;  /* 0x00012000011d7983 */ /* 0x000ee80000300800 */
[----:B------:R0:W-:Y:S02]  /*10710*/  STL [R1+0xcc], R6 ;  /* 0x0000cc0601007387 */ /* 0x0001e40000100800 */
[----:B0-----:R-:W-:-:S04]  /*10720*/  @P4 LOP3.LUT R6, R7, R6, RZ, 0x3c, !PT ;  /* 0x0000000607064212 */ /* 0x001fc800078e3cff */
[----:B------:R-:W-:-:S05]  /*10730*/  @P4 LOP3.LUT R7, R7, R6, RZ, 0x3c, !PT ;  /* 0x0000000607074212 */ /* 0x000fca00078e3cff */
[----:B------:R0:W2:Y:S01]  /*10740*/  @P4 LDG.E.U8 R26, desc[UR18][R6.64] ;  /* 0x00000012061a4981 */ /* 0x0000a2000c1e1100 */
[----:B------:R-:W-:Y:S01]  /*10750*/  ISETP.GT.AND P1, PT, R8, 0xe, PT ;  /* 0x0000000e0800780c */ /* 0x000fe20003f24270 */
[----:B------:R-:W-:Y:S01]  /*10760*/  IMAD.X R42, R5, 0x1, R42, P5 ;  /* 0x00000001052a7824 */ /* 0x000fe200028e062a */
[----:B------:R-:W-:-:S04]  /*10770*/  PRMT R44, RZ, 0x7610, R44 ;  /* 0x00007610ff2c7816 */ /* 0x000fc8000000002c */
[----:B------:R-:W-:Y:S01]  /*10780*/  STL [R1+0xd4], R42 ;  /* 0x0000d42a01007387 */ /* 0x000fe20000100800 */
[----:B0-----:R-:W-:-:S06]  /*10790*/  IMAD.MOV.U32 R7, RZ, RZ, R42 ;  /* 0x000000ffff077224 */ /* 0x001fcc00078e002a */
[----:B------:R-:W-:-:S05]  /*107a0*/  @P1 IMAD.MOV.U32 R6, RZ, RZ, R79 ;  /* 0x000000ffff061224 */ /* 0x000fca00078e004f */
[----:B------:R0:W3:Y:S04]  /*107b0*/  @P1 LDG.E.U8 R44, desc[UR18][R6.64] ;  /* 0x00000012062c1981 */ /* 0x0000e8000c1e1100 */
[----:B--2---:R1:W-:Y:S04]  /*107c0*/  STL [R1+0x6b0], R26 ;  /* 0x0006b01a01007387 */ /* 0x0043e80000100800 */
[----:B-1----:R-:W2:Y:S04]  /*107d0*/  LDL.LU R26, [R1+0x8e8] ;  /* 0x0008e800011a7983 */ /* 0x002ea80000300800 */
[----:B------:R-:W2:Y:S04]  /*107e0*/  LDL.LU R42, [R1+0x8e4] ;  /* 0x0008e400012a7983 */ /* 0x000ea80000300800 */
[----:B------:R-:W2:Y:S01]  /*107f0*/  LDL.LU R7, [R1+0xec] ;  /* 0x0000ec0001077983 */ /* 0x000ea20000300800 */
[----:B------:R-:W-:-:S02]  /*10800*/  ISETP.GT.AND P2, PT, R8, 0xf, PT ;  /* 0x0000000f0800780c */ /* 0x000fc40003f44270 */
[----:B----4-:R-:W-:Y:S01]  /*10810*/  IADD3 R90, P5, PT, R3, R90, RZ ;  /* 0x0000005a035a7210 */ /* 0x010fe20007fbe0ff */
[----:B------:R-:W4:Y:S01]  /*10820*/  LDL.LU R79, [R1+0x10c] ;  /* 0x00010c00014f7983 */ /* 0x000f220000300800 */
[----:B------:R-:W-:-:S09]  /*10830*/  PRMT R80, RZ, 0x7610, R80 ;  /* 0x00007610ff507816 */ /* 0x000fd20000000050 */
[----:B0-----:R-:W-:Y:S01]  /*10840*/  @P2 IMAD.MOV.U32 R6, RZ, RZ, R90 ;  /* 0x000000ffff062224 */ /* 0x001fe200078e005a */
[----:B------:R-:W-:Y:S01]  /*10850*/  IADD3 R70, P6, PT, R3, R70, RZ ;  /* 0x0000004603467210 */ /* 0x000fe20007fde0ff */
[----:B------:R-:W-:Y:S01]  /*10860*/  STL [R1+0xf0], R90 ;  /* 0x0000f05a01007387 */ /* 0x000fe20000100800 */
[----:B--2---:R-:W-:-:S05]  /*10870*/  IMAD.X R7, R5, 0x1, R7, P5 ;  /* 0x0000000105077824 */ /* 0x004fca00028e0607 */
[----:B------:R0:W2:Y:S04]  /*10880*/  @P2 LDG.E.U8 R80, desc[UR18][R6.64] ;  /* 0x0000001206502981 */ /* 0x0000a8000c1e1100 */
[----:B---3--:R1:W-:Y:S04]  /*10890*/  STL [R1+0x6ac], R44 ;  /* 0x0006ac2c01007387 */ /* 0x0083e80000100800 */
[----:B-1----:R-:W3:Y:S04]  /*108a0*/  LDL.LU R44, [R1+0x128] ;  /* 0x00012800012c7983 */ /* 0x002ee80000300800 */
[----:B------:R0:W-:Y:S04]  /*108b0*/  STL [R1+0xec], R7 ;  /* 0x0000ec0701007387 */ /* 0x0001e80000100800 */
[----:B------:R-:W-:Y:S04]  /*108c0*/  STL [R1+0x108], R70 ;  /* 0x0001084601007387 */ /* 0x000fe80000100800 */
[----:B------:R-:W3:Y:S01]  /*108d0*/  LDL.LU R6, [R1+0x104] ;  /* 0x0001040001067983 */ /* 0x000ee20000300800 */
[----:B------:R-:W-:Y:S01]  /*108e0*/  IADD3 R29, P5, PT, R3, R29, RZ ;  /* 0x0000001d031d7210 */ /* 0x000fe20007fbe0ff */
[----:B0-----:R-:W-:-:S02]  /*108f0*/  IMAD.MOV.U32 R7, RZ, RZ, R70 ;  /* 0x000000ffff077224 */ /* 0x001fc400078e0046 */
[----:B--2---:R0:W-:Y:S04]  /*10900*/  STL [R1+0x6a4], R80 ;  /* 0x0006a45001007387 */ /* 0x0041e80000100800 */
[----:B0-----:R-:W2:Y:S04]  /*10910*/  LDL.LU R80, [R1+0x124] ;  /* 0x0001240001507983 */ /* 0x001ea80000300800 */
[----:B------:R-:W-:Y:S04]  /*10920*/  STL [R1+0x120], R29 ;  /* 0x0001201d01007387 */ /* 0x000fe80000100800 */
[----:B------:R-:W2:Y:S04]  /*10930*/  LDL.LU R70, [R1+0x130] ;  /* 0x0001300001467983 */ /* 0x000ea80000300800 */
[----:B------:R-:W2:Y:S01]  /*10940*/  LDL.LU R90, [R1+0x138] ;  /* 0x00013800015a7983 */ /* 0x000ea20000300800 */
[C---:B------:R-:W-:Y:S01]  /*10950*/  ISETP.GT.AND P4, PT, R8.reuse, 0x10, PT ;  /* 0x000000100800780c */ /* 0x040fe20003f84270 */
[----:B---3--:R-:W-:Y:S01]  /*10960*/  IMAD.X R6, R5, 0x1, R6, P6 ;  /* 0x0000000105067824 */ /* 0x008fe200030e0606 */
[----:B------:R-:W-:-:S04]  /*10970*/  ISETP.GT.AND P1, PT, R8, 0x11, PT ;  /* 0x000000110800780c */ /* 0x000fc80003f24270 */
[----:B------:R0:W-:Y:S07]  /*10980*/  STL [R1+0x104], R6 ;  /* 0x0001040601007387 */ /* 0x0001ee0000100800 */
[-C--:B------:R-:W-:Y:S02]  /*10990*/  @P4 LOP3.LUT R7, R7, R6.reuse, RZ, 0x3c, !PT ;  /* 0x0000000607074212 */ /* 0x080fe400078e3cff */
[----:B------:R-:W-:Y:S02]  /*109a0*/  PRMT R19, RZ, 0x7610, R19 ;  /* 0x00007610ff137816 */ /* 0x000fe40000000013 */
[----:B0-----:R-:W-:-:S02]  /*109b0*/  @P4 LOP3.LUT R6, R7, R6, RZ, 0x3c, !PT ;  /* 0x0000000607064212 */ /* 0x001fc400078e3cff */
[----:B------:R-:W-:Y:S02]  /*109c0*/  ISETP.GT.AND P2, PT, R8, 0x12, PT ;  /* 0x000000120800780c */ /* 0x000fe40003f44270 */
[----:B------:R-:W-:Y:S01]  /*109d0*/  @P4 LOP3.LUT R7, R7, R6, RZ, 0x3c, !PT ;  /* 0x0000000607074212 */ /* 0x000fe200078e3cff */
[----:B----4-:R-:W-:Y:S01]  /*109e0*/  IMAD.X R79, R5, 0x1, R79, P5 ;  /* 0x00000001054f7824 */ /* 0x010fe200028e064f */
[----:B------:R-:W-:Y:S02]  /*109f0*/  IADD3 R44, P5, PT, R3, R44, RZ ;  /* 0x0000002c032c7210 */ /* 0x000fe40007fbe0ff */
[----:B------:R-:W-:Y:S01]  /*10a00*/  PRMT R35, RZ, 0x7610, R35 ;  /* 0x00007610ff237816 */ /* 0x000fe20000000023 */
[----:B------:R0:W3:Y:S01]  /*10a10*/  @P4 LDG.E.U8 R19, desc[UR18][R6.64] ;  /* 0x0000001206134981 */ /* 0x0000e2000c1e1100 */
[----:B------:R-:W-:-:S03]  /*10a20*/  PRMT R50, RZ, 0x7610, R50 ;  /* 0x00007610ff327816 */ /* 0x000fc60000000032 */
[----:B------:R1:W-:Y:S01]  /*10a30*/  STL [R1+0x10c], R79 ;  /* 0x00010c4f01007387 */ /* 0x0003e20000100800 */
[----:B0-----:R-:W-:Y:S02]  /*10a40*/  @P1 IMAD.MOV.U32 R6, RZ, RZ, R29 ;  /* 0x000000ffff061224 */ /* 0x001fe400078e001d */
[----:B------:R-:W-:Y:S01]  /*10a50*/  @P1 IMAD.MOV.U32 R7, RZ, RZ, R79 ;  /* 0x000000ffff071224 */ /* 0x000fe200078e004f */
[----:B------:R-:W4:Y:S04]  /*10a60*/  LDL.LU R29, [R1+0x134] ;  /* 0x00013400011d7983 */ /* 0x000f280000300800 */
[----:B------:R0:W3:Y:S04]  /*10a70*/  @P1 LDG.E.U8 R35, desc[UR18][R6.64] ;  /* 0x0000001206231981 */ /* 0x0000e8000c1e1100 */
[----:B-1----:R-:W3:Y:S04]  /*10a80*/  LDL.LU R79, [R1+0x140] ;  /* 0x00014000014f7983 */ /* 0x002ee80000300800 */
[----:B------:R1:W-:Y:S01]  /*10a90*/  STL [R1+0x128], R44 ;  /* 0x0001282c01007387 */ /* 0x0003e20000100800 */
[----:B0-----:R-:W-:-:S02]  /*10aa0*/  @P2 IMAD.MOV.U32 R6, RZ, RZ, R44 ;  /* 0x000000ffff062224 */ /* 0x001fc400078e002c */
[----:B--2---:R-:W-:-:S04]  /*10ab0*/  IMAD.X R80, R5, 0x1, R80, P5 ;  /* 0x0000000105507824 */ /* 0x004fc800028e0650 */
[----:B------:R-:W-:Y:S01]  /*10ac0*/  @P2 IMAD.MOV.U32 R7, RZ, RZ, R80 ;  /* 0x000000ffff072224 */ /* 0x000fe200078e0050 */
[----:B------:R0:W-:Y:S01]  /*10ad0*/  STL [R1+0x124], R80 ;  /* 0x0001245001007387 */ /* 0x0001e20000100800 */
[----:B------:R-:W-:-:S03]  /*10ae0*/  IADD3 R70, P6, PT, R3, R70, RZ ;  /* 0x0000004603467210 */ /* 0x000fc60007fde0ff */
[----:B-1----:R-:W2:Y:S01]  /*10af0*/  LDL.LU R44, [R1+0x148] ;  /* 0x00014800012c7983 */ /* 0x002ea20000300800 */
[----:B------:R-:W-:-:S03]  /*10b00*/  IADD3 R90, P5, PT, R3, R90, RZ ;  /* 0x0000005a035a7210 */ /* 0x000fc60007fbe0ff */
[----:B------:R1:W-:Y:S04]  /*10b10*/  STL [R1+0x130], R70 ;  /* 0x0001304601007387 */ /* 0x0003e80000100800 */
[----:B0-----:R-:W2:Y:S04]  /*10b20*/  LDL.LU R80, [R1+0x150] ;  /* 0x0001500001507983 */ /* 0x001ea80000300800 */
[----:B------:R0:W2:Y:S04]  /*10b30*/  @P2 LDG.E.U8 R50, desc[UR18][R6.64] ;  /* 0x0000001206322981 */ /* 0x0000a8000c1e1100 */
[----:B------:R-:W-:Y:S01]  /*10b40*/  STL [R1+0x138], R90 ;  /* 0x0001385a01007387 */ /* 0x000fe20000100800 */
[----:B0-----:R-:W-:-:S03]  /*10b50*/  IMAD.MOV.U32 R7, RZ, RZ, R70 ;  /* 0x000000ffff077224 */ /* 0x001fc600078e0046 */
[----:B-1----:R-:W2:Y:S04]  /*10b60*/  LDL.LU R70, [R1+0x8e0] ;  /* 0x0008e00001467983 */ /* 0x002ea80000300800 */
[----:B------:R-:W2:Y:S01]  /*10b70*/  LDL.LU R6, [R1+0x12c] ;  /* 0x00012c0001067983 */ /* 0x000ea20000300800 */
[C---:B------:R-:W-:Y:S02]  /*10b80*/  ISETP.GT.AND P4, PT, R8.reuse, 0x13, PT ;  /* 0x000000130800780c */ /* 0x040fe40003f84270 */
[----:B------:R-:W-:Y:S02]  /*10b90*/  ISETP.GT.AND P1, PT, R8, 0x14, PT ;  /* 0x000000140800780c */ /* 0x000fe40003f24270 */
[----:B------:R-:W-:Y:S02]  /*10ba0*/  PRMT R83, RZ, 0x7610, R83 ;  /* 0x00007610ff537816 */ /* 0x000fe40000000053 */
[----:B------:R-:W-:Y:S01]  /*10bb0*/  PRMT R9, RZ, 0x7610, R9 ;  /* 0x00007610ff097816 */ /* 0x000fe20000000009 */
[----:B----4-:R-:W-:-:S02]  /*10bc0*/  IMAD.X R29, R5, 0x1, R29, P5 ;  /* 0x00000001051d7824 */ /* 0x010fc400028e061d */
[----:B--2---:R-:W-:-:S05]  /*10bd0*/  IMAD.X R6, R5, 0x1, R6, P6 ;  /* 0x0000000105067824 */ /* 0x004fca00030e0606 */
[-C--:B------:R-:W-:Y:S01]  /*10be0*/  @P4 LOP3.LUT R7, R7, R6.reuse, RZ, 0x3c, !PT ;  /* 0x0000000607074212 */ /* 0x080fe200078e3cff */
[----:B------:R0:W-:Y:S03]  /*10bf0*/  STL [R1+0x12c], R6 ;  /* 0x00012c0601007387 */ /* 0x0001e60000100800 */
[----:B0-----:R-:W-:-:S04]  /*10c00*/  @P4 LOP3.LUT R6, R7, R6, RZ, 0x3c, !PT ;  /* 0x0000000607064212 */ /* 0x001fc800078e3cff */
[----:B------:R-:W-:-:S05]  /*10c10*/  @P4 LOP3.LUT R7, R7, R6, RZ, 0x3c, !PT ;  /* 0x0000000607074212 */ /* 0x000fca00078e3cff */
[----:B------:R0:W2:Y:S04]  /*10c20*/  @P4 LDG.E.U8 R83, desc[UR18][R6.64] ;  /* 0x0000001206534981 */ /* 0x0000a8000c1e1100 */
[----:B------:R1:W-:Y:S01]  /*10c30*/  STL [R1+0x134], R29 ;  /* 0x0001341d01007387 */ /* 0x0003e20000100800 */
[----:B0-----:R-:W-:Y:S02]  /*10c40*/  IMAD.MOV.U32 R7, RZ, RZ, R29 ;  /* 0x000000ffff077224 */ /* 0x001fe400078e001d */
[----:B------:R-:W-:Y:S01]  /*10c50*/  @P1 IMAD.MOV.U32 R6, RZ, RZ, R90 ;  /* 0x000000ffff061224 */ /* 0x000fe200078e005a */
[----:B-1----:R-:W4:Y:S04]  /*10c60*/  LDL.LU R29, [R1+0x8dc] ;  /* 0x0008dc00011d7983 */ /* 0x002f280000300800 */
[----:B------:R0:W2:Y:S04]  /*10c70*/  @P1 LDG.E.U8 R9, desc[UR18][R6.64] ;  /* 0x0000001206091981 */ /* 0x0000a8000c1e1100 */
[----:B------:R-:W4:Y:S01]  /*10c80*/  LDL.LU R7, [R1+0x13c] ;  /* 0x00013c0001077983 */ /* 0x000f220000300800 */
[----:B------:R-:W-:-:S02]  /*10c90*/  ISETP.GT.AND P2, PT, R8, 0x15, PT ;  /* 0x000000150800780c */ /* 0x000fc40003f44270 */
[C---:B---3--:R-:W-:Y:S01]  /*10ca0*/  IADD3 R79, P5, PT, R3.reuse, R79, RZ ;  /* 0x0000004f034f7210 */ /* 0x048fe20007fbe0ff */
[----:B------:R-:W3:Y:S01]  /*10cb0*/  LDL.LU R90, [R1+0x14c] ;  /* 0x00014c00015a7983 */ /* 0x000ee20000300800 */
[----:B------:R-:W-:Y:S02]  /*10cc0*/  PRMT R74, RZ, 0x7610, R74 ;  /* 0x00007610ff4a7816 */ /* 0x000fe4000000004a */
[----:B------:R-:W-:Y:S01]  /*10cd0*/  IADD3 R44, P6, PT, R3, R44, RZ ;  /* 0x0000002c032c7210 */ /* 0x000fe20007fde0ff */
[----:B------:R-:W-:Y:S06]  /*10ce0*/  STL [R1+0x140], R79 ;  /* 0x0001404f01007387 */ /* 0x000fec0000100800 */
[----:B0-----:R-:W-:Y:S01]  /*10cf0*/  @P2 IMAD.MOV.U32 R6, RZ, RZ, R79 ;  /* 0x000000ffff062224 */ /* 0x001fe200078e004f */
[----:B--2---:R0:W-:Y:S01]  /*10d00*/  STL [R1+0x6a0], R9 ;  /* 0x0006a00901007387 */ /* 0x0041e20000100800 */
[----:B----4-:R-:W-:-:S03]  /*10d10*/  IMAD.X R7, R5, 0x1, R7, P5 ;  /* 0x0000000105077824 */ /* 0x010fc600028e0607 */
[----:B0-----:R-:W2:Y:S04]  /*10d20*/  LDL.LU R9, [R1+0x3d8] ;  /* 0x0003d80001097983 */ /* 0x001ea80000300800 */
[----:B------:R0:W-:Y:S04]  /*10d30*/  STL [R1+0x13c], R7 ;  /* 0x00013c0701007387 */ /* 0x0001e80000100800 */
[----:B------:R0:W4:Y:S04]  /*10d40*/  @P2 LDG.E.U8 R74, desc[UR18][R6.64] ;  /* 0x00000012064a2981 */ /* 0x000128000c1e1100 */
[----:B------:R1:W-:Y:S04]  /*10d50*/  STL [R1+0x148], R44 ;  /* 0x0001482c01007387 */ /* 0x0003e80000100800 */
[----:B------:R-:W2:Y:S01]  /*10d60*/  LDL.LU R6, [R1+0x144] ;  /* 0x0001440001067983 */ /* 0x000ea20000300800 */
[C---:B------:R-:W-:Y:S01]  /*10d70*/  ISETP.GT.AND P4, PT, R8.reuse, 0x16, PT ;  /* 0x000000160800780c */ /* 0x040fe20003f84270 */
[----:B0-----:R-:W-:Y:S01]  /*10d80*/  IMAD.MOV.U32 R7, RZ, RZ, R44 ;  /* 0x000000ffff077224 */ /* 0x001fe200078e002c */
[----:B------:R-:W-:Y:S01]  /*10d90*/  IADD3 R80, P5, PT, R3, R80, RZ ;  /* 0x0000005003507210 */ /* 0x000fe20007fbe0ff */
[----:B-1----:R-:W2:Y:S01]  /*10da0*/  LDL.LU R44, [R1+0x154] ;  /* 0x00015400012c7983 */ /* 0x002ea20000300800 */
[----:B------:R-:W-:-:S03]  /*10db0*/  ISETP.GT.AND P1, PT, R8, 0x17, PT ;  /* 0x000000170800780c */ /* 0x000fc60003f24270 */
[----:B------:R-:W-:Y:S01]  /*10dc0*/  STL [R1+0x150], R80 ;  /* 0x0001505001007387 */ /* 0x000fe20000100800 */
[----:B------:R-:W-:Y:S01]  /*10dd0*/  PRMT R45, RZ, 0x7610, R45 ;  /* 0x00007610ff2d7816 */ /* 0x000fe2000000002d */
[C---:B---3--:R-:W-:Y:S01]  /*10de0*/  IMAD.X R90, R5.reuse, 0x1, R90, P5 ;  /* 0x00000001055a7824 */ /* 0x048fe200028e065a */
[----:B------:R-:W-:Y:S01]  /*10df0*/  PRMT R28, RZ, 0x7610, R28 ;  /* 0x00007610ff1c7816 */ /* 0x000fe2000000001c */
[----:B----4-:R0:W-:Y:S01]  /*10e00*/  STL [R1+0x69c], R74 ;  /* 0x00069c4a01007387 */ /* 0x0101e20000100800 */
[----:B--2---:R-:W-:-:S03]  /*10e10*/  IMAD.X R6, R5, 0x1, R6, P6 ;  /* 0x0000000105067824 */ /* 0x004fc600030e0606 */
[----:B0-----:R-:W2:Y:S02]  /*10e20*/  LDL.LU R74, [R1+0x3e0] ;  /* 0x0003e000014a7983 */ /* 0x001ea40000300800 */
[-C--:B------:R-:W-:Y:S02]  /*10e30*/  @P4 LOP3.LUT R7, R7, R6.reuse, RZ, 0x3c, !PT ;  /* 0x0000000607074212 */ /* 0x080fe400078e3cff */
[----:B------:R-:W3:Y:S04]  /*10e40*/  LDL.LU R79, [R1+0x3e8] ;  /* 0x0003e800014f7983 */ /* 0x000ee80000300800 */
[----:B------:R0:W-:Y:S02]  /*10e50*/  STL [R1+0x144], R6 ;  /* 0x0001440601007387 */ /* 0x0001e40000100800 */
[----:B0-----:R-:W-:-:S04]  /*10e60*/  @P4 LOP3.LUT R6, R7, R6, RZ, 0x3c, !PT ;  /* 0x0000000607064212 */ /* 0x001fc800078e3cff */
[----:B------:R-:W-:-:S05]  /*10e70*/  @P4 LOP3.LUT R7, R7, R6, RZ, 0x3c, !PT ;  /* 0x0000000607074212 */ /* 0x000fca00078e3cff */
[----:B------:R0:W4:Y:S02]  /*10e80*/  @P4 LDG.E.U8 R45, desc[UR18][R6.64] ;  /* 0x00000012062d4981 */ /* 0x000124000c1e1100 */
[----:B0-----:R-:W-:Y:S02]  /*10e90*/  @P1 IMAD.MOV.U32 R6, RZ, RZ, R80 ;  /* 0x000000ffff061224 */ /* 0x001fe400078e0050 */
[----:B------:R-:W-:-:S05]  /*10ea0*/  @P1 IMAD.MOV.U32 R7, RZ, RZ, R90 ;  /* 0x000000ffff071224 */ /* 0x000fca00078e005a */
[----:B------:R0:W4:Y:S01]  /*10eb0*/  @P1 LDG.E.U8 R28, desc[UR18][R6.64] ;  /* 0x00000012061c1981 */ /* 0x000122000c1e1100 */
[----:B------:R-:W-:Y:S02]  /*10ec0*/  ISETP.GT.AND P2, PT, R8, 0x18, PT ;  /* 0x000000180800780c */ /* 0x000fe40003f44270 */
[----:B------:R-:W-:Y:S01]  /*10ed0*/  IADD3 R9, P5, PT, R3, R9, RZ ;  /* 0x0000000903097210 */ /* 0x000fe20007fbe0ff */
[----:B------:R-:W-:Y:S01]  /*10ee0*/  STL [R1+0x14c], R90 ;  /* 0x00014c5a01007387 */ /* 0x000fe20000100800 */
[----:B------:R-:W-:-:S03]  /*10ef0*/  PRMT R18, RZ, 0x7610, R18 ;  /* 0x00007610ff127816 */ /* 0x000fc60000000012 */
[----:B------:R-:W-:-:S06]  /*10f00*/  IMAD.X R44, R5, 0x1, R44, P5 ;  /* 0x00000001052c7824 */ /* 0x000fcc00028e062c */
[----:B0-----:R-:W-:Y:S02]  /*10f10*/  @P2 IMAD.MOV.U32 R6, RZ, RZ, R9 ;  /* 0x000000ffff062224 */ /* 0x001fe400078e0009 */
[----:B------:R-:W-:-:S05]  /*10f20*/  @P2 IMAD.MOV.U32 R7, RZ, RZ, R44 ;  /* 0x000000ffff072224 */ /* 0x000fca00078e002c */
[----:B------:R0:W4:Y:S01]  /*10f30*/  @P2 LDG.E.U8 R18, desc[UR18][R6.64] ;  /* 0x0000001206122981 */ /* 0x000122000c1e1100 */
[C---:B--2---:R-:W-:Y:S02]  /*10f40*/  IADD3 R74, P6, PT, R3.reuse, R74, RZ ;  /* 0x0000004a034a7210 */ /* 0x044fe40007fde0ff */
[----:B---3--:R-:W-:-:S03]  /*10f50*/  IADD3 R79, P5, PT, R3, R79, RZ ;  /* 0x0000004f034f7210 */ /* 0x008fc60007fbe0ff */
[----:B0-----:R-:W-:Y:S01]  /*10f60*/  IMAD.MOV.U32 R7, RZ, RZ, R74 ;  /* 0x000000ffff077224 */ /* 0x001fe200078e004a */
[----:B----4-:R0:W-:Y:S04]  /*10f70*/  STL [R1+0x698], R45 ;  /* 0x0006982d01007387 */ /* 0x0101e80000100800 */
[----:B0-----:R-:W2:Y:S04]  /*10f80*/  LDL.LU R45, [R1+0x8d8] ;  /* 0x0008d800012d7983 */ /* 0x001ea80000300800 */
[----:B------:R-:W3:Y:S04]  /*10f90*/  LDL.LU R90, [R1+0x3e4] ;  /* 0x0003e400015a7983 */ /* 0x000ee80000300800 */
[----:B------:R-:W-:Y:S04]  /*10fa0*/  STL [R1+0x3d8], R9 ;  /* 0x0003d80901007387 */ /* 0x000fe80000100800 */
[----:B------:R0:W-:Y:S04]  /*10fb0*/  STL [R1+0x694], R28 ;  /* 0x0006941c01007387 */ /* 0x0001e80000100800 */
[----:B0-----:R-:W4:Y:S04]  /*10fc0*/  LDL.LU R28, [R1+0x3f0] ;  /* 0x0003f000011c7983 */ /* 0x001f280000300800 */
[----:B------:R0:W-:Y:S04]  /*10fd0*/  STL [R1+0x154], R44 ;  /* 0x0001542c01007387 */ /* 0x0001e80000100800 */
[----:B0-----:R-:W2:Y:S04]  /*10fe0*/  LDL.LU R44, [R1+0x3ec] ;  /* 0x0003ec00012c7983 */ /* 0x001ea80000300800 */
[----:B------:R0:W-:Y:S04]  /*10ff0*/  STL [R1+0x3e0], R74 ;  /* 0x0003e04a01007387 */ /* 0x0001e80000100800 */
[----:B------:R-:W2:Y:S04]  /*11000*/  LDL.LU R9, [R1+0x3f8] ;  /* 0x0003f80001097983 */ /* 0x000ea80000300800 */
[----:B------:R-:W-:Y:S04]  /*11010*/  STL [R1+0x3e8], R79 ;  /* 0x0003e84f01007387 */ /* 0x000fe80000100800 */
[----:B------:R-:W2:Y:S04]  /*11020*/  LDL.LU R80, [R1+0x400] ;  /* 0x0004000001507983 */ /* 0x000ea80000300800 */
[----:B0-----:R-:W2:Y:S04]  /*11030*/  LDL.LU R74, [R1+0x8d4] ;  /* 0x0008d400014a7983 */ /* 0x001ea80000300800 */
[----:B------:R-:W2:Y:S01]  /*11040*/  LDL.LU R6, [R1+0x3dc] ;  /* 0x0003dc0001067983 */ /* 0x000ea20000300800 */
[----:B------:R-:W-:-:S02]  /*11050*/  ISETP.GT.AND P4, PT, R8, 0x19, PT ;  /* 0x000000190800780c */ /* 0x000fc40003f84270 */
[C---:B------:R-:W-:Y:S02]  /*11060*/  ISETP.GT.AND P1, PT, R8.reuse, 0x1a, PT ;  /* 0x0000001a0800780c */ /* 0x040fe40003f24270 */
[----:B------:R-:W-:Y:S02]  /*11070*/  PRMT R34, RZ, 0x7610, R34 ;  /* 0x00007610ff227816 */ /* 0x000fe40000000022 */
[----:B------:R-:W-:Y:S02]  /*11080*/  ISETP.GT.AND P2, PT, R8, 0x1b, PT ;  /* 0x0000001b0800780c */ /* 0x000fe40003f44270 */
[----:B------:R-:W-:Y:S02]  /*11090*/  PRMT R51, RZ, 0x7610, R51 ;  /* 0x00007610ff337816 */ /* 0x000fe40000000033 */
[----:B------:R-:W-:Y:S01]  /*110a0*/  PRMT R85, RZ, 0x7610, R85 ;  /* 0x00007610ff557816 */ /* 0x000fe20000000055 */
[----:B---3--:R-:W-:Y:S01]  /*110b0*/  IMAD.X R90, R5, 0x1, R90, P5 ;  /* 0x00000001055a7824 */ /* 0x008fe200028e065a */
[----:B----4-:R-:W-:-:S05]  /*110c0*/  IADD3 R28, P5, PT, R3, R28, RZ ;  /* 0x0000001c031c7210 */ /* 0x010fca0007fbe0ff */
[C---:B--2---:R-:W-:Y:S02]  /*110d0*/  IMAD.X R44, R5.reuse, 0x1, R44, P5 ;  /* 0x00000001052c7824 */ /* 0x044fe400028e062c */
[----:B------:R-:W-:-:S05]  /*110e0*/  IMAD.X R6, R5, 0x1, R6, P6 ;  /* 0x0000000105067824 */ /* 0x000fca00030e0606 */
[-C--:B------:R-:W-:Y:S01]  /*110f0*/  @P4 LOP3.LUT R7, R7, R6.reuse, RZ, 0x3c, !PT ;  /* 0x0000000607074212 */ /* 0x080fe200078e3cff */
[----:B------:R0:W-:Y:S03]  /*11100*/  STL [R1+0x3dc], R6 ;  /* 0x0003dc0601007387 */ /* 0x0001e60000100800 */
[----:B0-----:R-:W-:-:S04]  /*11110*/  @P4 LOP3.LUT R6, R7, R6, RZ, 0x3c, !PT ;  /* 0x0000000607064212 */ /* 0x001fc800078e3cff */
[----:B------:R-:W-:-:S05]  /*11120*/  @P4 LOP3.LUT R7, R7, R6, RZ, 0x3c, !PT ;  /* 0x0000000607074212 */ /* 0x000fca00078e3cff */
[----:B------:R0:W2:Y:S01]  /*11130*/  @P4 LDG.E.U8 R34, desc[UR18][R6.64] ;  /* 0x0000001206224981 */ /* 0x0000a2000c1e1100 */
[----:B------:R-:W-:-:S03]  /*11140*/  IADD3 R9, P6, PT, R3, R9, RZ ;  /* 0x0000000903097210 */ /* 0x000fc60007fde0ff */
[----:B------:R1:W-:Y:S01]  /*11150*/  STL [R1+0x3e4], R90 ;  /* 0x0003e45a01007387 */ /* 0x0003e20000100800 */
[----:B0-----:R-:W-:Y:S02]  /*11160*/  @P1 IMAD.MOV.U32 R6, RZ, RZ, R79 ;  /* 0x000000ffff061224 */ /* 0x001fe400078e004f */
[----:B------:R-:W-:Y:S02]  /*11170*/  @P1 IMAD.MOV.U32 R7, RZ, RZ, R90 ;  /* 0x000000ffff071224 */ /* 0x000fe400078e005a */
[----:B-1----:R-:W3:Y:S01]  /*11180*/  LDL.LU R90, [R1+0x3fc] ;  /* 0x0003fc00015a7983 */ /* 0x002ee20000300800 */
[----:B------:R-:W-:-:S03]  /*11190*/  IADD3 R80, P5, PT, R3, R80, RZ ;  /* 0x0000005003507210 */ /* 0x000fc60007fbe0ff */
[----:B------:R0:W4:Y:S04]  /*111a0*/  @P1 LDG.E.U8 R51, desc[UR18][R6.64] ;  /* 0x0000001206331981 */ /* 0x000128000c1e1100 */
[----:B------:R-:W2:Y:S04]  /*111b0*/  LDL.LU R79, [R1+0x408] ;  /* 0x00040800014f7983 */ /* 0x000ea80000300800 */
[----:B------:R1:W-:Y:S01]  /*111c0*/  STL [R1+0x3f0], R28 ;  /* 0x0003f01c01007387 */ /* 0x0003e20000100800 */
[----:B0-----:R-:W-:Y:S02]  /*111d0*/  @P2 IMAD.MOV.U32 R6, RZ, RZ, R28 ;  /* 0x000000ffff062224 */ /* 0x001fe400078e001c */
[----:B------:R-:W-:Y:S01]  /*111e0*/  @P2 IMAD.MOV.U32 R7, RZ, RZ, R44 ;  /* 0x000000ffff072224 */ /* 0x000fe200078e002c */
[----:B------:R0:W-:Y:S04]  /*111f0*/  STL [R1+0x3ec], R44 ;  /* 0x0003ec2c01007387 */ /* 0x0001e80000100800 */
[----:B------:R0:W2:Y:S04]  /*11200*/  @P2 LDG.E.U8 R85, desc[UR18][R6.64] ;  /* 0x0000001206552981 */ /* 0x0000a8000c1e1100 */
[----:B-1----:R-:W2:Y:S04]  /*11210*/  LDL.LU R28, [R1+0x15c] ;  /* 0x00015c00011c7983 */ /* 0x002ea80000300800 */
[----:B------:R1:W-:Y:S01]  /*11220*/  STL [R1+0x3f8], R9 ;  /* 0x0003f80901007387 */ /* 0x0003e20000100800 */
[----:B0-----:R-:W-:-:S03]  /*11230*/  IMAD.MOV.U32 R7, RZ, RZ, R9 ;  /* 0x000000ffff077224 */ /* 0x001fc600078e0009 */
[----:B------:R-:W2:Y:S04]  /*11240*/  LDL.LU R44, [R1+0x410] ;  /* 0x00041000012c7983 */ /* 0x000ea80000300800 */
[----:B------:R-:W-:Y:S04]  /*11250*/  STL [R1+0x400], R80 ;  /* 0x0004005001007387 */ /* 0x000fe80000100800 */
[----:B-1----:R-:W2:Y:S04]  /*11260*/  LDL.LU R9, [R1+0x8d0] ;  /* 0x0008d00001097983 */ /* 0x002ea80000300800 */
[----:B------:R-:W2:Y:S01]  /*11270*/  LDL.LU R6, [R1+0x3f4] ;  /* 0x0003f40001067983 */ /* 0x000ea20000300800 */
[----:B------:R-:W-:-:S02]  /*11280*/  ISETP.GT.AND P4, PT, R8, 0x1c, PT ;  /* 0x0000001c0800780c */ /* 0x000fc40003f84270 */
        /* <DEDUP_REMOVED lines=19> */
[C---:B------:R-:W-:Y:S01]  /*113c0*/  IADD3 R79, P5, PT, R3.reuse, R79, RZ ;  /* 0x0000004f034f7210 */ /* 0x040fe20007fbe0ff */
        /* <DEDUP_REMOVED lines=10> */
[----:B------:R-:W-:Y:S04]  /*11470*/  STL [R1+0x15c], R28 ;  /* 0x00015c1c01007387 */ /* 0x000fe80000100800 */
        /* <DEDUP_REMOVED lines=8> */
[----:B------:R-:W-:Y:S01]  /*11500*/  STL [R1+0x410], R44 ;  /* 0x0004102c01007387 */ /* 0x000fe20000100800 */
[----:B------:R-:W-:-:S03]  /*11510*/  @P4 LOP3.LUT R7, R7, R6, RZ, 0x3c, !PT ;  /* 0x0000000607074212 */ /* 0x000fc600078e3cff */
[----:B------:R-:W3:Y:S04]  /*11520*/  LDL.LU R28, [R1+0x420] ;  /* 0x00042000011c7983 */ /* 0x000ee80000300800 */
[----:B------:R-:W3:Y:S04]  /*11530*/  LDL.LU R79, [R1+0x428] ;  /* 0x00042800014f7983 */ /* 0x000ee80000300800 */
        /* <DEDUP_REMOVED lines=9> */
[----:B------:R-:W-:Y:S05]  /*115d0*/  STL [R1+0x40c], R80 ;  /* 0x00040c5001007387 */ /* 0x000fea0000100800 */
[----:B0-----:R-:W-:-:S02]  /*115e0*/  @P1 IMAD.MOV.U32 R6, RZ, RZ, R44 ;  /* 0x000000ffff061224 */ /* 0x001fc400078e002c */
[----:B------:R-:W-:Y:S01]  /*115f0*/  @P1 IMAD.MOV.U32 R7, RZ, RZ, R80 ;  /* 0x000000ffff071224 */ /* 0x000fe200078e0050 */
[----:B------:R-:W-:-:S04]  /*11600*/  PRMT R37, RZ, 0x7610, R37 ;  /* 0x00007610ff257816 */ /* 0x000fc80000000025 */
[----:B------:R0:W4:Y:S02]  /*11610*/  @P1 LDG.E.U8 R21, desc[UR18][R6.64] ;  /* 0x0000001206151981 */ /* 0x000124000c1e1100 */
[----:B0-----:R-:W-:Y:S02]  /*11620*/  @P2 IMAD.MOV.U32 R6, RZ, RZ, R71 ;  /* 0x000000ffff062224 */ /* 0x001fe400078e0047 */
[----:B--2---:R-:W-:-:S04]  /*11630*/  IMAD.X R78, R5, 0x1, R78, P5 ;  /* 0x00000001054e7824 */ /* 0x004fc800028e064e */
[----:B------:R-:W-:Y:S01]  /*11640*/  @P2 IMAD.MOV.U32 R7, RZ, RZ, R78 ;  /* 0x000000ffff072224 */ /* 0x000fe200078e004e */
[----:B---3--:R-:W-:-:S04]  /*11650*/  IADD3 R28, P6, PT, R3, R28, RZ ;  /* 0x0000001c031c7210 */ /* 0x008fc80007fde0ff */
[----:B------:R0:W2:Y:S01]  /*11660*/  @P2 LDG.E.U8 R37, desc[UR18][R6.64] ;  /* 0x0000001206252981 */ /* 0x0000a2000c1e1100 */
[----:B------:R-:W-:Y:S01]  /*11670*/  IADD3 R79, P5, PT, R3, R79, RZ ;  /* 0x0000004f034f7210 */ /* 0x000fe20007fbe0ff */
[----:B0-----:R-:W-:Y:S02]  /*11680*/  IMAD.MOV.U32 R7, RZ, RZ, R28 ;  /* 0x000000ffff077224 */ /* 0x001fe400078e001c */
[----:B------:R0:W-:Y:S04]  /*11690*/  STL [R1+0x110], R88 ;  /* 0x0001105801007387 */ /* 0x0001e80000100800 */
[----:B0-----:R-:W3:Y:S04]  /*116a0*/  LDL.LU R88, [R1+0x8c4] ;  /* 0x0008c40001587983 */ /* 0x001ee80000300800 */
[----:B------:R-:W2:Y:S04]  /*116b0*/  LDL.LU R80, [R1+0x424] ;  /* 0x0004240001507983 */ /* 0x000ea80000300800 */
[----:B------:R-:W3:Y:S04]  /*116c0*/  LDL.LU R44, [R1+0x430] ;  /* 0x00043000012c7983 */ /* 0x000ee80000300800 */
        /* <DEDUP_REMOVED lines=12> */
[----:B--2---:R-:W-:Y:S01]  /*11790*/  IMAD.X R80, R5, 0x1, R80, P5 ;  /* 0x0000000105507824 */ /* 0x004fe200028e0650 */
[----:B---3--:R-:W-:Y:S01]  /*117a0*/  IADD3 R44, P5, PT, R3, R44, RZ ;  /* 0x0000002c032c7210 */ /* 0x008fe20007fbe0ff */
        /* <DEDUP_REMOVED lines=8> */
[----:B------:R-:W-:Y:S02]  /*11830*/  @P1 IMAD.MOV.U32 R7, RZ, RZ, R80 ;  /* 0x000000ffff071224 */ /* 0x000fe400078e0050 */
[----:B0-----:R-:W3:Y:S04]  /*11840*/  LDL.LU R80, [R1+0x43c] ;  /* 0x00043c0001507983 */ /* 0x001ee80000300800 */
[----:B------:R-:W4:Y:S04]  /*11850*/  LDL.LU R79, [R1+0x164] ;  /* 0x00016400014f7983 */ /* 0x000f280000300800 */
        /* <DEDUP_REMOVED lines=13> */
[----:B------:R0:W-:Y:S04]  /*11930*/  STL [R1+0x438], R71 ;  /* 0x0004384701007387 */ /* 0x0001e80000100800 */
[----:B------:R1:W2:Y:S04]  /*11940*/  @P2 LDG.E.U8 R76, desc[UR18][R6.64] ;  /* 0x00000012064c2981 */ /* 0x0002a8000c1e1100 */
[----:B------:R-:W3:Y:S01]  /*11950*/  LDL.LU R6, [R1+0x434] ;  /* 0x0004340001067983 */ /* 0x000ee20000300800 */
[----:B------:R-:W-:Y:S01]  /*11960*/  ISETP.GT.AND P4, PT, R8, 0x25, PT ;  /* 0x000000250800780c */ /* 0x000fe20003f84270 */
[----:B-1----:R-:W-:Y:S01]  /*11970*/  IMAD.MOV.U32 R7, RZ, RZ, R71 ;  /* 0x000000ffff077224 */ /* 0x002fe200078e0047 */
[----:B------:R-:W-:Y:S01]  /*11980*/  IADD3 R78, P5, PT, R3, R78, RZ ;  /* 0x0000004e034e7210 */ /* 0x000fe20007fbe0ff */
[----:B0-----:R-:W4:Y:S04]  /*11990*/  LDL.LU R71, [R1+0x448] ;  /* 0x0004480001477983 */ /* 0x001f280000300800 */
[----:B------:R-:W-:Y:S01]  /*119a0*/  STL [R1+0x440], R78 ;  /* 0x0004404e01007387 */ /* 0x000fe20000100800 */
        /* <DEDUP_REMOVED lines=9> */
[----:B------:R-:W-:Y:S01]  /*11a40*/  ISETP.GT.AND P1, PT, R8, 0x26, PT ;  /* 0x000000260800780c */ /* 0x000fe20003f24270 */
[----:B------:R-:W-:Y:S01]  /*11a50*/  IMAD.X R80, R5, 0x1, R80, P5 ;  /* 0x0000000105507824 */ /* 0x000fe200028e0650 */
[----:B------:R-:W-:-:S04]  /*11a60*/  PRMT R0, RZ, 0x7610, R0 ;  /* 0x00007610ff007816 */ /* 0x000fc80000000000 */
[----:B------:R-:W-:Y:S01]  /*11a70*/  STL [R1+0x43c], R80 ;  /* 0x00043c5001007387 */ /* 0x000fe20000100800 */
[----:B0-----:R-:W-:-:S06]  /*11a80*/  IMAD.MOV.U32 R7, RZ, RZ, R80 ;  /* 0x000000ffff077224 */ /* 0x001fcc00078e0050 */
[----:B------:R-:W-:-:S05]  /*11a90*/  @P1 IMAD.MOV.U32 R6, RZ, RZ, R78 ;  /* 0x000000ffff061224 */ /* 0x000fca00078e004e */
[----:B------:R0:W2:Y:S04]  /*11aa0*/  @P1 LDG.E.U8 R0, desc[UR18][R6.64] ;  /* 0x0000001206001981 */ /* 0x0000a8000c1e1100 */
[----:B---3--:R1:W-:Y:S04]  /*11ab0*/  STL [R1+0xfc], R73 ;  /* 0x0000fc4901007387 */ /* 0x0083e80000100800 */
[----:B-1----:R-:W3:Y:S04]  /*11ac0*/  LDL.LU R73, [R1+0x8b8] ;  /* 0x0008b80001497983 */ /* 0x002ee80000300800 */
[----:B------:R-:W3:Y:S04]  /*11ad0*/  LDL.LU R80, [R1+0x8b4] ;  /* 0x0008b40001507983 */ /* 0x000ee80000300800 */
[----:B------:R-:W3:Y:S01]  /*11ae0*/  LDL.LU R7, [R1+0x160] ;  /* 0x0001600001077983 */ /* 0x000ee20000300800 */
[----:B------:R-:W-:-:S02]  /*11af0*/  ISETP.GT.AND P2, PT, R8, 0x27, PT ;  /* 0x000000270800780c */ /* 0x000fc40003f44270 */
[----:B----4-:R-:W-:Y:S01]  /*11b00*/  IADD3 R79, P5, PT, R3, R79, RZ ;  /* 0x0000004f034f7210 */ /* 0x010fe20007fbe0ff */
[----:B------:R-:W4:Y:S01]  /*11b10*/  LDL.LU R78, [R1+0x44c] ;  /* 0x00044c00014e7983 */ /* 0x000f220000300800 */
[----:B------:R-:W-:-:S09]  /*11b20*/  PRMT R72, RZ, 0x7610, R72 ;  /* 0x00007610ff487816 */ /* 0x000fd20000000048 */
[----:B0-----:R-:W-:Y:S01]  /*11b30*/  @P2 IMAD.MOV.U32 R6, RZ, RZ, R79 ;  /* 0x000000ffff062224 */ /* 0x001fe200078e004f */
[----:B------:R-:W-:Y:S01]  /*11b40*/  IADD3 R71, P6, PT, R3, R71, RZ ;  /* 0x0000004703477210 */ /* 0x000fe20007fde0ff */
[----:B------:R-:W-:Y:S04]  /*11b50*/  STL [R1+0x164], R79 ;  /* 0x0001644f01007387 */ /* 0x000fe80000100800 */
[----:B--2---:R0:W-:Y:S04]  /*11b60*/  STL [R1+0xf8], R0 ;  /* 0x0000f80001007387 */ /* 0x0041e80000100800 */
[----:B0-----:R-:W2:Y:S01]  /*11b70*/  LDL.LU R0, [R1+0x458] ;  /* 0x0004580001007983 */ /* 0x001ea20000300800 */
[----:B---3--:R-:W-:-:S05]  /*11b80*/  IMAD.X R7, R5, 0x1, R7, P5 ;  /* 0x0000000105077824 */ /* 0x008fca00028e0607 */
[----:B------:R0:W3:Y:S04]  /*11b90*/  @P2 LDG.E.U8 R72, desc[UR18][R6.64] ;  /* 0x0000001206482981 */ /* 0x0000e8000c1e1100 */
[----:B------:R0:W-:Y:S04]  /*11ba0*/  STL [R1+0x160], R7 ;  /* 0x0001600701007387 */ /* 0x0001e80000100800 */
[----:B------:R1:W-:Y:S04]  /*11bb0*/  STL [R1+0x448], R71 ;  /* 0x0004484701007387 */ /* 0x0003e80000100800 */
[----:B------:R-:W2:Y:S01]  /*11bc0*/  LDL.LU R6, [R1+0x444] ;  /* 0x0004440001067983 */ /* 0x000ea20000300800 */
[----:B------:R-:W-:Y:S01]  /*11bd0*/  IADD3 R76, P5, PT, R3, R76, RZ ;  /* 0x0000004c034c7210 */ /* 0x000fe20007fbe0ff */
[----:B0-----:R-:W-:-:S02]  /*11be0*/  IMAD.MOV.U32 R7, RZ, RZ, R71 ;  /* 0x000000ffff077224 */ /* 0x001fc400078e0047 */
[----:B-1----:R-:W4:Y:S04]  /*11bf0*/  LDL.LU R71, [R1+0x454] ;  /* 0x0004540001477983 */ /* 0x002f280000300800 */
[----:B------:R-:W-:Y:S04]  /*11c00*/  STL [R1+0x450], R76 ;  /* 0x0004504c01007387 */ /* 0x000fe80000100800 */
[----:B------:R-:W4:Y:S01]  /*11c10*/  LDL.LU R79, [R1+0x460] ;  /* 0x00046000014f7983 */ /* 0x000f220000300800 */
[----:B------:R-:W-:-:S03]  /*11c20*/  ISETP.GT.AND P4, PT, R8, 0x28, PT ;  /* 0x000000280800780c */ /* 0x000fc60003f84270 */
[----:B---3--:R0:W-:Y:S04]  /*11c30*/  STL [R1+0xf4], R72 ;  /* 0x0000f44801007387 */ /* 0x0081e80000100800 */
[----:B0-----:R-:W3:Y:S01]  /*11c40*/  LDL.LU R72, [R1+0x468] ;  /* 0x0004680001487983 */ /* 0x001ee20000300800 */
[----:B--2---:R-:W-:Y:S01]  /*11c50*/  IMAD.X R6, R5, 0x1, R6, P6 ;  /* 0x0000000105067824 */ /* 0x004fe200030e0606 */
[----:B------:R-:W-:-:S04]  /*11c60*/  ISETP.GT.AND P1, PT, R8, 0x29, PT ;  /* 0x000000290800780c */ /* 0x000fc80003f24270 */
[-C--:B------:R-:W-:Y:S01]  /*11c70*/  @P4 LOP3.LUT R7, R7, R6.reuse, RZ, 0x3c, !PT ;  /* 0x0000000607074212 */ /* 0x080fe200078e3cff */
[----:B------:R0:W-:Y:S01]  /*11c80*/  STL [R1+0x444], R6 ;  /* 0x0004440601007387 */ /* 0x0001e20000100800 */
[----:B------:R-:W-:Y:S02]  /*11c90*/  PRMT R20, RZ, 0x7610, R20 ;  /* 0x00007610ff147816 */ /* 0x000fe40000000014 */
[----:B------:R-:W-:Y:S01]  /*11ca0*/  ISETP.GT.AND P2, PT, R8, 0x2a, PT ;  /* 0x0000002a0800780c */ /* 0x000fe20003f44270 */
[----:B----4-:R-:W-:Y:S01]  /*11cb0*/  IMAD.X R78, R5, 0x1, R78, P5 ;  /* 0x00000001054e7824 */ /* 0x010fe200028e064e */
[----:B0-----:R-:W-:-:S04]  /*11cc0*/  @P4 LOP3.LUT R6, R7, R6, RZ, 0x3c, !PT ;  /* 0x0000000607064212 */ /* 0x001fc800078e3cff */
[----:B------:R-:W-:Y:S02]  /*11cd0*/  @P4 LOP3.LUT R7, R7, R6, RZ, 0x3c, !PT ;  /* 0x0000000607074212 */ /* 0x000fe400078e3cff */
[----:B------:R-:W-:Y:S02]  /*11ce0*/  IADD3 R0, P5, PT, R3, R0, RZ ;  /* 0x0000000003007210 */ /* 0x000fe40007fbe0ff */
[----:B------:R-:W-:Y:S01]  /*11cf0*/  PRMT R36, RZ, 0x7610, R36 ;  /* 0x00007610ff247816 */ /* 0x000fe20000000024 */
[----:B------:R0:W2:Y:S02]  /*11d00*/  @P4 LDG.E.U8 R20, desc[UR18][R6.64] ;  /* 0x0000001206144981 */ /* 0x0000a4000c1e1100 */
[----:B------:R-:W-:Y:S01]  /*11d10*/  IMAD.X R71, R5, 0x1, R71, P5 ;  /* 0x0000000105477824 */ /* 0x000fe200028e0647 */
[----:B------:R-:W-:Y:S01]  /*11d20*/  PRMT R53, RZ, 0x7610, R53 ;  /* 0x00007610ff357816 */ /* 0x000fe20000000035 */
[----:B------:R1:W-:Y:S01]  /*11d30*/  STL [R1+0x44c], R78 ;  /* 0x00044c4e01007387 */ /* 0x0003e20000100800 */
[----:B------:R-:W-:Y:S01]  /*11d40*/  IADD3 R79, P6, PT, R3, R79, RZ ;  /* 0x0000004f034f7210 */ /* 0x000fe20007fde0ff */
[----:B0-----:R-:W-:-:S02]  /*11d50*/  @P1 IMAD.MOV.U32 R6, RZ, RZ, R76 ;  /* 0x000000ffff061224 */ /* 0x001fc400078e004c */
[----:B------:R-:W-:Y:S02]  /*11d60*/  @P1 IMAD.MOV.U32 R7, RZ, RZ, R78 ;  /* 0x000000ffff071224 */ /* 0x000fe400078e004e */
[----:B-1----:R-:W4:Y:S04]  /*11d70*/  LDL.LU R78, [R1+0x464] ;  /* 0x00046400014e7983 */ /* 0x002f280000300800 */
[----:B------:R0:W2:Y:S04]  /*11d80*/  @P1 LDG.E.U8 R36, desc[UR18][R6.64] ;  /* 0x0000001206241981 */ /* 0x0000a8000c1e1100 */
[----:B------:R-:W2:Y:S04]  /*11d90*/  LDL.LU R76, [R1+0x470] ;  /* 0x00047000014c7983 */ /* 0x000ea80000300800 */
[----:B------:R1:W-:Y:S01]  /*11da0*/  STL [R1+0x458], R0 ;  /* 0x0004580001007387 */ /* 0x0003e20000100800 */
[----:B0-----:R-:W-:-:S02]  /*11db0*/  @P2 IMAD.MOV.U32 R6, RZ, RZ, R0 ;  /* 0x000000ffff062224 */ /* 0x001fc400078e0000 */
[----:B------:R-:W-:Y:S01]  /*11dc0*/  @P2 IMAD.MOV.U32 R7, RZ, RZ, R71 ;  /* 0x000000ffff072224 */ /* 0x000fe200078e0047 */
[----:B------:R0:W-:Y:S04]  /*11dd0*/  STL [R1+0x454], R71 ;  /* 0x0004544701007387 */ /* 0x0001e80000100800 */
[----:B------:R0:W2:Y:S04]  /*11de0*/  @P2 LDG.E.U8 R53, desc[UR18][R6.64] ;  /* 0x0000001206352981 */ /* 0x0000a8000c1e1100 */
[----:B-1----:R-:W2:Y:S04]  /*11df0*/  LDL.LU R0, [R1+0x478] ;  /* 0x0004780001007983 */ /* 0x002ea80000300800 */
[----:B------:R1:W-:Y:S01]  /*11e00*/  STL [R1+0x460], R79 ;  /* 0x0004604f01007387 */ /* 0x0003e20000100800 */
[----:B0-----:R-:W-:-:S03]  /*11e10*/  IMAD.MOV.U32 R7, RZ, RZ, R79 ;  /* 0x000000ffff077224 */ /* 0x001fc600078e004f */
[----:B------:R-:W2:Y:S01]  /*11e20*/  LDL.LU R71, [R1+0x16c] ;  /* 0x00016c0001477983 */ /* 0x000ea20000300800 */
[----:B---3--:R-:W-:-:S05]  /*11e30*/  IADD3 R72, P5, PT, R3, R72, RZ ;  /* 0x0000004803487210 */ /* 0x008fca0007fbe0ff */
[----:B------:R-:W-:Y:S04]  /*11e40*/  STL [R1+0x468], R72 ;  /* 0x0004684801007387 */ /* 0x000fe80000100800 */
[----:B-1----:R-:W3:Y:S04]  /*11e50*/  LDL.LU R79, [R1+0x8b0] ;  /* 0x0008b000014f7983 */ /* 0x002ee80000300800 */
[----:B------:R-:W2:Y:S01]  /*11e60*/  LDL.LU R6, [R1+0x45c] ;  /* 0x00045c0001067983 */ /* 0x000ea20000300800 */
[C---:B------:R-:W-:Y:S02]  /*11e70*/  ISETP.GT.AND P4, PT, R8.reuse, 0x2b, PT ;  /* 0x0000002b0800780c */ /* 0x040fe40003f84270 */
[----:B------:R-:W-:-:S02]  /*11e80*/  ISETP.GT.AND P1, PT, R8, 0x2c, PT ;  /* 0x0000002c0800780c */ /* 0x000fc40003f24270 */
[----:B------:R-:W-:Y:S02]  /*11e90*/  PRMT R89, RZ, 0x7610, R89 ;  /* 0x00007610ff597816 */ /* 0x000fe40000000059 */
[----:B------:R-:W-:Y:S01]  /*11ea0*/  PRMT R31, RZ, 0x7610, R31 ;  /* 0x00007610ff1f7816 */ /* 0x000fe2000000001f */
[C---:B----4-:R-:W-:Y:S02]  /*11eb0*/  IMAD.X R78, R5.reuse, 0x1, R78, P5 ;  /* 0x00000001054e7824 */ /* 0x050fe400028e064e */
        /* <DEDUP_REMOVED lines=11> */
[----:B------:R-:W3:Y:S01]  /*11f70*/  LDL.LU R7, [R1+0x46c] ;  /* 0x00046c0001077983 */ /* 0x000ee20000300800 */
[----:B------:R-:W-:-:S02]  /*11f80*/  ISETP.GT.AND P2, PT, R8, 0x2d, PT ;  /* 0x0000002d0800780c */ /* 0x000fc40003f44270 */
[C---:B------:R-:W-:Y:S01]  /*11f90*/  IADD3 R76, P5, PT, R3.reuse, R76, RZ ;  /* 0x0000004c034c7210 */ /* 0x040fe20007fbe0ff */
[----:B------:R-:W4:Y:S01]  /*11fa0*/  LDL.LU R72, [R1+0x168] ;  /* 0x0001680001487983 */ /* 0x000f220000300800 */
[----:B------:R-:W-:Y:S02]  /*11fb0*/  PRMT R65, RZ, 0x7610, R65 ;  /* 0x00007610ff417816 */ /* 0x000fe40000000041 */
[----:B------:R-:W-:Y:S01]  /*11fc0*/  IADD3 R0, P6, PT, R3, R0, RZ ;  /* 0x0000000003007210 */ /* 0x000fe20007fde0ff */
[----:B------:R-:W-:Y:S06]  /*11fd0*/  STL [R1+0x470], R76 ;  /* 0x0004704c01007387 */ /* 0x000fec0000100800 */
[----:B0-----:R-:W-:Y:S01]  /*11fe0*/  @P2 IMAD.MOV.U32 R6, RZ, RZ, R76 ;  /* 0x000000ffff062224 */ /* 0x001fe200078e004c */
[----:B--2---:R0:W-:Y:S01]  /*11ff0*/  STL [R1+0xe4], R31 ;  /* 0x0000e41f01007387 */ /* 0x0041e20000100800 */
[----:B---3--:R-:W-:-:S03]  /*12000*/  IMAD.X R7, R5, 0x1, R7, P5 ;  /* 0x0000000105077824 */ /* 0x008fc600028e0607 */
[----:B0-----:R-:W2:Y:S04]  /*12010*/  LDL.LU R31, [R1+0x480] ;  /* 0x00048000011f7983 */ /* 0x001ea80000300800 */
[----:B------:R0:W-:Y:S04]  /*12020*/  STL [R1+0x46c], R7 ;  /* 0x00046c0701007387 */ /* 0x0001e80000100800 */
[----:B------:R0:W3:Y:S04]  /*12030*/  @P2 LDG.E.U8 R65, desc[UR18][R6.64] ;  /* 0x0000001206412981 */ /* 0x0000e8000c1e1100 */
[----:B------:R-:W-:Y:S04]  /*12040*/  STL [R1+0x478], R0 ;  /* 0x0004780001007387 */ /* 0x000fe80000100800 */
[----:B------:R-:W2:Y:S01]  /*12050*/  LDL.LU R6, [R1+0x474] ;  /* 0x0004740001067983 */ /* 0x000ea20000300800 */
[----:B------:R-:W-:Y:S01]  /*12060*/  ISETP.GT.AND P4, PT, R8, 0x2e, PT ;  /* 0x0000002e0800780c */ /* 0x000fe20003f84270 */
[----:B0-----:R-:W-:Y:S01]  /*12070*/  IMAD.MOV.U32 R7, RZ, RZ, R0 ;  /* 0x000000ffff077224 */ /* 0x001fe200078e0000 */
[----:B------:R-:W-:-:S02]  /*12080*/  IADD3 R71, P5, PT, R3, R71, RZ ;  /* 0x0000004703477210 */ /* 0x000fc40007fbe0ff */
[----:B------:R-:W-:Y:S02]  /*12090*/  ISETP.GT.AND P1, PT, R8, 0x2f, PT ;  /* 0x0000002f0800780c */ /* 0x000fe40003f24270 */
[----:B------:R-:W-:Y:S01]  /*120a0*/  PRMT R77, RZ, 0x7610, R77 ;  /* 0x00007610ff4d7816 */ /* 0x000fe2000000004d */
[C---:B----4-:R-:W-:Y:S01]  /*120b0*/  IMAD.X R72, R5.reuse, 0x1, R72, P5 ;  /* 0x0000000105487824 */ /* 0x050fe200028e0648 */
[----:B------:R-:W-:Y:S01]  /*120c0*/  PRMT R17, RZ, 0x7610, R17 ;  /* 0x00007610ff117816 */ /* 0x000fe20000000011 */
[----:B---3--:R0:W-:Y:S01]  /*120d0*/  STL [R1+0xe0], R65 ;  /* 0x0000e04101007387 */ /* 0x0081e20000100800 */
[----:B--2---:R-:W-:-:S03]  /*120e0*/  IMAD.X R6, R5, 0x1, R6, P6 ;  /* 0x0000000105067824 */ /* 0x004fc600030e0606 */
[----:B0-----:R-:W2:Y:S04]  /*120f0*/  LDL.LU R65, [R1+0x47c] ;  /* 0x00047c0001417983 */ /* 0x001ea80000300800 */
[----:B------:R-:W-:Y:S01]  /*12100*/  STL [R1+0x16c], R71 ;  /* 0x00016c4701007387 */ /* 0x000fe20000100800 */
[----:B------:R-:W-:-:S03]  /*12110*/  @P4 LOP3.LUT R7, R7, R6, RZ, 0x3c, !PT ;  /* 0x0000000607074212 */ /* 0x000fc600078e3cff */
[----:B------:R-:W3:Y:S04]  /*12120*/  LDL.LU R76, [R1+0x490] ;  /* 0x00049000014c7983 */ /* 0x000ee80000300800 */
[----:B------:R-:W4:Y:S04]  /*12130*/  LDL.LU R0, [R1+0x498] ;  /* 0x0004980001007983 */ /* 0x000f280000300800 */
        /* <DEDUP_REMOVED lines=10> */
[----:B------:R-:W-:-:S09]  /*121e0*/  PRMT R23, RZ, 0x7610, R23 ;  /* 0x00007610ff177816 */ /* 0x000fd20000000017 */
[----:B0-----:R-:W-:Y:S02]  /*121f0*/  @P2 IMAD.MOV.U32 R6, RZ, RZ, R31 ;  /* 0x000000ffff062224 */ /* 0x001fe400078e001f */
[----:B--2---:R-:W-:-:S04]  /*12200*/  IMAD.X R65, R5, 0x1, R65, P5 ;  /* 0x0000000105417824 */ /* 0x004fc800028e0641 */
[----:B------:R-:W-:Y:S01]  /*12210*/  @P2 IMAD.MOV.U32 R7, RZ, RZ, R65 ;  /* 0x000000ffff072224 */ /* 0x000fe200078e0041 */
[----:B---3--:R-:W-:-:S04]  /*12220*/  IADD3 R76, P6, PT, R3, R76, RZ ;  /* 0x0000004c034c7210 */ /* 0x008fc80007fde0ff */
[----:B------:R0:W2:Y:S01]  /*12230*/  @P2 LDG.E.U8 R23, desc[UR18][R6.64] ;  /* 0x0000001206172981 */ /* 0x0000a2000c1e1100 */
[----:B----4-:R-:W-:Y:S01]  /*12240*/  IADD3 R0, P5, PT, R3, R0, RZ ;  /* 0x0000000003007210 */ /* 0x010fe20007fbe0ff */
[----:B0-----:R-:W-:Y:S02]  /*12250*/  IMAD.MOV.U32 R7, RZ, RZ, R76 ;  /* 0x000000ffff077224 */ /* 0x001fe400078e004c */
[----:B------:R0:W-:Y:S04]  /*12260*/  STL [R1+0xdc], R77 ;  /* 0x0000dc4d01007387 */ /* 0x0001e80000100800 */
[----:B0-----:R-:W3:Y:S04]  /*12270*/  LDL.LU R77, [R1+0x8a8] ;  /* 0x0008a800014d7983 */ /* 0x001ee80000300800 */
[----:B------:R-:W4:Y:S04]  /*12280*/  LDL.LU R71, [R1+0x494] ;  /* 0x0004940001477983 */ /* 0x000f280000300800 */
[----:B------:R-:W-:Y:S04]  /*12290*/  STL [R1+0x480], R31 ;  /* 0x0004801f01007387 */ /* 0x000fe80000100800 */
[----:B------:R0:W-:Y:S04]  /*122a0*/  STL [R1+0xd8], R17 ;  /* 0x0000d81101007387 */ /* 0x0001e80000100800 */
[----:B0-----:R-:W2:Y:S04]  /*122b0*/  LDL.LU R17, [R1+0x4a0] ;  /* 0x0004a00001117983 */ /* 0x001ea80000300800 */
[----:B------:R0:W-:Y:S04]  /*122c0*/  STL [R1+0x47c], R65 ;  /* 0x00047c4101007387 */ /* 0x0001e80000100800 */
[----:B0-----:R-:W3:Y:S04]  /*122d0*/  LDL.LU R65, [R1+0x49c] ;  /* 0x00049c0001417983 */ /* 0x001ee80000300800 */
[----:B------:R0:W-:Y:S04]  /*122e0*/  STL [R1+0x490], R76 ;  /* 0x0004904c01007387 */ /* 0x0001e80000100800 */
[----:B------:R-:W3:Y:S04]  /*122f0*/  LDL.LU R31, [R1+0x4a8] ;  /* 0x0004a800011f7983 */ /* 0x000ee80000300800 */
[----:B------:R-:W-:Y:S04]  /*12300*/  STL [R1+0x498], R0 ;  /* 0x0004980001007387 */ /* 0x000fe80000100800 */
[----:B------:R-:W3:Y:S04]  /*12310*/  LDL.LU R72, [R1+0x4b0] ;  /* 0x0004b00001487983 */ /* 0x000ee80000300800 */
[----:B0-----:R-:W3:Y:S04]  /*12320*/  LDL.LU R76, [R1+0x8a4] ;  /* 0x0008a400014c7983 */ /* 0x001ee80000300800 */
[----:B------:R-:W3:Y:S01]  /*12330*/  LDL.LU R6, [R1+0x48c] ;  /* 0x00048c0001067983 */ /* 0x000ee20000300800 */
[----:B------:R-:W-:-:S02]  /*12340*/  ISETP.GT.AND P4, PT, R8, 0x31, PT ;  /* 0x000000310800780c */ /* 0x000fc40003f84270 */
[C---:B------:R-:W-:Y:S02]  /*12350*/  ISETP.GT.AND P1, PT, R8.reuse, 0x32, PT ;  /* 0x000000320800780c */ /* 0x040fe40003f24270 */
[----:B------:R-:W-:Y:S02]  /*12360*/  PRMT R39, RZ, 0x7610, R39 ;  /* 0x00007610ff277816 */ /* 0x000fe40000000027 */
[----:B------:R-:W-:Y:S02]  /*12370*/  ISETP.GT.AND P2, PT, R8, 0x33, PT ;  /* 0x000000330800780c */ /* 0x000fe40003f44270 */
[----:B------:R-:W-:Y:S02]  /*12380*/  PRMT R58, RZ, 0x7610, R58 ;  /* 0x00007610ff3a7816 */ /* 0x000fe4000000003a */
[----:B------:R-:W-:Y:S01]  /*12390*/  PRMT R91, RZ, 0x7610, R91 ;  /* 0x00007610ff5b7816 */ /* 0x000fe2000000005b */
[----:B----4-:R-:W-:Y:S01]  /*123a0*/  IMAD.X R71, R5, 0x1, R71, P5 ;  /* 0x0000000105477824 */ /* 0x010fe200028e0647 */
[----:B--2---:R-:W-:-:S05]  /*123b0*/  IADD3 R17, P5, PT, R3, R17, RZ ;  /* 0x0000001103117210 */ /* 0x004fca0007fbe0ff */
[C---:B---3--:R-:W-:Y:S02]  /*123c0*/  IMAD.X R65, R5.reuse, 0x1, R65, P5 ;  /* 0x0000000105417824 */ /* 0x048fe400028e0641 */
        /* <DEDUP_REMOVED lines=9> */
[----:B------:R-:W-:Y:S01]  /*12460*/  @P1 IMAD.MOV.U32 R7, RZ, RZ, R71 ;  /* 0x000000ffff071224 */ /* 0x000fe200078e0047 */
[----:B------:R-:W3:Y:S01]  /*12470*/  LDL.LU R0, [R1+0x4ac] ;  /* 0x0004ac0001007983 */ /* 0x000ee20000300800 */
[----:B------:R-:W-:-:S03]  /*12480*/  IADD3 R72, P5, PT, R3, R72, RZ ;  /* 0x0000004803487210 */ /* 0x000fc60007fbe0ff */
[----:B------:R0:W4:Y:S04]  /*12490*/  @P1 LDG.E.U8 R58, desc[UR18][R6.64] ;  /* 0x00000012063a1981 */ /* 0x000128000c1e1100 */
[----:B-1----:R-:W2:Y:S04]  /*124a0*/  LDL.LU R71, [R1+0x4b8] ;  /* 0x0004b80001477983 */ /* 0x002ea80000300800 */
        /* <DEDUP_REMOVED lines=269> */
[----:B------:R-:W2:Y:S04]  /*13580*/  LDL.LU R46, [R1+0x548] ;  /* 0x00054800012e7983 */ /* 0x000ea80000300800 */
[----:B------:R0:W-:Y:S04]  /*13590*/  STL [R1+0x530], R10 ;  /* 0x0005300a01007387 */ /* 0x0001e80000100800 */
[----:B------:R-:W-:Y:S04]  /*135a0*/  STL [R1+0x808], R86 ;  /* 0x0008085601007387 */ /* 0x000fe80000100800 */
[----:B------:R1:W-:Y:S04]  /*135b0*/  STL [R1+0x52c], R63 ;  /* 0x00052c3f01007387 */ /* 0x0003e80000100800 */
[----:B0-----:R-:W3:Y:S04]  /*135c0*/  LDL.LU R10, [R1+0x550] ;  /* 0x00055000010a7983 */ /* 0x001ee80000300800 */
[----:B------:R0:W-:Y:S04]  /*135d0*/  STL [R1+0x538], R30 ;  /* 0x0005381e01007387 */ /* 0x0001e80000100800 */
[----:B-1----:R-:W3:Y:S04]  /*135e0*/  LDL.LU R63, [R1+0x558] ;  /* 0x00055800013f7983 */ /* 0x002ee80000300800 */
[----:B------:R-:W-:Y:S04]  /*135f0*/  STL [R1+0x540], R64 ;  /* 0x0005404001007387 */ /* 0x000fe80000100800 */
[----:B0-----:R-:W3:Y:S04]  /*13600*/  LDL.LU R30, [R1+0x874] ;  /* 0x00087400011e7983 */ /* 0x001ee80000300800 */
[----:B------:R-:W3:Y:S01]  /*13610*/  LDL.LU R6, [R1+0x534] ;  /* 0x0005340001067983 */ /* 0x000ee20000300800 */
[----:B------:R-:W-:-:S02]  /*13620*/  ISETP.GT.AND P4, PT, R8, 0x49, PT ;  /* 0x000000490800780c */ /* 0x000fc40003f84270 */
[----:B------:R-:W-:Y:S02]  /*13630*/  ISETP.GT.AND P1, PT, R8, 0x4a, PT ;  /* 0x0000004a0800780c */ /* 0x000fe40003f24270 */
[----:B------:R-:W-:Y:S02]  /*13640*/  PRMT R40, RZ, 0x7610, R40 ;  /* 0x00007610ff287816 */ /* 0x000fe40000000028 */
[----:B------:R-:W-:Y:S01]  /*13650*/  PRMT R55, RZ, 0x7610, R55 ;  /* 0x00007610ff377816 */ /* 0x000fe20000000037 */
[----:B----4-:R-:W-:Y:S01]  /*13660*/  IMAD.X R66, R5, 0x1, R66, P5 ;  /* 0x0000000105427824 */ /* 0x010fe200028e0642 */
[----:B--2---:R-:W-:Y:S01]  /*13670*/  IADD3 R46, P5, PT, R3, R46, RZ ;  /* 0x0000002e032e7210 */ /* 0x004fe20007fbe0ff */
[----:B---3--:R-:W-:-:S05]  /*13680*/  IMAD.X R6, R5, 0x1, R6, P6 ;  /* 0x0000000105067824 */ /* 0x008fca00030e0606 */
        /* <DEDUP_REMOVED lines=46> */
[----:B------:R-:W2:Y:S04]  /*13970*/  @P1 LDG.E.U8 R4, desc[UR18][R6.64] ;  /* 0x0000001206041981 */ /* 0x000ea8000c1e1100 */
[----:B---3--:R0:W-:Y:S04]  /*13980*/  STL [R1+0x6c], R54 ;  /* 0x00006c3601007387 */ /* 0x0081e80000100800 */
[----:B0-----:R-:W3:Y:S04]  /*13990*/  LDL.LU R54, [R1+0x86c] ;  /* 0x00086c0001367983 */ /* 0x001ee80000300800 */
[----:B------:R-:W3:Y:S04]  /*139a0*/  LDL.LU R66, [R1+0x868] ;  /* 0x0008680001427983 */ /* 0x000ee80000300800 */
[----:B------:R-:W3:Y:S01]  /*139b0*/  LDL.LU R7, [R1+0x55c] ;  /* 0x00055c0001077983 */ /* 0x000ee20000300800 */
[----:B------:R-:W-:-:S02]  /*139c0*/  ISETP.GT.AND P2, PT, R8, 0x4e, PT ;  /* 0x0000004e0800780c */ /* 0x000fc40003f44270 */
[C---:B----4-:R-:W-:Y:S01]  /*139d0*/  IADD3 R64, P5, PT, R3.reuse, R64, RZ ;  /* 0x0000004003407210 */ /* 0x050fe20007fbe0ff */
[----:B------:R-:W4:Y:S01]  /*139e0*/  LDL.LU R63, [R1+0x564] ;  /* 0x00056400013f7983 */ /* 0x000f220000300800 */
[----:B------:R-:W-:Y:S02]  /*139f0*/  PRMT R15, RZ, 0x7610, R15 ;  /* 0x00007610ff0f7816 */ /* 0x000fe4000000000f */
[----:B------:R-:W-:Y:S01]  /*13a00*/  IADD3 R10, P6, PT, R3, R10, RZ ;  /* 0x0000000a030a7210 */ /* 0x000fe20007fde0ff */
[----:B------:R-:W-:Y:S04]  /*13a10*/  STL [R1+0x560], R64 ;  /* 0x0005604001007387 */ /* 0x000fe80000100800 */
[----:B--2---:R0:W-:Y:S02]  /*13a20*/  STL [R1+0x68], R4 ;  /* 0x0000680401007387 */ /* 0x0041e40000100800 */
[----:B------:R-:W-:-:S02]  /*13a30*/  @P2 IMAD.MOV.U32 R6, RZ, RZ, R64 ;  /* 0x000000ffff062224 */ /* 0x000fc400078e0040 */
[----:B0-----:R-:W2:Y:S01]  /*13a40*/  LDL.LU R4, [R1+0x570] ;  /* 0x0005700001047983 */ /* 0x001ea20000300800 */
[----:B---3--:R-:W-:-:S05]  /*13a50*/  IMAD.X R7, R5, 0x1, R7, P5 ;  /* 0x0000000105077824 */ /* 0x008fca00028e0607 */
[----:B------:R0:W-:Y:S04]  /*13a60*/  STL [R1+0x55c], R7 ;  /* 0x00055c0701007387 */ /* 0x0001e80000100800 */
[----:B------:R0:W3:Y:S04]  /*13a70*/  @P2 LDG.E.U8 R15, desc[UR18][R6.64] ;  /* 0x00000012060f2981 */ /* 0x0000e8000c1e1100 */
[----:B------:R1:W-:Y:S04]  /*13a80*/  STL [R1+0x18c], R10 ;  /* 0x00018c0a01007387 */ /* 0x0003e80000100800 */
[----:B------:R-:W2:Y:S01]  /*13a90*/  LDL.LU R6, [R1+0x188] ;  /* 0x0001880001067983 */ /* 0x000ea20000300800 */
[----:B------:R-:W-:Y:S01]  /*13aa0*/  ISETP.GT.AND P4, PT, R8, 0x4f, PT ;  /* 0x0000004f0800780c */ /* 0x000fe20003f84270 */
[----:B0-----:R-:W-:Y:S01]  /*13ab0*/  IMAD.MOV.U32 R7, RZ, RZ, R10 ;  /* 0x000000ffff077224 */ /* 0x001fe200078e000a */
[----:B------:R-:W-:Y:S01]  /*13ac0*/  IADD3 R61, P5, PT, R3, R61, RZ ;  /* 0x0000003d033d7210 */ /* 0x000fe20007fbe0ff */
[----:B-1----:R-:W4:Y:S04]  /*13ad0*/  LDL.LU R10, [R1+0x56c] ;  /* 0x00056c00010a7983 */ /* 0x002f280000300800 */
[----:B------:R-:W-:Y:S04]  /*13ae0*/  STL [R1+0x568], R61 ;  /* 0x0005683d01007387 */ /* 0x000fe80000100800 */
[----:B------:R-:W4:Y:S01]  /*13af0*/  LDL.LU R64, [R1+0x578] ;  /* 0x0005780001407983 */ /* 0x000f220000300800 */
[----:B------:R-:W-:-:S03]  /*13b00*/  PRMT R84, RZ, 0x7610, R84 ;  /* 0x00007610ff547816 */ /* 0x000fc60000000054 */
[----:B---3--:R0:W-:Y:S01]  /*13b10*/  STL [R1+0x5c], R15 ;  /* 0x00005c0f01007387 */ /* 0x0081e20000100800 */
[----:B--2---:R-:W-:-:S03]  /*13b20*/  IMAD.X R6, R5, 0x1, R6, P6 ;  /* 0x0000000105067824 */ /* 0x004fc600030e0606 */
        /* <DEDUP_REMOVED lines=11> */
[----:B------:R1:W-:Y:S01]  /*13be0*/  STL [R1+0x564], R63 ;  /* 0x0005643f01007387 */ /* 0x0003e20000100800 */
        /* <DEDUP_REMOVED lines=11> */
[----:B---3--:R-:W-:Y:S04]  /*13ca0*/  STL [R1+0x80c], R84 ;  /* 0x00080c5401007387 */ /* 0x008fe80000100800 */
[----:B-1----:R-:W2:Y:S04]  /*13cb0*/  LDL.LU R63, [R1+0x57c] ;  /* 0x00057c00013f7983 */ /* 0x002ea80000300800 */
[----:B------:R-:W3:Y:S04]  /*13cc0*/  LDL.LU R61, [R1+0x588] ;  /* 0x00058800013d7983 */ /* 0x000ee80000300800 */
[----:B------:R0:W-:Y:S04]  /*13cd0*/  STL [R1+0x570], R4 ;  /* 0x0005700401007387 */ /* 0x0001e80000100800 */
        /* <DEDUP_REMOVED lines=11> */
[C---:B--2---:R-:W-:Y:S02]  /*13d90*/  IMAD.X R63, R5.reuse, 0x1, R63, P5 ;  /* 0x00000001053f7824 */ /* 0x044fe400028e063f */
[----:B---3--:R-:W-:-:S05]  /*13da0*/  IMAD.X R6, R5, 0x1, R6, P6 ;  /* 0x0000000105067824 */ /* 0x008fca00030e0606 */
        /* <DEDUP_REMOVED lines=8> */
[----:B-1----:R-:W3:Y:S04]  /*13e30*/  LDL.LU R63, [R1+0x860] ;  /* 0x00086000013f7983 */ /* 0x002ee80000300800 */
        /* <DEDUP_REMOVED lines=39> */
[----:B------:R1:W-:Y:S01]  /*140b0*/  STL [R1+0x594], R15 ;  /* 0x0005940f01007387 */ /* 0x0003e20000100800 */
[----:B------:R-:W-:-:S03]  /*140c0*/  PRMT R82, RZ, 0x7610, R82 ;  /* 0x00007610ff527816 */ /* 0x000fc60000000052 */
[----:B-1----:R-:W4:Y:S06]  /*140d0*/  LDL.LU R15, [R1+0x5a4] ;  /* 0x0005a400010f7983 */ /* 0x002f2c0000300800 */
[----:B0-----:R-:W-:Y:S01]  /*140e0*/  @P2 IMAD.MOV.U32 R6, RZ, RZ, R11 ;  /* 0x000000ffff062224 */ /* 0x001fe200078e000b */
[----:B------:R-:W4:Y:S04]  /*140f0*/  LDL.LU R10, [R1+0x5b0] ;  /* 0x0005b000010a7983 */ /* 0x000f280000300800 */
[----:B------:R0:W-:Y:S01]  /*14100*/  STL [R1+0x194], R11 ;  /* 0x0001940b01007387 */ /* 0x0001e20000100800 */
[----:B--2---:R-:W-:-:S04]  /*14110*/  IMAD.X R14, R5, 0x1, R14, P5 ;  /* 0x00000001050e7824 */ /* 0x004fc800028e060e */
[----:B------:R-:W-:Y:S01]  /*14120*/  @P2 IMAD.MOV.U32 R7, RZ, RZ, R14 ;  /* 0x000000ffff072224 */ /* 0x000fe200078e000e */
[----:B---3--:R-:W-:-:S04]  /*14130*/  IADD3 R61, P6, PT, R3, R61, RZ ;  /* 0x0000003d033d7210 */ /* 0x008fc80007fde0ff */
[----:B------:R1:W2:Y:S01]  /*14140*/  @P2 LDG.E.U8 R82, desc[UR18][R6.64] ;  /* 0x0000001206522981 */ /* 0x0002a2000c1e1100 */
[----:B----4-:R-:W-:Y:S01]  /*14150*/  IADD3 R4, P5, PT, R3, R4, RZ ;  /* 0x0000000403047210 */ /* 0x010fe20007fbe0ff */
[----:B-1----:R-:W-:Y:S02]  /*14160*/  IMAD.MOV.U32 R7, RZ, RZ, R61 ;  /* 0x000000ffff077224 */ /* 0x002fe400078e003d */
[----:B------:R-:W-:Y:S04]  /*14170*/  STL [R1+0x810], R84 ;  /* 0x0008105401007387 */ /* 0x000fe80000100800 */
[----:B------:R-:W-:Y:S04]  /*14180*/  STL [R1+0x190], R14 ;  /* 0x0001900e01007387 */ /* 0x000fe80000100800 */
[----:B0-----:R-:W3:Y:S04]  /*14190*/  LDL.LU R11, [R1+0x5ac] ;  /* 0x0005ac00010b7983 */ /* 0x001ee80000300800 */
[----:B------:R-:W-:Y:S04]  /*141a0*/  STL [R1+0x5a0], R61 ;  /* 0x0005a03d01007387 */ /* 0x000fe80000100800 */
[----:B------:R0:W-:Y:S04]  /*141b0*/  STL [R1+0x44], R60 ;  /* 0x0000443c01007387 */ /* 0x0001e80000100800 */
[----:B0-----:R-:W4:Y:S04]  /*141c0*/  LDL.LU R60, [R1+0x5b8] ;  /* 0x0005b800013c7983 */ /* 0x001f280000300800 */
[----:B------:R-:W-:Y:S04]  /*141d0*/  STL [R1+0x5a8], R4 ;  /* 0x0005a80401007387 */ /* 0x000fe80000100800 */
[----:B------:R-:W4:Y:S04]  /*141e0*/  LDL.LU R14, [R1+0x5c0] ;  /* 0x0005c000010e7983 */ /* 0x000f280000300800 */
[----:B------:R-:W4:Y:S04]  /*141f0*/  LDL.LU R61, [R1+0x85c] ;  /* 0x00085c00013d7983 */ /* 0x000f280000300800 */
[----:B------:R-:W4:Y:S01]  /*14200*/  LDL.LU R6, [R1+0x59c] ;  /* 0x00059c0001067983 */ /* 0x000f220000300800 */
[----:B------:R-:W-:-:S02]  /*14210*/  ISETP.GT.AND P4, PT, R8, 0x58, PT ;  /* 0x000000580800780c */ /* 0x000fc40003f84270 */
[C---:B------:R-:W-:Y:S02]  /*14220*/  ISETP.GT.AND P1, PT, R8.reuse, 0x59, PT ;  /* 0x000000590800780c */ /* 0x040fe40003f24270 */
[----:B------:R-:W-:Y:S02]  /*14230*/  PRMT R26, RZ, 0x7610, R26 ;  /* 0x00007610ff1a7816 */ /* 0x000fe4000000001a */
[----:B------:R-:W-:Y:S01]  /*14240*/  ISETP.GT.AND P2, PT, R8, 0x5a, PT ;  /* 0x0000005a0800780c */ /* 0x000fe20003f44270 */
[----:B------:R-:W-:Y:S01]  /*14250*/  IMAD.X R15, R5, 0x1, R15, P5 ;  /* 0x00000001050f7824 */ /* 0x000fe200028e060f */
[----:B------:R-:W-:Y:S02]  /*14260*/  IADD3 R10, P5, PT, R3, R10, RZ ;  /* 0x0000000a030a7210 */ /* 0x000fe40007fbe0ff */
[----:B------:R-:W-:Y:S02]  /*14270*/  PRMT R42, RZ, 0x7610, R42 ;  /* 0x00007610ff2a7816 */ /* 0x000fe4000000002a */
[----:B------:R-:W-:Y:S01]  /*14280*/  PRMT R70, RZ, 0x7610, R70 ;  /* 0x00007610ff467816 */ /* 0x000fe20000000046 */
[----:B--2---:R-:W-:Y:S01]  /*14290*/  STL [R1+0x814], R82 ;  /* 0x0008145201007387 */ /* 0x004fe20000100800 */
[----:B---3--:R-:W-:-:S02]  /*142a0*/  IMAD.X R11, R5, 0x1, R11, P5 ;  /* 0x00000001050b7824 */ /* 0x008fc400028e060b */
[----:B----4-:R-:W-:-:S05]  /*142b0*/  IMAD.X R6, R5, 0x1, R6, P6 ;  /* 0x0000000105067824 */ /* 0x010fca00030e0606 */
        /* <DEDUP_REMOVED lines=26> */
[----:B------:R-:W-:Y:S02]  /*14460*/  ISETP.GT.AND P1, PT, R8, 0x5c, PT ;  /* 0x0000005c0800780c */ /* 0x000fe40003f24270 */
[----:B------:R-:W-:Y:S02]  /*14470*/  PRMT R84, RZ, 0x7610, R84 ;  /* 0x00007610ff547816 */ /* 0x000fe40000000054 */
[----:B------:R-:W-:Y:S01]  /*14480*/  PRMT R48, RZ, 0x7610, R48 ;  /* 0x00007610ff307816 */ /* 0x000fe20000000030 */
[C---:B---3--:R-:W-:Y:S02]  /*14490*/  IMAD.X R4, R5.reuse, 0x1, R4, P5 ;  /* 0x0000000105047824 */ /* 0x048fe400028e0604 */
[----:B--2---:R-:W-:-:S05]  /*144a0*/  IMAD.X R6, R5, 0x1, R6, P6 ;  /* 0x0000000105067824 */ /* 0x004fca00030e0606 */
[-C--:B------:R-:W-:Y:S01]  /*144b0*/  @P4 LOP3.LUT R7, R7, R6.reuse, RZ, 0x3c, !PT ;  /* 0x0000000607074212 */ /* 0x080fe200078e3cff */
[----:B------:R0:W-:Y:S03]  /*144c0*/  STL [R1+0x5b4], R6 ;  /* 0x0005b40601007387 */ /* 0x0001e60000100800 */
[----:B0-----:R-:W-:-:S04]  /*144d0*/  @P4 LOP3.LUT R6, R7, R6, RZ, 0x3c, !PT ;  /* 0x0000000607064212 */ /* 0x001fc800078e3cff */
[----:B------:R-:W-:-:S05]  /*144e0*/  @P4 LOP3.LUT R7, R7, R6, RZ, 0x3c, !PT ;  /* 0x0000000607074212 */ /* 0x000fca00078e3cff */
[----:B------:R0:W2:Y:S02]  /*144f0*/  @P4 LDG.E.U8 R84, desc[UR18][R6.64] ;  /* 0x0000001206544981 */ /* 0x0000a4000c1e1100 */
[----:B0-----:R-:W-:Y:S02]  /*14500*/  @P1 IMAD.MOV.U32 R6, RZ, RZ, R14 ;  /* 0x000000ffff061224 */ /* 0x001fe400078e000e */
[----:B------:R-:W-:-:S05]  /*14510*/  @P1 IMAD.MOV.U32 R7, RZ, RZ, R4 ;  /* 0x000000ffff071224 */ /* 0x000fca00078e0004 */
[----:B------:R-:W3:Y:S01]  /*14520*/  @P1 LDG.E.U8 R48, desc[UR18][R6.64] ;  /* 0x0000001206301981 */ /* 0x000ee2000c1e1100 */
[----:B------:R-:W-:-:S03]  /*14530*/  IADD3 R15, P5, PT, R3, R15, RZ ;  /* 0x0000000f030f7210 */ /* 0x000fc60007fbe0ff */
[----:B------:R0:W-:Y:S04]  /*14540*/  STL [R1+0x5bc], R4 ;  /* 0x0005bc0401007387 */ /* 0x0001e80000100800 */
[----:B--2---:R-:W-:Y:S04]  /*14550*/  STL [R1+0x84c], R84 ;  /* 0x00084c5401007387 */ /* 0x004fe80000100800 */
[----:B0-----:R-:W2:Y:S04]  /*14560*/  LDL.LU R4, [R1+0x854] ;  /* 0x0008540001047983 */ /* 0x001ea80000300800 */
[----:B------:R-:W2:Y:S04]  /*14570*/  LDL.LU R14, [R1+0x198] ;  /* 0x00019800010e7983 */ /* 0x000ea80000300800 */
[----:B---3--:R0:W-:Y:S04]  /*14580*/  STL [R1+0x28], R48 ;  /* 0x0000283001007387 */ /* 0x0081e80000100800 */
[----:B0-----:R-:W3:Y:S04]  /*14590*/  LDL.LU R48, [R1+0x850] ;  /* 0x0008500001307983 */ /* 0x001ee80000300800 */
[----:B------:R0:W-:Y:S04]  /*145a0*/  STL [R1+0x5c8], R15 ;  /* 0x0005c80f01007387 */ /* 0x0001e80000100800 */
[----:B------:R-:W2:Y:S01]  /*145b0*/  LDL.LU R6, [R1+0x5c4] ;  /* 0x0005c40001067983 */ /* 0x000ea20000300800 */
[----:B------:R-:W-:Y:S01]  /*145c0*/  ISETP.GT.AND P2, PT, R8, 0x5d, PT ;  /* 0x0000005d0800780c */ /* 0x000fe20003f44270 */
[----:B------:R-:W-:-:S02]  /*145d0*/  IMAD.MOV.U32 R7, RZ, RZ, R15 ;  /* 0x000000ffff077224 */ /* 0x000fc400078e000f */
[----:B0-----:R-:W3:Y:S01]  /*145e0*/  LDL.LU R15, [R1+0x5d8] ;  /* 0x0005d800010f7983 */ /* 0x001ee20000300800 */
[----:B------:R-:W-:Y:S02]  /*145f0*/  PRMT R84, RZ, 0x7610, R84 ;  /* 0x00007610ff547816 */ /* 0x000fe40000000054 */
[----:B------:R-:W-:Y:S01]  /*14600*/  IADD3 R10, P6, PT, R3, R10, RZ ;  /* 0x0000000a030a7210 */ /* 0x000fe20007fde0ff */
[----:B--2---:R-:W-:-:S06]  /*14610*/  IMAD.X R6, R5, 0x1, R6, P5 ;  /* 0x0000000105067824 */ /* 0x004fcc00028e0606 */
        /* <DEDUP_REMOVED lines=23> */
[----:B------:R-:W-:Y:S02]  /*14790*/  PRMT R68, RZ, 0x7610, R68 ;  /* 0x00007610ff447816 */ /* 0x000fe40000000044 */
[----:B------:R-:W-:Y:S02]  /*147a0*/  IADD3 R15, P5, PT, R3, R15, RZ ;  /* 0x0000000f030f7210 */ /* 0x000fe40007fbe0ff */
[----:B------:R-:W-:Y:S07]  /*147b0*/  STL [R1+0x198], R14 ;  /* 0x0001980e01007387 */ /* 0x000fee0000100800 */
[----:B0-----:R-:W-:-:S02]  /*147c0*/  @P1 IMAD.MOV.U32 R6, RZ, RZ, R11 ;  /* 0x000000ffff061224 */ /* 0x001fc400078e000b */
[----:B------:R-:W-:-:S05]  /*147d0*/  @P1 IMAD.MOV.U32 R7, RZ, RZ, R14 ;  /* 0x000000ffff071224 */ /* 0x000fca00078e000e */
[----:B------:R-:W3:Y:S04]  /*147e0*/  @P1 LDG.E.U8 R68, desc[UR18][R6.64] ;  /* 0x0000001206441981 */ /* 0x000ee8000c1e1100 */
[----:B--2---:R0:W-:Y:S04]  /*147f0*/  STL [R1+0x818], R86 ;  /* 0x0008185601007387 */ /* 0x0041e80000100800 */
[----:B0-----:R-:W2:Y:S04]  /*14800*/  LDL.LU R86, [R1+0x5dc] ;  /* 0x0005dc0001567983 */ /* 0x001ea80000300800 */
[----:B------:R-:W4:Y:S04]  /*14810*/  LDL.LU R14, [R1+0x5e4] ;  /* 0x0005e400010e7983 */ /* 0x000f280000300800 */
[----:B------:R0:W-:Y:S04]  /*14820*/  STL [R1+0x5d8], R15 ;  /* 0x0005d80f01007387 */ /* 0x0001e80000100800 */
[----:B------:R-:W4:Y:S04]  /*14830*/  LDL.LU R11, [R1+0x5f0] ;  /* 0x0005f000010b7983 */ /* 0x000f280000300800 */
[----:B------:R-:W4:Y:S01]  /*14840*/  LDL.LU R7, [R1+0x5d4] ;  /* 0x0005d40001077983 */ /* 0x000f220000300800 */
[----:B------:R-:W-:-:S02]  /*14850*/  ISETP.GT.AND P2, PT, R8, 0x60, PT ;  /* 0x000000600800780c */ /* 0x000fc40003f44270 */
[----:B------:R-:W-:Y:S02]  /*14860*/  ISETP.GT.AND P4, PT, R8, 0x61, PT ;  /* 0x000000610800780c */ /* 0x000fe40003f84270 */
[----:B------:R-:W-:Y:S01]  /*14870*/  IADD3 R84, P6, PT, R3, R84, RZ ;  /* 0x0000005403547210 */ /* 0x000fe20007fde0ff */
[----:B---3--:R1:W-:Y:S01]  /*14880*/  STL [R1+0x81c], R68 ;  /* 0x00081c4401007387 */ /* 0x0083e20000100800 */
[----:B------:R-:W-:-:S07]  /*14890*/  PRMT R29, RZ, 0x7610, R29 ;  /* 0x00007610ff1d7816 */ /* 0x000fce000000001d */
[----:B------:R-:W-:Y:S02]  /*148a0*/  @P2 IMAD.MOV.U32 R6, RZ, RZ, R15 ;  /* 0x000000ffff062224 */ /* 0x000fe400078e000f */
[C---:B--2---:R-:W-:Y:S02]  /*148b0*/  IMAD.X R86, R5.reuse, 0x1, R86, P6 ;  /* 0x0000000105567824 */ /* 0x044fe400030e0656 */
[----:B----4-:R-:W-:Y:S01]  /*148c0*/  IMAD.X R7, R5, 0x1, R7, P5 ;  /* 0x0000000105077824 */ /* 0x010fe200028e0607 */
[----:B------:R-:W-:-:S04]  /*148d0*/  IADD3 R10, P5, PT, R3, R10, RZ ;  /* 0x0000000a030a7210 */ /* 0x000fc80007fbe0ff */
[----:B------:R-:W-:Y:S01]  /*148e0*/  STL [R1+0x5d4], R7 ;  /* 0x0005d40701007387 */ /* 0x000fe20000100800 */
[----:B------:R-:W-:-:S03]  /*148f0*/  IMAD.X R14, R5, 0x1, R14, P5 ;  /* 0x00000001050e7824 */ /* 0x000fc600028e060e */
[----:B0-----:R-:W2:Y:S04]  /*14900*/  LDL.LU R15, [R1+0x5ec] ;  /* 0x0005ec00010f7983 */ /* 0x001ea80000300800 */
[----:B------:R0:W-:Y:S04]  /*14910*/  STL [R1+0x5e0], R84 ;  /* 0x0005e05401007387 */ /* 0x0001e80000100800 */
[----:B-1----:R-:W3:Y:S04]  /*14920*/  LDL.LU R68, [R1+0x5f8] ;  /* 0x0005f80001447983 */ /* 0x002ee80000300800 */
[----:B------:R-:W-:Y:S04]  /*14930*/  STL [R1+0x5e8], R10 ;  /* 0x0005e80a01007387 */ /* 0x000fe80000100800 */
[----:B------:R1:W4:Y:S04]  /*14940*/  @P2 LDG.E.U8 R29, desc[UR18][R6.64] ;  /* 0x00000012061d2981 */ /* 0x000328000c1e1100 */
[----:B------:R-:W-:Y:S04]  /*14950*/  STL [R1+0x5dc], R86 ;  /* 0x0005dc5601007387 */ /* 0x000fe80000100800 */
[----:B------:R0:W-:Y:S01]  /*14960*/  STL [R1+0x5e4], R14 ;  /* 0x0005e40e01007387 */ /* 0x0001e20000100800 */
[----:B-1----:R-:W-:-:S03]  /*14970*/  @P4 IMAD.MOV.U32 R6, RZ, RZ, R84 ;  /* 0x000000ffff064224 */ /* 0x002fc600078e0054 */
[----:B0-----:R-:W4:Y:S01]  /*14980*/  LDL.LU R84, [R1+0x5f4] ;  /* 0x0005f40001547983 */ /* 0x001f220000300800 */
[C---:B------:R-:W-:Y:S01]  /*14990*/  ISETP.GT.AND P1, PT, R8.reuse, 0x62, PT ;  /* 0x000000620800780c */ /* 0x040fe20003f24270 */
[----:B------:R-:W-:Y:S01]  /*149a0*/  @P4 IMAD.MOV.U32 R7, RZ, RZ, R86 ;  /* 0x000000ffff074224 */ /* 0x000fe200078e0056 */
[----:B------:R-:W-:Y:S02]  /*149b0*/  PRMT R45, RZ, 0x7610, R45 ;  /* 0x00007610ff2d7816 */ /* 0x000fe4000000002d */
[----:B------:R-:W-:Y:S02]  /*149c0*/  ISETP.GT.AND P2, PT, R8, 0x63, PT ;  /* 0x000000630800780c */ /* 0x000fe40003f44270 */
[----:B------:R-:W-:Y:S02]  /*149d0*/  PRMT R74, RZ, 0x7610, R74 ;  /* 0x00007610ff4a7816 */ /* 0x000fe4000000004a */
[----:B------:R0:W4:Y:S01]  /*149e0*/  @P4 LDG.E.U8 R45, desc[UR18][R6.64] ;  /* 0x00000012062d4981 */ /* 0x000122000c1e1100 */
[----:B------:R-:W-:-:S02]  /*149f0*/  IADD3 R11, P4, PT, R3, R11, RZ ;  /* 0x0000000b030b7210 */ /* 0x000fc40007f9e0ff */
[----:B------:R-:W-:Y:S02]  /*14a00*/  ISETP.GT.AND P5, PT, R8, 0x64, PT ;  /* 0x000000640800780c */ /* 0x000fe40003fa4270 */
[----:B0-----:R-:W-:Y:S02]  /*14a10*/  @P1 IMAD.MOV.U32 R6, RZ, RZ, R10 ;  /* 0x000000ffff061224 */ /* 0x001fe400078e000a */
[----:B------:R-:W-:Y:S01]  /*14a20*/  @P1 IMAD.MOV.U32 R7, RZ, RZ, R14 ;  /* 0x000000ffff071224 */ /* 0x000fe200078e000e */
[----:B------:R-:W-:Y:S01]  /*14a30*/  PRMT R82, RZ, 0x7610, R82 ;  /* 0x00007610ff527816 */ /* 0x000fe20000000052 */
[----:B------:R-:W4:Y:S04]  /*14a40*/  LDL.LU R14, [R1+0x5fc] ;  /* 0x0005fc00010e7983 */ /* 0x000f280000300800 */
[----:B------:R0:W4:Y:S01]  /*14a50*/  @P1 LDG.E.U8 R74, desc[UR18][R6.64] ;  /* 0x00000012064a1981 */ /* 0x000122000c1e1100 */
[----:B------:R-:W-:-:S03]  /*14a60*/  PRMT R9, RZ, 0x7610, R9 ;  /* 0x00007610ff097816 */ /* 0x000fc60000000009 */
[----:B------:R-:W4:Y:S01]  /*14a70*/  LDL.LU R10, [R1+0x600] ;  /* 0x00060000010a7983 */ /* 0x000f220000300800 */
[----:B0-----:R-:W-:Y:S02]  /*14a80*/  @P2 IMAD.MOV.U32 R6, RZ, RZ, R11 ;  /* 0x000000ffff062224 */ /* 0x001fe400078e000b */
[----:B--2---:R-:W-:-:S04]  /*14a90*/  IMAD.X R15, R5, 0x1, R15, P4 ;  /* 0x00000001050f7824 */ /* 0x004fc800020e060f */
[----:B------:R-:W-:Y:S01]  /*14aa0*/  @P2 IMAD.MOV.U32 R7, RZ, RZ, R15 ;  /* 0x000000ffff072224 */ /* 0x000fe200078e000f */
[----:B---3--:R-:W-:-:S04]  /*14ab0*/  IADD3 R68, P1, PT, R3, R68, RZ ;  /* 0x0000004403447210 */ /* 0x008fc80007f3e0ff */
[----:B------:R0:W2:Y:S02]  /*14ac0*/  @P2 LDG.E.U8 R82, desc[UR18][R6.64] ;  /* 0x0000001206522981 */ /* 0x0000a4000c1e1100 */
[----:B0-----:R-:W-:Y:S02]  /*14ad0*/  @P5 IMAD.MOV.U32 R6, RZ, RZ, R68 ;  /* 0x000000ffff065224 */ /* 0x001fe400078e0044 */
[----:B----4-:R-:W-:-:S04]  /*14ae0*/  IMAD.X R84, R5, 0x1, R84, P1 ;  /* 0x0000000105547824 */ /* 0x010fc800008e0654 */
[----:B------:R-:W-:-:S05]  /*14af0*/  @P5 IMAD.MOV.U32 R7, RZ, RZ, R84 ;  /* 0x000000ffff075224 */ /* 0x000fca00078e0054 */
[----:B------:R0:W3:Y:S04]  /*14b00*/  @P5 LDG.E.U8 R9, desc[UR18][R6.64] ;  /* 0x0000001206095981 */ /* 0x0000e8000c1e1100 */
[----:B------:R-:W-:Y:S04]  /*14b10*/  STL [R1+0x5f0], R11 ;  /* 0x0005f00b01007387 */ /* 0x000fe80000100800 */
[----:B------:R1:W-:Y:S04]  /*14b20*/  STL [R1+0x5ec], R15 ;  /* 0x0005ec0f01007387 */ /* 0x0003e80000100800 */
[----:B-1----:R-:W4:Y:S04]  /*14b30*/  LDL.LU R15, [R1+0x484] ;  /* 0x00048400010f7983 */ /* 0x002f280000300800 */
[----:B------:R-:W2:Y:S01]  /*14b40*/  LDL.LU R11, [R1+0x488] ;  /* 0x00048800010b7983 */ /* 0x000ea20000300800 */
[----:B------:R-:W-:-:S02]  /*14b50*/  ISETP.GT.AND P2, PT, R8, 0x65, PT ;  /* 0x000000650800780c */ /* 0x000fc40003f44270 */
[----:B------:R-:W-:Y:S01]  /*14b60*/  IADD3 R10, P1, PT, R3, R10, RZ ;  /* 0x0000000a030a7210 */ /* 0x000fe20007f3e0ff */
[----:B------:R-:W-:Y:S04]  /*14b70*/  STL [R1+0x5f8], R68 ;  /* 0x0005f84401007387 */ /* 0x000fe80000100800 */
[----:B------:R-:W-:Y:S01]  /*14b80*/  STL [R1+0x5f4], R84 ;  /* 0x0005f45401007387 */ /* 0x000fe20000100800 */
[----:B------:R-:W-:Y:S01]  /*14b90*/  IMAD.X R14, R5, 0x1, R14, P1 ;  /* 0x00000001050e7824 */ /* 0x000fe200008e060e */
[----:B------:R-:W-:-:S04]  /*14ba0*/  PRMT R92, RZ, 0x7610, R92 ;  /* 0x00007610ff5c7816 */ /* 0x000fc8000000005c */
[----:B0-----:R-:W-:Y:S02]  /*14bb0*/  @P2 IMAD.MOV.U32 R6, RZ, RZ, R10 ;  /* 0x000000ffff062224 */ /* 0x001fe400078e000a */
[----:B------:R-:W-:-:S05]  /*14bc0*/  @P2 IMAD.MOV.U32 R7, RZ, RZ, R14 ;  /* 0x000000ffff072224 */ /* 0x000fca00078e000e */
[----:B------:R0:W4:Y:S04]  /*14bd0*/  @P2 LDG.E.U8 R92, desc[UR18][R6.64] ;  /* 0x00000012065c2981 */ /* 0x000128000c1e1100 */
[----:B---3--:R1:W-:Y:S04]  /*14be0*/  STL [R1+0x4], R9 ;  /* 0x0000040901007387 */ /* 0x0083e80000100800 */
[----:B-1----:R-:W3:Y:S04]  /*14bf0*/  LDL.LU R9, [R1+0x1a4] ;  /* 0x0001a40001097983 */ /* 0x002ee80000300800 */
[----:B------:R-:W-:Y:S04]  /*14c00*/  STL [R1+0x600], R10 ;  /* 0x0006000a01007387 */ /* 0x000fe80000100800 */
[----:B------:R1:W-:Y:S04]  /*14c10*/  STL [R1+0x5fc], R14 ;  /* 0x0005fc0e01007387 */ /* 0x0003e80000100800 */
[----:B-1----:R-:W3:Y:S01]  /*14c20*/  LDL.LU R14, [R1+0x1a0] ;  /* 0x0001a000010e7983 */ /* 0x002ee20000300800 */
[----:B------:R-:W-:-:S02]  /*14c30*/  ISETP.GT.AND P2, PT, R8, 0x66, PT ;  /* 0x000000660800780c */ /* 0x000fc40003f44270 */
[----:B--2---:R-:W-:Y:S01]  /*14c40*/  IADD3 R11, P1, PT, R3, R11, RZ ;  /* 0x0000000b030b7210 */ /* 0x004fe20007f3e0ff */
[----:B------:R-:W2:Y:S01]  /*14c50*/  LDL.LU R10, [R1+0x608] ;  /* 0x00060800010a7983 */ /* 0x000ea20000300800 */
[----:B------:R-:W-:-:S03]  /*14c60*/  PRMT R90, RZ, 0x7610, R90 ;  /* 0x00007610ff5a7816 */ /* 0x000fc6000000005a */
[----:B----4-:R-:W-:-:S06]  /*14c70*/  IMAD.X R15, R5, 0x1, R15, P1 ;  /* 0x00000001050f7824 */ /* 0x010fcc00008e060f */
[----:B0-----:R-:W-:Y:S02]  /*14c80*/  @P2 IMAD.MOV.U32 R6, RZ, RZ, R11 ;  /* 0x000000ffff062224 */ /* 0x001fe400078e000b */
[----:B------:R-:W-:-:S05]  /*14c90*/  @P2 IMAD.MOV.U32 R7, RZ, RZ, R15 ;  /* 0x000000ffff072224 */ /* 0x000fca00078e000f */
[----:B------:R0:W4:Y:S01]  /*14ca0*/  @P2 LDG.E.U8 R90, desc[UR18][R6.64] ;  /* 0x00000012065a2981 */ /* 0x000122000c1e1100 */
[----:B------:R-:W-:Y:S02]  /*14cb0*/  ISETP.GT.AND P2, PT, R8, 0x67, PT ;  /* 0x000000670800780c */ /* 0x000fe40003f44270 */
[----:B------:R-:W-:Y:S01]  /*14cc0*/  PRMT R88, RZ, 0x7610, R88 ;  /* 0x00007610ff587816 */ /* 0x000fe20000000058 */
[----:B------:R-:W-:Y:S04]  /*14cd0*/  STL [R1+0x834], R92 ;  /* 0x0008345c01007387 */ /* 0x000fe80000100800 */
[----:B------:R1:W-:Y:S04]  /*14ce0*/  STL [R1+0x488], R11 ;  /* 0x0004880b01007387 */ /* 0x0003e80000100800 */
[----:B------:R0:W-:Y:S04]  /*14cf0*/  STL [R1+0x484], R15 ;  /* 0x0004840f01007387 */ /* 0x0001e80000100800 */
[----:B-1----:R-:W2:Y:S04]  /*14d00*/  LDL.LU R11, [R1+0x604] ;  /* 0x00060400010b7983 */ /* 0x002ea80000300800 */
[----:B------:R-:W2:Y:S04]  /*14d10*/  LDL.LU R68, [R1+0x60c] ;  /* 0x00060c0001447983 */ /* 0x000ea80000300800 */
[----:B0-----:R-:W2:Y:S01]  /*14d20*/  LDL.LU R15, [R1+0x610] ;  /* 0x00061000010f7983 */ /* 0x001ea20000300800 */
[----:B---3--:R-:W-:-:S05]  /*14d30*/  IADD3 R9, P1, PT, R3, R9, RZ ;  /* 0x0000000903097210 */ /* 0x008fca0007f3e0ff */
[----:B------:R-:W-:Y:S02]  /*14d40*/  @P2 IMAD.MOV.U32 R6, RZ, RZ, R9 ;  /* 0x000000ffff062224 */ /* 0x000fe400078e0009 */
[----:B------:R-:W-:-:S04]  /*14d50*/  IMAD.X R14, R5, 0x1, R14, P1 ;  /* 0x00000001050e7824 */ /* 0x000fc800008e060e */
[----:B------:R-:W-:-:S05]  /*14d60*/  @P2 IMAD.MOV.U32 R7, RZ, RZ, R14 ;  /* 0x000000ffff072224 */ /* 0x000fca00078e000e */
[----:B------:R0:W3:Y:S01]  /*14d70*/  @P2 LDG.E.U8 R88, desc[UR18][R6.64] ;  /* 0x0000001206582981 */ /* 0x0000e2000c1e1100 */
[----:B------:R-:W-:-:S03]  /*14d80*/  ISETP.GT.AND P2, PT, R8, 0x68, PT ;  /* 0x000000680800780c */ /* 0x000fc60003f44270 */
[----:B----4-:R-:W-:Y:S04]  /*14d90*/  STL [R1+0x820], R90 ;  /* 0x0008205a01007387 */ /* 0x010fe80000100800 */
[----:B------:R-:W-:Y:S04]  /*14da0*/  STL [R1+0x1a4], R9 ;  /* 0x0001a40901007387 */ /* 0x000fe80000100800 */
[----:B------:R1:W-:Y:S01]  /*14db0*/  STL [R1+0x1a0], R14 ;  /* 0x0001a00e01007387 */ /* 0x0003e20000100800 */
[----:B--2---:R-:W-:-:S03]  /*14dc0*/  IADD3 R10, P1, PT, R3, R10, RZ ;  /* 0x0000000a030a7210 */ /* 0x004fc60007f3e0ff */
[----:B-1----:R-:W2:Y:S04]  /*14dd0*/  LDL.LU R14, [R1+0x614] ;  /* 0x00061400010e7983 */ /* 0x002ea80000300800 */
[----:B------:R-:W4:Y:S01]  /*14de0*/  LDL.LU R9, [R1+0x618] ;  /* 0x0006180001097983 */ /* 0x000f220000300800 */
[----:B------:R-:W-:Y:S01]  /*14df0*/  IMAD.X R11, R5, 0x1, R11, P1 ;  /* 0x00000001050b7824 */ /* 0x000fe200008e060b */
[----:B------:R-:W-:Y:S01]  /*14e00*/  PRMT R28, RZ, 0x7610, R28 ;  /* 0x00007610ff1c7816 */ /* 0x000fe2000000001c */
[----:B0-----:R-:W-:Y:S02]  /*14e10*/  @P2 IMAD.MOV.U32 R6, RZ, RZ, R10 ;  /* 0x000000ffff062224 */ /* 0x001fe400078e000a */
[----:B------:R-:W-:Y:S01]  /*14e20*/  @P2 IMAD.MOV.U32 R7, RZ, RZ, R11 ;  /* 0x000000ffff072224 */ /* 0x000fe200078e000b */
[----:B------:R-:W-:-:S04]  /*14e30*/  IADD3 R15, P1, PT, R3, R15, RZ ;  /* 0x0000000f030f7210 */ /* 0x000fc80007f3e0ff */
[----:B------:R0:W2:Y:S01]  /*14e40*/  @P2 LDG.E.U8 R28, desc[UR18][R6.64] ;  /* 0x00000012061c2981 */ /* 0x0000a2000c1e1100 */
[----:B------:R-:W-:Y:S01]  /*14e50*/  ISETP.GT.AND P2, PT, R8, 0x69, PT ;  /* 0x000000690800780c */ /* 0x000fe20003f44270 */
[----:B------:R-:W-:-:S12]  /*14e60*/  IMAD.X R68, R5, 0x1, R68, P1 ;  /* 0x0000000105447824 */ /* 0x000fd800008e0644 */
[----:B0-----:R-:W-:Y:S02]  /*14e70*/  @P2 IMAD.MOV.U32 R7, RZ, RZ, R68 ;  /* 0x000000ffff072224 */ /* 0x001fe400078e0044 */
[----:B------:R-:W-:Y:S01]  /*14e80*/  @P2 IMAD.MOV.U32 R6, RZ, RZ, R15 ;  /* 0x000000ffff062224 */ /* 0x000fe200078e000f */
[----:B---3--:R-:W-:Y:S04]  /*14e90*/  STL [R1+0x824], R88 ;  /* 0x0008245801007387 */ /* 0x008fe80000100800 */
[----:B------:R-:W-:Y:S04]  /*14ea0*/  STL [R1+0x608], R10 ;  /* 0x0006080a01007387 */ /* 0x000fe80000100800 */
[----:B------:R0:W-:Y:S04]  /*14eb0*/  STL [R1+0x604], R11 ;  /* 0x0006040b01007387 */ /* 0x0001e80000100800 */
[----:B0-----:R-:W3:Y:S04]  /*14ec0*/  LDL.LU R11, [R1+0x61c] ;  /* 0x00061c00010b7983 */ /* 0x001ee80000300800 */
[----:B------:R-:W3:Y:S04]  /*14ed0*/  LDL.LU R10, [R1+0x620] ;  /* 0x00062000010a7983 */ /* 0x000ee80000300800 */
[----:B------:R-:W-:Y:S04]  /*14ee0*/  STL [R1+0x610], R15 ;  /* 0x0006100f01007387 */ /* 0x000fe80000100800 */
[----:B------:R0:W-:Y:S04]  /*14ef0*/  STL [R1+0x60c], R68 ;  /* 0x00060c4401007387 */ /* 0x0001e80000100800 */
[----:B0-----:R-:W3:Y:S04]  /*14f00*/  LDL.LU R68, [R1+0x624] ;  /* 0x0006240001447983 */ /* 0x001ee80000300800 */
[----:B------:R-:W3:Y:S01]  /*14f10*/  LDL.LU R15, [R1+0x628] ;  /* 0x00062800010f7983 */ /* 0x000ee20000300800 */
[----:B------:R-:W-:-:S06]  /*14f20*/  PRMT R44, RZ, 0x7610, R44 ;  /* 0x00007610ff2c7816 */ /* 0x000fcc000000002c */
[----:B------:R0:W3:Y:S01]  /*14f30*/  @P2 LDG.E.U8 R44, desc[UR18][R6.64] ;  /* 0x00000012062c2981 */ /* 0x0000e2000c1e1100 */
[----:B------:R-:W-:Y:S02]  /*14f40*/  ISETP.GT.AND P2, PT, R8, 0x6a, PT ;  /* 0x0000006a0800780c */ /* 0x000fe40003f44270 */
[----:B----4-:R-:W-:Y:S02]  /*14f50*/  IADD3 R9, P1, PT, R3, R9, RZ ;  /* 0x0000000903097210 */ /* 0x010fe40007f3e0ff */
[----:B------:R-:W-:-:S03]  /*14f60*/  PRMT R73, RZ, 0x7610, R73 ;  /* 0x00007610ff497816 */ /* 0x000fc60000000049 */
[----:B--2---:R-:W-:-:S06]  /*14f70*/  IMAD.X R14, R5, 0x1, R14, P1 ;  /* 0x00000001050e7824 */ /* 0x004fcc00008e060e */
[----:B0-----:R-:W-:Y:S02]  /*14f80*/  @P2 IMAD.MOV.U32 R6, RZ, RZ, R9 ;  /* 0x000000ffff062224 */ /* 0x001fe400078e0009 */
[----:B------:R-:W-:-:S05]  /*14f90*/  @P2 IMAD.MOV.U32 R7, RZ, RZ, R14 ;  /* 0x000000ffff072224 */ /* 0x000fca00078e000e */
[----:B------:R0:W2:Y:S01]  /*14fa0*/  @P2 LDG.E.U8 R73, desc[UR18][R6.64] ;  /* 0x0000001206492981 */ /* 0x0000a2000c1e1100 */
[----:B------:R-:W-:Y:S02]  /*14fb0*/  ISETP.GT.AND P2, PT, R8, 0x6b, PT ;  /* 0x0000006b0800780c */ /* 0x000fe40003f44270 */
[----:B------:R-:W-:Y:S01]  /*14fc0*/  PRMT R80, RZ, 0x7610, R80 ;  /* 0x00007610ff507816 */ /* 0x000fe20000000050 */
[----:B------:R-:W-:Y:S04]  /*14fd0*/  STL [R1+0x618], R9 ;  /* 0x0006180901007387 */ /* 0x000fe80000100800 */
[----:B------:R1:W-:Y:S01]  /*14fe0*/  STL [R1+0x614], R14 ;  /* 0x0006140e01007387 */ /* 0x0003e20000100800 */
[----:B------:R-:W-:-:S03]  /*14ff0*/  PRMT R79, RZ, 0x7610, R79 ;  /* 0x00007610ff4f7816 */ /* 0x000fc6000000004f */
[----:B-1----:R-:W4:Y:S04]  /*15000*/  LDL.LU R14, [R1+0x62c] ;  /* 0x00062c00010e7983 */ /* 0x002f280000300800 */
[----:B------:R-:W2:Y:S01]  /*15010*/  LDL.LU R9, [R1+0x630] ;  /* 0x0006300001097983 */ /* 0x000ea20000300800 */
[----:B---3--:R-:W-:-:S05]  /*15020*/  IADD3 R10, P1, PT, R3, R10, RZ ;  /* 0x0000000a030a7210 */ /* 0x008fca0007f3e0ff */
[----:B------:R-:W-:Y:S02]  /*15030*/  IMAD.X R11, R5, 0x1, R11, P1 ;  /* 0x00000001050b7824 */ /* 0x000fe400008e060b */
[----:B0-----:R-:W-:Y:S02]  /*15040*/  @P2 IMAD.MOV.U32 R6, RZ, RZ, R10 ;  /* 0x000000ffff062224 */ /* 0x001fe400078e000a */
[----:B------:R-:W-:-:S05]  /*15050*/  @P2 IMAD.MOV.U32 R7, RZ, RZ, R11 ;  /* 0x000000ffff072224 */ /* 0x000fca00078e000b */
[----:B------:R0:W3:Y:S01]  /*15060*/  @P2 LDG.E.U8 R80, desc[UR18][R6.64] ;  /* 0x0000001206502981 */ /* 0x0000e2000c1e1100 */
[----:B------:R-:W-:Y:S02]  /*15070*/  ISETP.GT.AND P2, PT, R8, 0x6c, PT ;  /* 0x0000006c0800780c */ /* 0x000fe40003f44270 */
[----:B------:R-:W-:-:S05]  /*15080*/  IADD3 R15, P1, PT, R3, R15, RZ ;  /* 0x0000000f030f7210 */ /* 0x000fca0007f3e0ff */
[----:B------:R-:W-:-:S06]  /*15090*/  IMAD.X R68, R5, 0x1, R68, P1 ;  /* 0x0000000105447824 */ /* 0x000fcc00008e0644 */
[----:B0-----:R-:W-:Y:S02]  /*150a0*/  @P2 IMAD.MOV.U32 R6, RZ, RZ, R15 ;  /* 0x000000ffff062224 */ /* 0x001fe400078e000f */
[----:B------:R-:W-:-:S05]  /*150b0*/  @P2 IMAD.MOV.U32 R7, RZ, RZ, R68 ;  /* 0x000000ffff072224 */ /* 0x000fca00078e0044 */
[----:B------:R0:W3:Y:S04]  /*150c0*/  @P2 LDG.E.U8 R79, desc[UR18][R6.64] ;  /* 0x00000012064f2981 */ /* 0x0000e8000c1e1100 */
[----:B------:R-:W-:Y:S04]  /*150d0*/  STL [R1+0x620], R10 ;  /* 0x0006200a01007387 */ /* 0x000fe80000100800 */
[----:B------:R1:W-:Y:S04]  /*150e0*/  STL [R1+0x61c], R11 ;  /* 0x00061c0b01007387 */ /* 0x0003e80000100800 */
[----:B-1----:R-:W3:Y:S04]  /*150f0*/  LDL.LU R11, [R1+0x1a8] ;  /* 0x0001a800010b7983 */ /* 0x002ee80000300800 */
[----:B------:R-:W3:Y:S01]  /*15100*/  LDL.LU R10, [R1+0x1ac] ;  /* 0x0001ac00010a7983 */ /* 0x000ee20000300800 */
[----:B------:R-:W-:-:S03]  /*15110*/  ISETP.GT.AND P2, PT, R8, 0x6d, PT ;  /* 0x0000006d0800780c */ /* 0x000fc60003f44270 */
[----:B------:R1:W-:Y:S01]  /*15120*/  STL [R1+0x628], R15 ;  /* 0x0006280f01007387 */ /* 0x0003e20000100800 */
[----:B------:R-:W-:-:S03]  /*15130*/  PRMT R78, RZ, 0x7610, R78 ;  /* 0x00007610ff4e7816 */ /* 0x000fc6000000004e */
[----:B------:R0:W-:Y:S01]  /*15140*/  STL [R1+0x624], R68 ;  /* 0x0006244401007387 */ /* 0x0001e20000100800 */
[----:B--2---:R-:W-:-:S03]  /*15150*/  IADD3 R9, P1, PT, R3, R9, RZ ;  /* 0x0000000903097210 */ /* 0x004fc60007f3e0ff */
[----:B-1----:R-:W2:Y:S02]  /*15160*/  LDL.LU R15, [R1+0x1b4] ;  /* 0x0001b400010f7983 */ /* 0x002ea40000300800 */
[----:B----4-:R-:W-:Y:S02]  /*15170*/  IMAD.X R14, R5, 0x1, R14, P1 ;  /* 0x00000001050e7824 */ /* 0x010fe400008e060e */
[----:B0-----:R-:W-:Y:S02]  /*15180*/  @P2 IMAD.MOV.U32 R6, RZ, RZ, R9 ;  /* 0x000000ffff062224 */ /* 0x001fe400078e0009 */
[----:B------:R-:W-:-:S05]  /*15190*/  @P2 IMAD.MOV.U32 R7, RZ, RZ, R14 ;  /* 0x000000ffff072224 */ /* 0x000fca00078e000e */
[----:B------:R0:W4:Y:S01]  /*151a0*/  @P2 LDG.E.U8 R78, desc[UR18][R6.64] ;  /* 0x00000012064e2981 */ /* 0x000122000c1e1100 */
[----:B------:R-:W-:Y:S02]  /*151b0*/  ISETP.GT.AND P2, PT, R8, 0x6e, PT ;  /* 0x0000006e0800780c */ /* 0x000fe40003f44270 */
[----:B------:R-:W-:Y:S01]  /*151c0*/  PRMT R77, RZ, 0x7610, R77 ;  /* 0x00007610ff4d7816 */ /* 0x000fe2000000004d */
[----:B---3--:R-:W-:Y:S04]  /*151d0*/  STL [R1+0x844], R79 ;  /* 0x0008444f01007387 */ /* 0x008fe80000100800 */
[----:B------:R1:W-:Y:S04]  /*151e0*/  STL [R1+0x630], R9 ;  /* 0x0006300901007387 */ /* 0x0003e80000100800 */
[----:B------:R-:W-:Y:S04]  /*151f0*/  STL [R1+0x62c], R14 ;  /* 0x00062c0e01007387 */ /* 0x000fe80000100800 */
[----:B------:R-:W3:Y:S01]  /*15200*/  LDL.LU R68, [R1+0x1b0] ;  /* 0x0001b00001447983 */ /* 0x000ee20000300800 */
[----:B------:R-:W-:-:S03]  /*15210*/  PRMT R76, RZ, 0x7610, R76 ;  /* 0x00007610ff4c7816 */ /* 0x000fc6000000004c */
[----:B-1----:R-:W3:Y:S01]  /*15220*/  LDL.LU R9, [R1+0x638] ;  /* 0x0006380001097983 */ /* 0x002ee20000300800 */
[----:B------:R-:W-:-:S05]  /*15230*/  IADD3 R10, P1, PT, R3, R10, RZ ;  /* 0x0000000a030a7210 */ /* 0x000fca0007f3e0ff */
[----:B------:R-:W-:Y:S02]  /*15240*/  IMAD.X R11, R5, 0x1, R11, P1 ;  /* 0x00000001050b7824 */ /* 0x000fe400008e060b */
[----:B0-----:R-:W-:Y:S02]  /*15250*/  @P2 IMAD.MOV.U32 R6, RZ, RZ, R10 ;  /* 0x000000ffff062224 */ /* 0x001fe400078e000a */
[----:B------:R-:W-:-:S05]  /*15260*/  @P2 IMAD.MOV.U32 R7, RZ, RZ, R11 ;  /* 0x000000ffff072224 */ /* 0x000fca00078e000b */
[----:B------:R0:W3:Y:S01]  /*15270*/  @P2 LDG.E.U8 R77, desc[UR18][R6.64] ;  /* 0x00000012064d2981 */ /* 0x0000e2000c1e1100 */
[----:B------:R-:W-:Y:S02]  /*15280*/  ISETP.GT.AND P2, PT, R8, 0x6f, PT ;  /* 0x0000006f0800780c */ /* 0x000fe40003f44270 */
[----:B--2---:R-:W-:Y:S01]  /*15290*/  IADD3 R15, P1, PT, R3, R15, RZ ;  /* 0x0000000f030f7210 */ /* 0x004fe20007f3e0ff */
[----:B----4-:R-:W-:Y:S10]  /*152a0*/  STL [R1+0x838], R78 ;  /* 0x0008384e01007387 */ /* 0x010ff40000100800 */
[----:B0-----:R-:W-:Y:S01]  /*152b0*/  @P2 IMAD.MOV.U32 R6, RZ, RZ, R15 ;  /* 0x000000ffff062224 */ /* 0x001fe200078e000f */
[----:B------:R0:W-:Y:S04]  /*152c0*/  STL [R1+0x1ac], R10 ;  /* 0x0001ac0a01007387 */ /* 0x0001e80000100800 */
[----:B------:R1:W-:Y:S04]  /*152d0*/  STL [R1+0x1a8], R11 ;  /* 0x0001a80b01007387 */ /* 0x0003e80000100800 */
[----:B0-----:R-:W2:Y:S04]  /*152e0*/  LDL.LU R10, [R1+0x634] ;  /* 0x00063400010a7983 */ /* 0x001ea80000300800 */
[----:B------:R-:W4:Y:S04]  /*152f0*/  LDL.LU R14, [R1+0x63c] ;  /* 0x00063c00010e7983 */ /* 0x000f280000300800 */
[----:B-1----:R-:W4:Y:S01]  /*15300*/  LDL.LU R11, [R1+0x640] ;  /* 0x00064000010b7983 */ /* 0x002f220000300800 */
[----:B---3--:R-:W-:-:S04]  /*15310*/  IMAD.X R68, R5, 0x1, R68, P1 ;  /* 0x0000000105447824 */ /* 0x008fc800008e0644 */
[----:B------:R-:W-:-:S05]  /*15320*/  @P2 IMAD.MOV.U32 R7, RZ, RZ, R68 ;  /* 0x000000ffff072224 */ /* 0x000fca00078e0044 */
[----:B------:R0:W3:Y:S04]  /*15330*/  @P2 LDG.E.U8 R76, desc[UR18][R6.64] ;  /* 0x00000012064c2981 */ /* 0x0000e8000c1e1100 */
[----:B------:R-:W-:Y:S04]  /*15340*/  STL [R1+0x828], R77 ;  /* 0x0008284d01007387 */ /* 0x000fe80000100800 */
[----:B------:R-:W-:Y:S04]  /*15350*/  STL [R1+0x1b4], R15 ;  /* 0x0001b40f01007387 */ /* 0x000fe80000100800 */
[----:B------:R1:W-:Y:S04]  /*15360*/  STL [R1+0x1b0], R68 ;  /* 0x0001b04401007387 */ /* 0x0003e80000100800 */
[----:B-1----:R-:W3:Y:S04]  /*15370*/  LDL.LU R68, [R1+0x644] ;  /* 0x0006440001447983 */ /* 0x002ee80000300800 */
[----:B------:R-:W3:Y:S01]  /*15380*/  LDL.LU R15, [R1+0x648] ;  /* 0x00064800010f7983 */ /* 0x000ee20000300800 */
[----:B------:R-:W-:-:S02]  /*15390*/  ISETP.GT.AND P2, PT, R8, 0x70, PT ;  /* 0x000000700800780c */ /* 0x000fc40003f44270 */
[----:B------:R-:W-:Y:S02]  /*153a0*/  IADD3 R9, P1, PT, R3, R9, RZ ;  /* 0x0000000903097210 */ /* 0x000fe40007f3e0ff */
[----:B------:R-:W-:-:S03]  /*153b0*/  PRMT R31, RZ, 0x7610, R31 ;  /* 0x00007610ff1f7816 */ /* 0x000fc6000000001f */
[----:B--2---:R-:W-:-:S06]  /*153c0*/  IMAD.X R10, R5, 0x1, R10, P1 ;  /* 0x00000001050a7824 */ /* 0x004fcc00008e060a */
[----:B0-----:R-:W-:Y:S02]  /*153d0*/  @P2 IMAD.MOV.U32 R6, RZ, RZ, R9 ;  /* 0x000000ffff062224 */ /* 0x001fe400078e0009 */
[----:B------:R-:W-:-:S05]  /*153e0*/  @P2 IMAD.MOV.U32 R7, RZ, RZ, R10 ;  /* 0x000000ffff072224 */ /* 0x000fca00078e000a */
[----:B------:R0:W2:Y:S01]  /*153f0*/  @P2 LDG.E.U8 R31, desc[UR18][R6.64] ;  /* 0x00000012061f2981 */ /* 0x0000a2000c1e1100 */
[----:B------:R-:W-:Y:S02]  /*15400*/  ISETP.GT.AND P2, PT, R8, 0x71, PT ;  /* 0x000000710800780c */ /* 0x000fe40003f44270 */
[----:B----4-:R-:W-:Y:S02]  /*15410*/  IADD3 R11, P1, PT, R3, R11, RZ ;  /* 0x0000000b030b7210 */ /* 0x010fe40007f3e0ff */
[----:B------:R-:W-:-:S03]  /*15420*/  PRMT R47, RZ, 0x7610, R47 ;  /* 0x00007610ff2f7816 */ /* 0x000fc6000000002f */
[----:B------:R-:W-:-:S06]  /*15430*/  IMAD.X R14, R5, 0x1, R14, P1 ;  /* 0x00000001050e7824 */ /* 0x000fcc00008e060e */
[----:B0-----:R-:W-:Y:S02]  /*15440*/  @P2 IMAD.MOV.U32 R6, RZ, RZ, R11 ;  /* 0x000000ffff062224 */ /* 0x001fe400078e000b */
[----:B------:R-:W-:-:S05]  /*15450*/  @P2 IMAD.MOV.U32 R7, RZ, RZ, R14 ;  /* 0x000000ffff072224 */ /* 0x000fca00078e000e */
[----:B------:R0:W4:Y:S01]  /*15460*/  @P2 LDG.E.U8 R47, desc[UR18][R6.64] ;  /* 0x00000012062f2981 */ /* 0x000122000c1e1100 */
[----:B------:R-:W-:Y:S02]  /*15470*/  ISETP.GT.AND P2, PT, R8, RZ, PT ;  /* 0x000000ff0800720c */ /* 0x000fe40003f44270 */
[----:B------:R-:W-:Y:S02]  /*15480*/  IADD3 R0, P1, PT, R3, R0, RZ ;  /* 0x0000000003007210 */ /* 0x000fe40007f3e0ff */
[----:B------:R-:W-:-:S03]  /*15490*/  PRMT R17, RZ, 0x7610, R17 ;  /* 0x00007610ff117816 */ /* 0x000fc60000000011 */
[----:B------:R-:W-:-:S06]  /*154a0*/  IMAD.X R2, R5, 0x1, R2, P1 ;  /* 0x0000000105027824 */ /* 0x000fcc00008e0602 */
[----:B0-----:R-:W-:Y:S02]  /*154b0*/  @P2 IMAD.MOV.U32 R6, RZ, RZ, R0 ;  /* 0x000000ffff062224 */ /* 0x001fe400078e0000 */
[----:B------:R-:W-:-:S05]  /*154c0*/  @P2 IMAD.MOV.U32 R7, RZ, RZ, R2 ;  /* 0x000000ffff072224 */ /* 0x000fca00078e0002 */
[----:B------:R0:W2:Y:S01]  /*154d0*/  @P2 LDG.E.U8 R17, desc[UR18][R6.64] ;  /* 0x0000001206112981 */ /* 0x0000a2000c1e1100 */
[----:B------:R-:W-:-:S03]  /*154e0*/  ISETP.GT.AND P2, PT, R8, 0x72, PT ;  /* 0x000000720800780c */ /* 0x000fc60003f44270 */
[----:B---3--:R-:W-:Y:S04]  /*154f0*/  STL [R1+0x82c], R76 ;  /* 0x00082c4c01007387 */ /* 0x008fe80000100800 */
[----:B------:R-:W-:Y:S04]  /*15500*/  STL [R1+0x638], R9 ;  /* 0x0006380901007387 */ /* 0x000fe80000100800 */
[----:B------:R1:W-:Y:S04]  /*15510*/  STL [R1+0x634], R10 ;  /* 0x0006340a01007387 */ /* 0x0003e80000100800 */
[----:B-1----:R-:W3:Y:S04]  /*15520*/  LDL.LU R10, [R1+0x64c] ;  /* 0x00064c00010a7983 */ /* 0x002ee80000300800 */
[----:B------:R-:W2:Y:S04]  /*15530*/  LDL.LU R9, [R1+0x650] ;  /* 0x0006500001097983 */ /* 0x000ea80000300800 */
[----:B------:R-:W-:Y:S04]  /*15540*/  STL [R1+0x640], R11 ;  /* 0x0006400b01007387 */ /* 0x000fe80000100800 */
[----:B------:R1:W-:Y:S04]  /*15550*/  STL [R1+0x63c], R14 ;  /* 0x00063c0e01007387 */ /* 0x0003e80000100800 */
[----:B-1----:R-:W4:Y:S04]  /*15560*/  LDL.LU R14, [R1+0x654] ;  /* 0x00065400010e7983 */ /* 0x002f280000300800 */
[----:B------:R-:W4:Y:S01]  /*15570*/  LDL.LU R11, [R1+0x658] ;  /* 0x00065800010b7983 */ /* 0x000f220000300800 */
[----:B------:R-:W-:-:S03]  /*15580*/  IADD3 R15, P1, PT, R3, R15, RZ ;  /* 0x0000000f030f7210 */ /* 0x000fc60007f3e0ff */
[----:B------:R-:W-:Y:S02]  /*15590*/  STL [R1+0x83c], R0 ;  /* 0x00083c0001007387 */ /* 0x000fe40000100800 */
[----:B------:R-:W-:Y:S02]  /*155a0*/  IMAD.X R68, R5, 0x1, R68, P1 ;  /* 0x0000000105447824 */ /* 0x000fe400008e0644 */
[----:B------:R-:W-:Y:S01]  /*155b0*/  STL [R1+0x830], R2 ;  /* 0x0008300201007387 */ /* 0x000fe20000100800 */
[----:B0-----:R-:W-:-:S03]  /*155c0*/  @P2 IMAD.MOV.U32 R6, RZ, RZ, R15 ;  /* 0x000000ffff062224 */ /* 0x001fc600078e000f */
[----:B------:R0:W-:Y:S04]  /*155d0*/  STL [R1+0x648], R15 ;  /* 0x0006480f01007387 */ /* 0x0001e80000100800 */
[----:B------:R-:W-:Y:S04]  /*155e0*/  STL [R1+0x644], R68 ;  /* 0x0006444401007387 */ /* 0x000fe80000100800 */
[----:B0-----:R-:W4:Y:S04]  /*155f0*/  LDL.LU R15, [R1+0x65c] ;  /* 0x00065c00010f7983 */ /* 0x001f280000300800 */
[----:B------:R-:W4:Y:S01]  /*15600*/  LDL.LU R0, [R1+0x660] ;  /* 0x0006600001007983 */ /* 0x000f220000300800 */
[----:B------:R-:W-:Y:S01]  /*15610*/  PRMT R65, RZ, 0x7610, R65 ;  /* 0x00007610ff417816 */ /* 0x000fe20000000041 */
[----:B------:R-:W-:-:S05]  /*15620*/  @P2 IMAD.MOV.U32 R7, RZ, RZ, R68 ;  /* 0x000000ffff072224 */ /* 0x000fca00078e0044 */
[----:B------:R0:W4:Y:S01]  /*15630*/  @P2 LDG.E.U8 R65, desc[UR18][R6.64] ;  /* 0x0000001206412981 */ /* 0x000122000c1e1100 */
[----:B------:R-:W-:Y:S02]  /*15640*/  ISETP.GT.AND P2, PT, R8, 0x73, PT ;  /* 0x000000730800780c */ /* 0x000fe40003f44270 */
[----:B------:R-:W-:Y:S02]  /*15650*/  PRMT R75, RZ, 0x7610, R75 ;  /* 0x00007610ff4b7816 */ /* 0x000fe4000000004b */
[----:B------:R-:W-:Y:S02]  /*15660*/  PRMT R72, RZ, 0x7610, R72 ;  /* 0x00007610ff487816 */ /* 0x000fe40000000048 */
[----:B------:R-:W-:Y:S02]  /*15670*/  PRMT R71, RZ, 0x7610, R71 ;  /* 0x00007610ff477816 */ /* 0x000fe40000000047 */
[----:B--2---:R-:W-:-:S05]  /*15680*/  IADD3 R9, P1, PT, R3, R9, RZ ;  /* 0x0000000903097210 */ /* 0x004fca0007f3e0ff */
[----:B---3--:R-:W-:Y:S02]  /*15690*/  IMAD.X R10, R5, 0x1, R10, P1 ;  /* 0x00000001050a7824 */ /* 0x008fe400008e060a */
[----:B0-----:R-:W-:Y:S02]  /*156a0*/  @P2 IMAD.MOV.U32 R6, RZ, RZ, R9 ;  /* 0x000000ffff062224 */ /* 0x001fe400078e0009 */
[----:B------:R-:W-:-:S05]  /*156b0*/  @P2 IMAD.MOV.U32 R7, RZ, RZ, R10 ;  /* 0x000000ffff072224 */ /* 0x000fca00078e000a */
[----:B------:R0:W2:Y:S01]  /*156c0*/  @P2 LDG.E.U8 R75, desc[UR18][R6.64] ;  /* 0x00000012064b2981 */ /* 0x0000a2000c1e1100 */
[----:B------:R-:W-:Y:S02]  /*156d0*/  ISETP.GT.AND P2, PT, R8, 0x74, PT ;  /* 0x000000740800780c */ /* 0x000fe40003f44270 */
[----:B----4-:R-:W-:-:S05]  /*156e0*/  IADD3 R11, P1, PT, R3, R11, RZ ;  /* 0x0000000b030b7210 */ /* 0x010fca0007f3e0ff */
[----:B------:R-:W-:-:S06]  /*156f0*/  IMAD.X R14, R5, 0x1, R14, P1 ;  /* 0x00000001050e7824 */ /* 0x000fcc00008e060e */
[----:B0-----:R-:W-:Y:S02]  /*15700*/  @P2 IMAD.MOV.U32 R6, RZ, RZ, R11 ;  /* 0x000000ffff062224 */ /* 0x001fe400078e000b */
[----:B------:R-:W-:-:S05]  /*15710*/  @P2 IMAD.MOV.U32 R7, RZ, RZ, R14 ;  /* 0x000000ffff072224 */ /* 0x000fca00078e000e */
[----:B------:R0:W3:Y:S01]  /*15720*/  @P2 LDG.E.U8 R72, desc[UR18][R6.64] ;  /* 0x0000001206482981 */ /* 0x0000e2000c1e1100 */
[----:B------:R-:W-:-:S03]  /*15730*/  ISETP.GT.AND P2, PT, R8, 0x75, PT ;  /* 0x000000750800780c */ /* 0x000fc60003f44270 */
[----:B------:R-:W-:Y:S04]  /*15740*/  STL [R1+0x650], R9 ;  /* 0x0006500901007387 */ /* 0x000fe80000100800 */
[----:B------:R1:W-:Y:S01]  /*15750*/  STL [R1+0x64c], R10 ;  /* 0x00064c0a01007387 */ /* 0x0003e20000100800 */
[----:B------:R-:W-:-:S05]  /*15760*/  IADD3 R0, P1, PT, R3, R0, RZ ;  /* 0x0000000003007210 */ /* 0x000fca0007f3e0ff */
[----:B------:R-:W-:Y:S01]  /*15770*/  IMAD.X R15, R5, 0x1, R15, P1 ;  /* 0x00000001050f7824 */ /* 0x000fe200008e060f */
[----:B-1----:R-:W4:Y:S01]  /*15780*/  LDL.LU R10, [R1+0x1b8] ;  /* 0x0001b800010a7983 */ /* 0x002f220000300800 */
[----:B0-----:R-:W-:-:S03]  /*15790*/  @P2 IMAD.MOV.U32 R6, RZ, RZ, R0 ;  /* 0x000000ffff062224 */ /* 0x001fc600078e0000 */
[----:B------:R-:W2:Y:S01]  /*157a0*/  LDL.LU R9, [R1+0x1bc] ;  /* 0x0001bc0001097983 */ /* 0x000ea20000300800 */
[----:B------:R-:W-:-:S05]  /*157b0*/  @P2 IMAD.MOV.U32 R7, RZ, RZ, R15 ;  /* 0x000000ffff072224 */ /* 0x000fca00078e000f */
[----:B------:R-:W4:Y:S04]  /*157c0*/  @P2 LDG.E.U8 R71, desc[UR18][R6.64] ;  /* 0x0000001206472981 */ /* 0x000f28000c1e1100 */
[----:B------:R-:W-:Y:S04]  /*157d0*/  STL [R1+0x658], R11 ;  /* 0x0006580b01007387 */ /* 0x000fe80000100800 */
[----:B------:R0:W-:Y:S04]  /*157e0*/  STL [R1+0x654], R14 ;  /* 0x0006540e01007387 */ /* 0x0001e80000100800 */
[----:B0-----:R-:W4:Y:S04]  /*157f0*/  LDL.LU R14, [R1+0x1c0] ;  /* 0x0001c000010e7983 */ /* 0x001f280000300800 */
[----:B------:R-:W4:Y:S04]  /*15800*/  LDL.LU R2, [R1+0x1c4] ;  /* 0x0001c40001027983 */ /* 0x000f280000300800 */
[----:B------:R-:W4:Y:S01]  /*15810*/  LDL.LU R11, [R1+0x664] ;  /* 0x00066400010b7983 */ /* 0x000f220000300800 */
[----:B------:R-:W-:-:S03]  /*15820*/  ISETP.GT.AND P2, PT, R8, 0x76, PT ;  /* 0x000000760800780c */ /* 0x000fc60003f44270 */
[----:B---3--:R-:W-:Y:S04]  /*15830*/  STL [R1+0x848], R72 ;  /* 0x0008484801007387 */ /* 0x008fe80000100800 */
[----:B------:R0:W-:Y:S04]  /*15840*/  STL [R1+0x660], R0 ;  /* 0x0006600001007387 */ /* 0x0001e80000100800 */
[----:B------:R-:W-:Y:S04]  /*15850*/  STL [R1+0x65c], R15 ;  /* 0x00065c0f01007387 */ /* 0x000fe80000100800 */
[----:B0-----:R-:W3:Y:S01]  /*15860*/  LDL.LU R0, [R1+0x668] ;  /* 0x0006680001007983 */ /* 0x001ee20000300800 */
[----:B--2---:R-:W-:-:S05]  /*15870*/  IADD3 R9, P1, PT, R3, R9, RZ ;  /* 0x0000000903097210 */ /* 0x004fca0007f3e0ff */
[----:B----4-:R-:W-:Y:S01]  /*15880*/  IMAD.X R10, R5, 0x1, R10, P1 ;  /* 0x00000001050a7824 */ /* 0x010fe200008e060a */
[----:B------:R-:W-:Y:S01]  /*15890*/  STL [R1+0x840], R71 ;  /* 0x0008404701007387 */ /* 0x000fe20000100800 */
[----:B------:R-:W-:Y:S02]  /*158a0*/  @P2 IMAD.MOV.U32 R6, RZ, RZ, R9 ;  /* 0x000000ffff062224 */ /* 0x000fe400078e0009 */
[----:B------:R-:W-:Y:S01]  /*158b0*/  @P2 IMAD.MOV.U32 R7, RZ, RZ, R10 ;  /* 0x000000ffff072224 */ /* 0x000fe200078e000a */
[----:B------:R-:W-:Y:S04]  /*158c0*/  STL [R1+0x1bc], R9 ;  /* 0x0001bc0901007387 */ /* 0x000fe80000100800 */
[----:B------:R0:W-:Y:S04]  /*158d0*/  STL [R1+0x1b8], R10 ;  /* 0x0001b80a01007387 */ /* 0x0001e80000100800 */
[----:B0-----:R-:W2:Y:S04]  /*158e0*/  LDL.LU R10, [R1+0x66c] ;  /* 0x00066c00010a7983 */ /* 0x001ea80000300800 */
[----:B------:R-:W4:Y:S01]  /*158f0*/  LDL.LU R9, [R1+0x670] ;  /* 0x0006700001097983 */ /* 0x000f220000300800 */
[----:B------:R-:W-:-:S02]  /*15900*/  PRMT R69, RZ, 0x7610, R69 ;  /* 0x00007610ff457816 */ /* 0x000fc40000000045 */
[----:B------:R-:W-:-:S04]  /*15910*/  IADD3 R2, P1, PT, R3, R2, RZ ;  /* 0x0000000203027210 */ /* 0x000fc80007f3e0ff */
[----:B------:R0:W2:Y:S01]  /*15920*/  @P2 LDG.E.U8 R69, desc[UR18][R6.64] ;  /* 0x0000001206452981 */ /* 0x0000a2000c1e1100 */
[----:B------:R-:W-:Y:S01]  /*15930*/  ISETP.GT.AND P2, PT, R8, 0x77, PT ;  /* 0x000000770800780c */ /* 0x000fe20003f44270 */
[----:B------:R-:W-:Y:S02]  /*15940*/  IMAD.X R14, R5, 0x1, R14, P1 ;  /* 0x00000001050e7824 */ /* 0x000fe400008e060e */
[----:B------:R-:W-:Y:S04]  /*15950*/  STL [R1+0x1c4], R2 ;  /* 0x0001c40201007387 */ /* 0x000fe80000100800 */
[----:B------:R1:W-:Y:S06]  /*15960*/  STL [R1+0x1c0], R14 ;  /* 0x0001c00e01007387 */ /* 0x0003ec0000100800 */
[----:B0-----:R-:W-:-:S02]  /*15970*/  @P2 IMAD.MOV.U32 R7, RZ, RZ, R14 ;  /* 0x000000ffff072224 */ /* 0x001fc400078e000e */
[----:B------:R-:W-:Y:S01]  /*15980*/  @P2 IMAD.MOV.U32 R6, RZ, RZ, R2 ;  /* 0x000000ffff062224 */ /* 0x000fe200078e0002 */
[----:B-1----:R-:W2:Y:S04]  /*15990*/  LDL.LU R14, [R1+0x674] ;  /* 0x00067400010e7983 */ /* 0x002ea80000300800 */
[----:B------:R-:W2:Y:S01]  /*159a0*/  LDL.LU R2, [R1+0x678] ;  /* 0x0006780001027983 */ /* 0x000ea20000300800 */
[----:B------:R-:W-:-:S06]  /*159b0*/  PRMT R67, RZ, 0x7610, R67 ;  /* 0x00007610ff437816 */ /* 0x000fcc0000000043 */
[----:B------:R0:W2:Y:S01]  /*159c0*/  @P2 LDG.E.U8 R67, desc[UR18][R6.64] ;  /* 0x0000001206432981 */ /* 0x0000a2000c1e1100 */
[----:B------:R-:W-:Y:S02]  /*159d0*/  ISETP.GT.AND P2, PT, R8, 0x78, PT ;  /* 0x000000780800780c */ /* 0x000fe40003f44270 */
[----:B------:R-:W-:Y:S02]  /*159e0*/  PRMT R30, RZ, 0x7610, R30 ;  /* 0x00007610ff1e7816 */ /* 0x000fe4000000001e */
[----:B---3--:R-:W-:-:S05]  /*159f0*/  IADD3 R0, P1, PT, R3, R0, RZ ;  /* 0x0000000003007210 */ /* 0x008fca0007f3e0ff */
[----:B------:R-:W-:Y:S01]  /*15a00*/  IMAD.X R11, R5, 0x1, R11, P1 ;  /* 0x00000001050b7824 */ /* 0x000fe200008e060b */
[----:B------:R-:W-:Y:S04]  /*15a10*/  STL [R1+0x668], R0 ;  /* 0x0006680001007387 */ /* 0x000fe80000100800 */
[----:B------:R1:W-:Y:S04]  /*15a20*/  STL [R1+0x664], R11 ;  /* 0x0006640b01007387 */ /* 0x0003e80000100800 */
[----:B------:R-:W3:Y:S04]  /*15a30*/  LDL.LU R68, [R1+0x67c] ;  /* 0x00067c0001447983 */ /* 0x000ee80000300800 */
[----:B------:R-:W3:Y:S01]  /*15a40*/  LDL.LU R15, [R1+0x680] ;  /* 0x00068000010f7983 */ /* 0x000ee20000300800 */
[----:B0-----:R-:W-:-:S02]  /*15a50*/  @P2 IMAD.MOV.U32 R6, RZ, RZ, R0 ;  /* 0x000000ffff062224 */ /* 0x001fc400078e0000 */
[----:B------:R-:W-:Y:S02]  /*15a60*/  @P2 IMAD.MOV.U32 R7, RZ, RZ, R11 ;  /* 0x000000ffff072224 */ /* 0x000fe400078e000b */
[----:B-1----:R-:W3:Y:S04]  /*15a70*/  LDL.LU R11, [R1+0x684] ;  /* 0x00068400010b7983 */ /* 0x002ee80000300800 */
[----:B------:R-:W3:Y:S04]  /*15a80*/  LDL.LU R0, [R1+0x688] ;  /* 0x0006880001007983 */ /* 0x000ee80000300800 */
[----:B------:R0:W3:Y:S01]  /*15a90*/  @P2 LDG.E.U8 R30, desc[UR18][R6.64] ;  /* 0x00000012061e2981 */ /* 0x0000e2000c1e1100 */
[----:B------:R-:W-:-:S02]  /*15aa0*/  ISETP.GT.AND P2, PT, R8, 0x79, PT ;  /* 0x000000790800780c */ /* 0x000fc40003f44270 */
[----:B----4-:R-:W-:-:S05]  /*15ab0*/  IADD3 R9, P1, PT, R3, R9, RZ ;  /* 0x0000000903097210 */ /* 0x010fca0007f3e0ff */
[----:B--2---:R-:W-:Y:S01]  /*15ac0*/  IMAD.X R10, R5, 0x1, R10, P1 ;  /* 0x00000001050a7824 */ /* 0x004fe200008e060a */
[----:B------:R-:W-:Y:S05]  /*15ad0*/  STL [R1+0x670], R9 ;  /* 0x0006700901007387 */ /* 0x000fea0000100800 */
[----:B0-----:R-:W-:Y:S01]  /*15ae0*/  @P2 IMAD.MOV.U32 R7, RZ, RZ, R10 ;  /* 0x000000ffff072224 */ /* 0x001fe200078e000a */
[----:B------:R0:W-:Y:S01]  /*15af0*/  STL [R1+0x66c], R10 ;  /* 0x00066c0a01007387 */ /* 0x0001e20000100800 */
[----:B------:R-:W-:-:S03]  /*15b00*/  @P2 IMAD.MOV.U32 R6, RZ, RZ, R9 ;  /* 0x000000ffff062224 */ /* 0x000fc600078e0009 */
[----:B0-----:R-:W2:Y:S04]  /*15b10*/  LDL.LU R10, [R1+0x68c] ;  /* 0x00068c00010a7983 */ /* 0x001ea80000300800 */
[----:B------:R-:W4:Y:S01]  /*15b20*/  LDL.LU R9, [R1+0x690] ;  /* 0x0006900001097983 */ /* 0x000f220000300800 */
[----:B------:R-:W-:-:S06]  /*15b30*/  PRMT R46, RZ, 0x7610, R46 ;  /* 0x00007610ff2e7816 */ /* 0x000fcc000000002e */
[----:B------:R0:W2:Y:S01]  /*15b40*/  @P2 LDG.E.U8 R46, desc[UR18][R6.64] ;  /* 0x00000012062e2981 */ /* 0x0000a2000c1e1100 */
[----:B------:R-:W-:Y:S02]  /*15b50*/  ISETP.GT.AND P2, PT, R8, 0x7a, PT ;  /* 0x0000007a0800780c */ /* 0x000fe40003f44270 */
[----:B------:R-:W-:Y:S02]  /*15b60*/  IADD3 R2, P1, PT, R3, R2, RZ ;  /* 0x0000000203027210 */ /* 0x000fe40007f3e0ff */
[----:B------:R-:W-:-:S03]  /*15b70*/  PRMT R54, RZ, 0x7610, R54 ;  /* 0x00007610ff367816 */ /* 0x000fc60000000036 */
[----:B------:R-:W-:-:S06]  /*15b80*/  IMAD.X R14, R5, 0x1, R14, P1 ;  /* 0x00000001050e7824 */ /* 0x000fcc00008e060e */
[----:B0-----:R-:W-:Y:S02]  /*15b90*/  @P2 IMAD.MOV.U32 R6, RZ, RZ, R2 ;  /* 0x000000ffff062224 */ /* 0x001fe400078e0002 */
[----:B------:R-:W-:-:S05]  /*15ba0*/  @P2 IMAD.MOV.U32 R7, RZ, RZ, R14 ;  /* 0x000000ffff072224 */ /* 0x000fca00078e000e */
[----:B------:R0:W2:Y:S01]  /*15bb0*/  @P2 LDG.E.U8 R54, desc[UR18][R6.64] ;  /* 0x0000001206362981 */ /* 0x0000a2000c1e1100 */
[----:B------:R-:W-:-:S03]  /*15bc0*/  ISETP.GT.AND P2, PT, R8, 0x7b, PT ;  /* 0x0000007b0800780c */ /* 0x000fc60003f44270 */
[----:B------:R-:W-:Y:S04]  /*15bd0*/  STL [R1+0x678], R2 ;  /* 0x0006780201007387 */ /* 0x000fe80000100800 */
[----:B------:R1:W-:Y:S01]  /*15be0*/  STL [R1+0x674], R14 ;  /* 0x0006740e01007387 */ /* 0x0003e20000100800 */
[----:B------:R-:W-:-:S03]  /*15bf0*/  PRMT R66, RZ, 0x7610, R66 ;  /* 0x00007610ff427816 */ /* 0x000fc60000000042 */
[----:B-1----:R-:W2:Y:S04]  /*15c00*/  LDL.LU R14, [R1+0x1c8] ;  /* 0x0001c800010e7983 */ /* 0x002ea80000300800 */
[----:B------:R-:W2:Y:S01]  /*15c10*/  LDL.LU R2, [R1+0x1cc] ;  /* 0x0001cc0001027983 */ /* 0x000ea20000300800 */
[----:B------:R-:W-:Y:S02]  /*15c20*/  PRMT R64, RZ, 0x7610, R64 ;  /* 0x00007610ff407816 */ /* 0x000fe40000000040 */
        /* <DEDUP_REMOVED lines=9> */
[----:B------:R-:W-:Y:S01]  /*15cc0*/  @P2 IMAD.MOV.U32 R7, RZ, RZ, R11 ;  /* 0x000000ffff072224 */ /* 0x000fe200078e000b */
[----:B------:R-:W-:Y:S04]  /*15cd0*/  STL [R1+0x680], R15 ;  /* 0x0006800f01007387 */ /* 0x000fe80000100800 */
[----:B------:R0:W3:Y:S01]  /*15ce0*/  @P2 LDG.E.U8 R64, desc[UR18][R6.64] ;  /* 0x0000001206402981 */ /* 0x0000e2000c1e1100 */
[----:B------:R-:W-:-:S03]  /*15cf0*/  ISETP.GT.AND P2, PT, R8, 0x7d, PT ;  /* 0x0000007d0800780c */ /* 0x000fc60003f44270 */
[----:B------:R-:W-:Y:S01]  /*15d00*/  STL [R1+0x67c], R68 ;  /* 0x00067c4401007387 */ /* 0x000fe20000100800 */
[----:B----4-:R-:W-:-:S03]  /*15d10*/  IADD3 R9, P1, PT, R3, R9, RZ ;  /* 0x0000000903097210 */ /* 0x010fc60007f3e0ff */
[----:B------:R-:W-:Y:S04]  /*15d20*/  STL [R1+0x688], R0 ;  /* 0x0006880001007387 */ /* 0x000fe80000100800 */
[----:B------:R1:W-:Y:S01]  /*15d30*/  STL [R1+0x684], R11 ;  /* 0x0006840b01007387 */ /* 0x0003e20000100800 */
[----:B--2---:R-:W-:-:S03]  /*15d40*/  IMAD.X R10, R5, 0x1, R10, P1 ;  /* 0x00000001050a7824 */ /* 0x004fc600008e060a */
[----:B-1----:R-:W2:Y:S04]  /*15d50*/  LDL.LU R11, [R1+0x1d0] ;  /* 0x0001d000010b7983 */ /* 0x002ea80000300800 */
[----:B------:R-:W4:Y:S01]  /*15d60*/  LDL.LU R0, [R1+0x1d4] ;  /* 0x0001d40001007983 */ /* 0x000f220000300800 */
[----:B0-----:R-:W-:-:S03]  /*15d70*/  @P2 IMAD.MOV.U32 R7, RZ, RZ, R10 ;  /* 0x000000ffff072224 */ /* 0x001fc600078e000a */
[----:B------:R-:W-:Y:S01]  /*15d80*/  STL [R1+0x690], R9 ;  /* 0x0006900901007387 */ /* 0x000fe20000100800 */
[----:B------:R-:W-:-:S03]  /*15d90*/  @P2 IMAD.MOV.U32 R6, RZ, RZ, R9 ;  /* 0x000000ffff062224 */ /* 0x000fc600078e0009 */
[----:B------:R0:W-:Y:S04]  /*15da0*/  STL [R1+0x68c], R10 ;  /* 0x00068c0a01007387 */ /* 0x0001e80000100800 */
[----:B0-----:R-:W3:Y:S04]  /*15db0*/  LDL.LU R10, [R1+0x1f8] ;  /* 0x0001f800010a7983 */ /* 0x001ee80000300800 */
[----:B------:R-:W3:Y:S01]  /*15dc0*/  LDL.LU R9, [R1+0x20c] ;  /* 0x00020c0001097983 */ /* 0x000ee20000300800 */
[----:B------:R-:W-:-:S06]  /*15dd0*/  PRMT R63, RZ, 0x7610, R63 ;  /* 0x00007610ff3f7816 */ /* 0x000fcc000000003f */
[----:B------:R0:W3:Y:S01]  /*15de0*/  @P2 LDG.E.U8 R63, desc[UR18][R6.64] ;  /* 0x00000012063f2981 */ /* 0x0000e2000c1e1100 */
[----:B------:R-:W-:Y:S02]  /*15df0*/  ISETP.GT.AND P2, PT, R8, 0x7e, PT ;  /* 0x0000007e0800780c */ /* 0x000fe40003f44270 */
[----:B------:R-:W-:-:S05]  /*15e00*/  IADD3 R2, P1, PT, R3, R2, RZ ;  /* 0x0000000203027210 */ /* 0x000fca0007f3e0ff */
[----:B------:R1:W-:Y:S06]  /*15e10*/  STL [R1+0x1cc], R2 ;  /* 0x0001cc0201007387 */ /* 0x0003ec0000100800 */
[----:B0-----:R-:W-:Y:S02]  /*15e20*/  @P2 IMAD.MOV.U32 R6, RZ, RZ, R2 ;  /* 0x000000ffff062224 */ /* 0x001fe400078e0002 */
[----:B-1----:R-:W0:Y:S01]  /*15e30*/  S2R R2, SR_TID.X ;  /* 0x0000000000027919 */ /* 0x002e220000002100 */
[----:B------:R-:W-:Y:S01]  /*15e40*/  IMAD.X R14, R5, 0x1, R14, P1 ;  /* 0x00000001050e7824 */ /* 0x000fe200008e060e */
[----:B------:R-:W-:-:S03]  /*15e50*/  PRMT R61, RZ, 0x7610, R61 ;  /* 0x00007610ff3d7816 */ /* 0x000fc6000000003d */
[----:B------:R-:W-:Y:S01]  /*15e60*/  @P2 IMAD.MOV.U32 R7, RZ, RZ, R14 ;  /* 0x000000ffff072224 */ /* 0x000fe200078e000e */
[----:B------:R-:W-:-:S04]  /*15e70*/  ISETP.GT.AND P4, PT, R8, 0x7f, PT ;  /* 0x0000007f0800780c */ /* 0x000fc80003f84270 */
[----:B------:R1:W3:Y:S04]  /*15e80*/  @P2 LDG.E.U8 R61, desc[UR18][R6.64] ;  /* 0x00000012063d2981 */ /* 0x0002e8000c1e1100 */
[----:B------:R1:W-:Y:S01]  /*15e90*/  STL [R1+0x1c8], R14 ;  /* 0x0001c80e01007387 */ /* 0x0003e20000100800 */
[----:B------:R-:W-:-:S03]  /*15ea0*/  SHF.R.S32.HI R88, RZ, 0x1f, R4 ;  /* 0x0000001fff587819 */ /* 0x000fc60000011404 */
[----:B------:R-:W3:Y:S01]  /*15eb0*/  LDL.LU R15, [R1+0x1d8] ;  /* 0x0001d800010f7983 */ /* 0x000ee20000300800 */
[----:B------:R-:W-:-:S03]  /*15ec0*/  IMAD.MOV.U32 R84, RZ, RZ, R12 ;  /* 0x000000ffff547224 */ /* 0x000fc600078e000c */
[----:B-1----:R-:W3:Y:S01]  /*15ed0*/  LDL.LU R14, [R1+0x1dc] ;  /* 0x0001dc00010e7983 */ /* 0x002ee20000300800 */
[----:B0-----:R-:W-:-:S04]  /*15ee0*/  LOP3.LUT R2, R2, 0x7f, RZ, 0xc0, !PT ;  /* 0x0000007f02027812 */ /* 0x001fc800078ec0ff */
[----:B------:R-:W-:Y:S02]  /*15ef0*/  ISETP.GE.AND P1, PT, R2, R8, PT ;  /* 0x000000080200720c */ /* 0x000fe40003f26270 */
[----:B----4-:R-:W-:-:S05]  /*15f00*/  IADD3 R0, P2, PT, R3, R0, RZ ;  /* 0x0000000003007210 */ /* 0x010fca0007f5e0ff */
[----:B--2---:R-:W-:Y:S01]  /*15f10*/  IMAD.X R11, R5, 0x1, R11, P2 ;  /* 0x00000001050b7824 */ /* 0x004fe200010e060b */
[----:B------:R0:W-:Y:S01]  /*15f20*/  STL [R1+0x1d4], R0 ;  /* 0x0001d40001007387 */ /* 0x0001e20000100800 */
[----:B------:R-:W-:-:S03]  /*15f30*/  @P4 IMAD.MOV.U32 R6, RZ, RZ, R0 ;  /* 0x000000ffff064224 */ /* 0x000fc600078e0000 */
[----:B------:R1:W-:Y:S04]  /*15f40*/  STL [R1+0x1d0], R11 ;  /* 0x0001d00b01007387 */ /* 0x0003e80000100800 */
[----:B------:R-:W2:Y:S04]  /*15f50*/  LDL.LU R12, [R1+0x234] ;  /* 0x00023400010c7983 */ /* 0x000ea80000300800 */
[----:B0-----:R-:W4:Y:S01]  /*15f60*/  LDL.LU R0, [R1+0x238] ;  /* 0x0002380001007983 */ /* 0x001f220000300800 */
[----:B---3--:R-:W-:-:S05]  /*15f70*/  IADD3 R9, P2, PT, R4, R9, RZ ;  /* 0x0000000904097210 */ /* 0x008fca0007f5e0ff */
[----:B------:R-:W-:Y:S01]  /*15f80*/  IMAD.X R10, R88, 0x1, R10, P2 ;  /* 0x00000001580a7824 */ /* 0x000fe200010e060a */
[----:B------:R0:W-:Y:S01]  /*15f90*/  STL [R1+0x20c], R9 ;  /* 0x00020c0901007387 */ /* 0x0001e20000100800 */
[----:B------:R-:W-:Y:S02]  /*15fa0*/  @P4 IMAD.MOV.U32 R7, RZ, RZ, R11 ;  /* 0x000000ffff074224 */ /* 0x000fe400078e000b */
[----:B------:R-:W-:Y:S01]  /*15fb0*/  @!P1 IMAD.MOV.U32 R8, RZ, RZ, R9 ;  /* 0x000000ffff089224 */ /* 0x000fe200078e0009 */
[----:B------:R3:W-:Y:S04]  /*15fc0*/  STL [R1+0x1f8], R10 ;  /* 0x0001f80a01007387 */ /* 0x0007e80000100800 */
[----:B-1----:R-:W2:Y:S01]  /*15fd0*/  LDL.LU R11, [R1+0x274] ;  /* 0x00027400010b7983 */ /* 0x002ea20000300800 */
[----:B0-----:R-:W-:-:S03]  /*15fe0*/  @!P1 IMAD.MOV.U32 R9, RZ, RZ, R10 ;  /* 0x000000ffff099224 */ /* 0x001fc600078e000a */
[----:B---3--:R-:W3:Y:S01]  /*15ff0*/  LDL.LU R10, [R1+0x278] ;  /* 0x00027800010a7983 */ /* 0x008ee20000300800 */
[----:B------:R-:W-:-:S06]  /*16000*/  PRMT R60, RZ, 0x7610, R60 ;  /* 0x00007610ff3c7816 */ /* 0x000fcc000000003c */
[----:B------:R0:W3:Y:S01]  /*16010*/  @P4 LDG.E.U8 R60, desc[UR18][R6.64] ;  /* 0x00000012063c4981 */ /* 0x0000e2000c1e1100 */
[----:B------:R-:W-:Y:S01]  /*16020*/  BAR.SYNC.DEFER_BLOCKING 0x0 ;  /* 0x0000000000007b1d */ /* 0x000fe20000010000 */
[----:B0-----:R-:W-:Y:S02]  /*16030*/  PRMT R6, RZ, 0x7610, R6 ;  /* 0x00007610ff067816 */ /* 0x001fe40000000006 */
[----:B------:R-:W-:Y:S02]  /*16040*/  PRMT R48, RZ, 0x7610, R48 ;  /* 0x00007610ff307816 */ /* 0x000fe40000000030 */
[----:B------:R-:W-:-:S05]  /*16050*/  IADD3 R14, P2, PT, R4, R14, RZ ;  /* 0x0000000e040e7210 */ /* 0x000fca0007f5e0ff */
[----:B------:R-:W-:Y:S01]  /*16060*/  IMAD.X R15, R88, 0x1, R15, P2 ;  /* 0x00000001580f7824 */ /* 0x000fe200010e060f */
[----:B------:R0:W3:Y:S04]  /*16070*/  @!P1 LDG.E.U8 R6, desc[UR18][R8.64] ;  /* 0x0000001208069981 */ /* 0x0000e8000c1e1100 */
[----:B------:R-:W-:Y:S04]  /*16080*/  STL [R1+0x1dc], R14 ;  /* 0x0001dc0e01007387 */ /* 0x000fe80000100800 */
[----:B------:R1:W-:Y:S01]  /*16090*/  STL [R1+0x1d8], R15 ;  /* 0x0001d80f01007387 */ /* 0x0003e20000100800 */
[----:B0-----:R-:W-:-:S02]  /*160a0*/  @!P1 IMAD.MOV.U32 R8, RZ, RZ, R14 ;  /* 0x000000ffff089224 */ /* 0x001fc400078e000e */
[----:B------:R-:W-:-:S05]  /*160b0*/  @!P1 IMAD.MOV.U32 R9, RZ, RZ, R15 ;  /* 0x000000ffff099224 */ /* 0x000fca00078e000f */
[----:B------:R0:W3:Y:S04]  /*160c0*/  @!P1 LDG.E.U8 R48, desc[UR18][R8.64] ;  /* 0x0000001208309981 */ /* 0x0000e8000c1e1100 */
[----:B-1----:R-:W3:Y:S04]  /*160d0*/  LDL.LU R15, [R1+0x2b4] ;  /* 0x0002b400010f7983 */ /* 0x002ee80000300800 */
[----:B------:R-:W3:Y:S01]  /*160e0*/  LDL.LU R14, [R1+0x2b8] ;  /* 0x0002b800010e7983 */ /* 0x000ee20000300800 */
[----:B----4-:R-:W-:-:S05]  /*160f0*/  IADD3 R0, P2, PT, R4, R0, RZ ;  /* 0x0000000004007210 */ /* 0x010fca0007f5e0ff */
[----:B--2---:R-:W-:Y:S01]  /*16100*/  IMAD.X R12, R88, 0x1, R12, P2 ;  /* 0x00000001580c7824 */ /* 0x004fe200010e060c */
[----:B------:R-:W-:Y:S01]  /*16110*/  STL [R1+0x238], R0 ;  /* 0x0002380001007387 */ /* 0x000fe20000100800 */
[----:B0-----:R-:W-:Y:S02]  /*16120*/  @!P1 IMAD.MOV.U32 R8, RZ, RZ, R0 ;  /* 0x000000ffff089224 */ /* 0x001fe400078e0000 */
[----:B------:R-:W-:Y:S01]  /*16130*/  @!P1 IMAD.MOV.U32 R9, RZ, RZ, R12 ;  /* 0x000000ffff099224 */ /* 0x000fe200078e000c */
[----:B------:R0:W-:Y:S04]  /*16140*/  STL [R1+0x234], R12 ;  /* 0x0002340c01007387 */ /* 0x0001e80000100800 */
[----:B0-----:R-:W2:Y:S01]  /*16150*/  LDL.LU R12, [R1+0x2f4] ;  /* 0x0002f400010c7983 */ /* 0x001ea20000300800 */
[----:B---3--:R-:W-:-:S03]  /*16160*/  IADD3 R10, P2, PT, R4, R10, RZ ;  /* 0x0000000a040a7210 */ /* 0x008fc60007f5e0ff */
[----:B------:R-:W3:Y:S02]  /*16170*/  LDL.LU R0, [R1+0x2f8] ;  /* 0x0002f80001007983 */ /* 0x000ee40000300800 */
[----:B------:R-:W-:Y:S02]  /*16180*/  IMAD.X R11, R88, 0x1, R11, P2 ;  /* 0x00000001580b7824 */ /* 0x000fe400010e060b */
[----:B------:R0:W-:Y:S04]  /*16190*/  STL [R1+0x278], R10 ;  /* 0x0002780a01007387 */ /* 0x0001e80000100800 */
[----:B------:R1:W-:Y:S04]  /*161a0*/  STL [R1+0x274], R11 ;  /* 0x0002740b01007387 */ /* 0x0003e80000100800 */
[----:B------:R-:W4:Y:S04]  /*161b0*/  LDL.LU R71, [R1+0x334] ;  /* 0x0003340001477983 */ /* 0x000f280000300800 */
[----:B------:R-:W4:Y:S01]  /*161c0*/  LDL.LU R68, [R1+0x338] ;  /* 0x0003380001447983 */ /* 0x000f220000300800 */
[----:B------:R-:W-:-:S06]  /*161d0*/  PRMT R7, RZ, 0x7610, R7 ;  /* 0x00007610ff077816 */ /* 0x000fcc0000000007 */
[----:B------:R0:W4:Y:S02]  /*161e0*/  @!P1 LDG.E.U8 R7, desc[UR18][R8.64] ;  /* 0x0000001208079981 */ /* 0x000124000c1e1100 */
[----:B0-----:R-:W-:Y:S02]  /*161f0*/  PRMT R8, RZ, 0x7610, R8 ;  /* 0x00007610ff087816 */ /* 0x001fe40000000008 */
[----:B------:R-:W-:-:S04]  /*16200*/  PRMT R9, RZ, 0x7610, R9 ;  /* 0x00007610ff097816 */ /* 0x000fc80000000009 */
[----:B------:R0:W4:Y:S01]  /*16210*/  @!P1 LDG.E.U8 R8, desc[UR18][R10.64] ;  /* 0x000000120a089981 */ /* 0x000122000c1e1100 */
[----:B------:R-:W-:Y:S01]  /*16220*/  IMAD.MOV.U32 R86, RZ, RZ, R13 ;  /* 0x000000ffff567224 */ /* 0x000fe200078e000d */
[----:B------:R-:W-:-:S05]  /*16230*/  IADD3 R14, P2, PT, R4, R14, RZ ;  /* 0x0000000e040e7210 */ /* 0x000fca0007f5e0ff */
[----:B------:R-:W-:Y:S01]  /*16240*/  IMAD.X R15, R88, 0x1, R15, P2 ;  /* 0x00000001580f7824 */ /* 0x000fe200010e060f */
[----:B------:R-:W-:Y:S01]  /*16250*/  STL [R1+0x2b8], R14 ;  /* 0x0002b80e01007387 */ /* 0x000fe20000100800 */
[----:B0-----:R-:W-:Y:S02]  /*16260*/  @!P1 IMAD.MOV.U32 R10, RZ, RZ, R14 ;  /* 0x000000ffff0a9224 */ /* 0x001fe400078e000e */
[----:B-1----:R-:W-:Y:S01]  /*16270*/  @!P1 IMAD.MOV.U32 R11, RZ, RZ, R15 ;  /* 0x000000ffff0b9224 */ /* 0x002fe200078e000f */
[----:B------:R0:W-:Y:S04]  /*16280*/  STL [R1+0x2b4], R15 ;  /* 0x0002b40f01007387 */ /* 0x0001e80000100800 */
[----:B------:R1:W4:Y:S04]  /*16290*/  @!P1 LDG.E.U8 R9, desc[UR18][R10.64] ;  /* 0x000000120a099981 */ /* 0x000328000c1e1100 */
[----:B0-----:R-:W4:Y:S04]  /*162a0*/  LDL.LU R15, [R1+0x374] ;  /* 0x00037400010f7983 */ /* 0x001f280000300800 */
[----:B------:R-:W4:Y:S01]  /*162b0*/  LDL.LU R14, [R1+0x378] ;  /* 0x00037800010e7983 */ /* 0x000f220000300800 */
[----:B-1----:R-:W-:-:S02]  /*162c0*/  PRMT R10, RZ, 0x7610, R10 ;  /* 0x00007610ff0a7816 */ /* 0x002fc4000000000a */
[----:B---3--:R-:W-:-:S05]  /*162d0*/  IADD3 R0, P2, PT, R4, R0, RZ ;  /* 0x0000000004007210 */ /* 0x008fca0007f5e0ff */
[----:B--2---:R-:W-:Y:S01]  /*162e0*/  IMAD.X R12, R88, 0x1, R12, P2 ;  /* 0x00000001580c7824 */ /* 0x004fe200010e060c */
[----:B------:R-:W-:Y:S03]  /*162f0*/  STL [R1+0x2f8], R0 ;  /* 0x0002f80001007387 */ /* 0x000fe60000100800 */
[----:B------:R-:W-:Y:S01]  /*16300*/  @!P1 IMAD.MOV.U32 R13, RZ, RZ, R12 ;  /* 0x000000ffff0d9224 */ /* 0x000fe200078e000c */
[----:B------:R0:W-:Y:S04]  /*16310*/  STL [R1+0x2f4], R12 ;  /* 0x0002f40c01007387 */ /* 0x0001e80000100800 */
[----:B------:R-:W2:Y:S01]  /*16320*/  LDL.LU R72, [R1+0x3b4] ;  /* 0x0003b40001487983 */ /* 0x000ea20000300800 */
[----:B----4-:R-:W-:Y:S01]  /*16330*/  IADD3 R68, P2, PT, R4, R68, RZ ;  /* 0x0000004404447210 */ /* 0x010fe20007f5e0ff */
[----:B0-----:R-:W-:-:S02]  /*16340*/  @!P1 IMAD.MOV.U32 R12, RZ, RZ, R0 ;  /* 0x000000ffff0c9224 */ /* 0x001fc400078e0000 */
[----:B------:R-:W3:Y:S02]  /*16350*/  LDL.LU R0, [R1+0x3b8] ;  /* 0x0003b80001007983 */ /* 0x000ee40000300800 */
[----:B------:R-:W-:Y:S02]  /*16360*/  IMAD.X R71, R88, 0x1, R71, P2 ;  /* 0x0000000158477824 */ /* 0x000fe400010e0647 */
[----:B------:R-:W-:Y:S04]  /*16370*/  STL [R1+0x338], R68 ;  /* 0x0003384401007387 */ /* 0x000fe80000100800 */
[----:B------:R0:W4:Y:S04]  /*16380*/  @!P1 LDG.E.U8 R10, desc[UR18][R12.64] ;  /* 0x000000120c0a9981 */ /* 0x000128000c1e1100 */
[----:B------:R1:W-:Y:S04]  /*16390*/  STL [R1+0x334], R71 ;  /* 0x0003344701007387 */ /* 0x0003e80000100800 */
[----:B------:R-:W4:Y:S01]  /*163a0*/  LDL.LU R76, [R1+0x1e0] ;  /* 0x0001e000014c7983 */ /* 0x000f220000300800 */
[----:B0-----:R-:W-:-:S03]  /*163b0*/  @!P1 IMAD.MOV.U32 R13, RZ, RZ, R71 ;  /* 0x000000ffff0d9224 */ /* 0x001fc600078e0047 */
[----:B-1----:R-:W4:Y:S01]  /*163c0*/  LDL.LU R71, [R1+0x1e4] ;  /* 0x0001e40001477983 */ /* 0x002f220000300800 */
[----:B------:R-:W-:Y:S01]  /*163d0*/  PRMT R11, RZ, 0x7610, R11 ;  /* 0x00007610ff0b7816 */ /* 0x000fe2000000000b */
[----:B------:R-:W-:-:S05]  /*163e0*/  @!P1 IMAD.MOV.U32 R12, RZ, RZ, R68 ;  /* 0x000000ffff0c9224 */ /* 0x000fca00078e0044 */
[----:B------:R0:W4:Y:S02]  /*163f0*/  @!P1 LDG.E.U8 R11, desc[UR18][R12.64] ;  /* 0x000000120c0b9981 */ /* 0x000124000c1e1100 */
[----:B0-----:R-:W-:Y:S02]  /*16400*/  PRMT R12, RZ, 0x7610, R12 ;  /* 0x00007610ff0c7816 */ /* 0x001fe4000000000c */
[----:B------:R-:W-:-:S05]  /*16410*/  IADD3 R14, P2, PT, R4, R14, RZ ;  /* 0x0000000e040e7210 */ /* 0x000fca0007f5e0ff */
[----:B------:R-:W-:Y:S01]  /*16420*/  IMAD.X R15, R88, 0x1, R15, P2 ;  /* 0x00000001580f7824 */ /* 0x000fe200010e060f */
[----:B------:R0:W-:Y:S04]  /*16430*/  STL [R1+0x378], R14 ;  /* 0x0003780e01007387 */ /* 0x0001e80000100800 */
[----:B------:R1:W-:Y:S04]  /*16440*/  STL [R1+0x374], R15 ;  /* 0x0003740f01007387 */ /* 0x0003e80000100800 */
[----:B------:R-:W4:Y:S04]  /*16450*/  LDL.LU R77, [R1+0x23c] ;  /* 0x00023c00014d7983 */ /* 0x000f280000300800 */
[----:B------:R-:W4:Y:S04]  /*16460*/  LDL.LU R68, [R1+0x240] ;  /* 0x0002400001447983 */ /* 0x000f280000300800 */
[----:B------:R0:W4:Y:S04]  /*16470*/  @!P1 LDG.E.U8 R12, desc[UR18][R14.64] ;  /* 0x000000120e0c9981 */ /* 0x000128000c1e1100 */
[----:B------:R-:W-:Y:S04]  /*16480*/  STS.U8 [R2+UR9+0x4000], R17 ;  /* 0x0040001102007988 */ /* 0x000fe80008000009 */
[----:B------:R-:W-:Y:S01]  /*16490*/  STS.U8 [R2+UR9+0x4400], R16 ;  /* 0x0044001002007988 */ /* 0x000fe20008000009 */
[----:B---3--:R-:W-:-:S05]  /*164a0*/  IADD3 R0, P2, PT, R4, R0, RZ ;  /* 0x0000000004007210 */ /* 0x008fca0007f5e0ff */
[----:B--2---:R-:W-:Y:S01]  /*164b0*/  IMAD.X R72, R88, 0x1, R72, P2 ;  /* 0x0000000158487824 */ /* 0x004fe200010e0648 */
[----:B------:R-:W-:Y:S01]  /*164c0*/  STL [R1+0x3b8], R0 ;  /* 0x0003b80001007387 */ /* 0x000fe20000100800 */
[----:B0-----:R-:W-:Y:S02]  /*164d0*/  @!P1 IMAD.MOV.U32 R14, RZ, RZ, R0 ;  /* 0x000000ffff0e9224 */ /* 0x001fe400078e0000 */
[----:B-1----:R-:W-:Y:S01]  /*164e0*/  @!P1 IMAD.MOV.U32 R15, RZ, RZ, R72 ;  /* 0x000000ffff0f9224 */ /* 0x002fe200078e0048 */
[----:B------:R0:W-:Y:S04]  /*164f0*/  STL [R1+0x3b4], R72 ;  /* 0x0003b44801007387 */ /* 0x0001e80000100800 */
[----:B0-----:R-:W2:Y:S01]  /*16500*/  LDL.LU R72, [R1+0x27c] ;  /* 0x00027c0001487983 */ /* 0x001ea20000300800 */
[----:B----4-:R-:W-:-:S03]  /*16510*/  IADD3 R71, P2, PT, R4, R71, RZ ;  /* 0x0000004704477210 */ /* 0x010fc60007f5e0ff */
[----:B------:R-:W3:Y:S02]  /*16520*/  LDL.LU R0, [R1+0x280] ;  /* 0x0002800001007983 */ /* 0x000ee40000300800 */
[----:B------:R-:W-:Y:S02]  /*16530*/  IMAD.X R76, R88, 0x1, R76, P2 ;  /* 0x00000001584c7824 */ /* 0x000fe400010e064c */
[----:B------:R-:W-:Y:S01]  /*16540*/  STL [R1+0x1e4], R71 ;  /* 0x0001e44701007387 */ /* 0x000fe20000100800 */
[----:B------:R-:W-:Y:S02]  /*16550*/  @!P1 IMAD.MOV.U32 R16, RZ, RZ, R71 ;  /* 0x000000ffff109224 */ /* 0x000fe400078e0047 */
[----:B------:R-:W-:Y:S01]  /*16560*/  @!P1 IMAD.MOV.U32 R17, RZ, RZ, R76 ;  /* 0x000000ffff119224 */ /* 0x000fe200078e004c */
[----:B------:R0:W-:Y:S04]  /*16570*/  STL [R1+0x1e0], R76 ;  /* 0x0001e04c01007387 */ /* 0x0001e80000100800 */
[----:B0-----:R-:W4:Y:S04]  /*16580*/  LDL.LU R76, [R1+0x2bc] ;  /* 0x0002bc00014c7983 */ /* 0x001f280000300800 */
[----:B------:R-:W4:Y:S01]  /*16590*/  LDL.LU R71, [R1+0x2c0] ;  /* 0x0002c00001477983 */ /* 0x000f220000300800 */
[----:B------:R-:W-:-:S06]  /*165a0*/  PRMT R13, RZ, 0x7610, R13 ;  /* 0x00007610ff0d7816 */ /* 0x000fcc000000000d */
[----:B------:R0:W4:Y:S02]  /*165b0*/  @!P1 LDG.E.U8 R13, desc[UR18][R14.64] ;  /* 0x000000120e0d9981 */ /* 0x000124000c1e1100 */
[----:B0-----:R-:W-:Y:S02]  /*165c0*/  PRMT R14, RZ, 0x7610, R14 ;  /* 0x00007610ff0e7816 */ /* 0x001fe4000000000e */
[----:B------:R-:W-:-:S04]  /*165d0*/  PRMT R15, RZ, 0x7610, R15 ;  /* 0x00007610ff0f7816 */ /* 0x000fc8000000000f */
[----:B------:R0:W4:Y:S01]  /*165e0*/  @!P1 LDG.E.U8 R14, desc[UR18][R16.64] ;  /* 0x00000012100e9981 */ /* 0x000122000c1e1100 */
[----:B------:R-:W-:-:S05]  /*165f0*/  IADD3 R68, P2, PT, R4, R68, RZ ;  /* 0x0000004404447210 */ /* 0x000fca0007f5e0ff */
[----:B------:R-:W-:Y:S01]  /*16600*/  IMAD.X R77, R88, 0x1, R77, P2 ;  /* 0x00000001584d7824 */ /* 0x000fe200010e064d */
[----:B------:R-:W-:Y:S01]  /*16610*/  STL [R1+0x240], R68 ;  /* 0x0002404401007387 */ /* 0x000fe20000100800 */
[----:B0-----:R-:W-:Y:S02]  /*16620*/  @!P1 IMAD.MOV.U32 R16, RZ, RZ, R68 ;  /* 0x000000ffff109224 */ /* 0x001fe400078e0044 */
[----:B------:R-:W-:Y:S01]  /*16630*/  @!P1 IMAD.MOV.U32 R17, RZ, RZ, R77 ;  /* 0x000000ffff119224 */ /* 0x000fe200078e004d */
[----:B------:R0:W-:Y:S04]  /*16640*/  STL [R1+0x23c], R77 ;  /* 0x00023c4d01007387 */ /* 0x0001e80000100800 */
[----:B------:R-:W-:Y:S04]  /*16650*/  STS.U8 [R2+UR9+0x4800], R19 ;  /* 0x0048001302007988 */ /* 0x000fe80008000009 */
[----:B------:R1:W4:Y:S04]  /*16660*/  @!P1 LDG.E.U8 R15, desc[UR18][R16.64] ;  /* 0x00000012100f9981 */ /* 0x000328000c1e1100 */
[----:B0-----:R-:W4:Y:S04]  /*16670*/  LDL.LU R77, [R1+0x2fc] ;  /* 0x0002fc00014d7983 */ /* 0x001f280000300800 */
[----:B------:R-:W4:Y:S01]  /*16680*/  LDL.LU R68, [R1+0x300] ;  /* 0x0003000001447983 */ /* 0x000f220000300800 */
[----:B-1----:R-:W-:-:S03]  /*16690*/  PRMT R16, RZ, 0x7610, R16 ;  /* 0x00007610ff107816 */ /* 0x002fc60000000010 */
[----:B------:R0:W-:Y:S01]  /*166a0*/  STS.U8 [R2+UR9+0x4c00], R18 ;  /* 0x004c001202007988 */ /* 0x0001e20008000009 */
[----:B---3--:R-:W-:-:S05]  /*166b0*/  IADD3 R0, P2, PT, R4, R0, RZ ;  /* 0x0000000004007210 */ /* 0x008fca0007f5e0ff */
[----:B--2---:R-:W-:Y:S01]  /*166c0*/  IMAD.X R72, R88, 0x1, R72, P2 ;  /* 0x0000000158487824 */ /* 0x004fe200010e0648 */
[----:B------:R-:W-:Y:S01]  /*166d0*/  STL [R1+0x280], R0 ;  /* 0x0002800001007387 */ /* 0x000fe20000100800 */
[----:B0-----:R-:W-:Y:S02]  /*166e0*/  @!P1 IMAD.MOV.U32 R18, RZ, RZ, R0 ;  /* 0x000000ffff129224 */ /* 0x001fe400078e0000 */
[----:B------:R-:W-:Y:S01]  /*166f0*/  @!P1 IMAD.MOV.U32 R19, RZ, RZ, R72 ;  /* 0x000000ffff139224 */ /* 0x000fe200078e0048 */
[----:B------:R0:W-:Y:S04]  /*16700*/  STL [R1+0x27c], R72 ;  /* 0x00027c4801007387 */ /* 0x0001e80000100800 */
[----:B------:R1:W2:Y:S04]  /*16710*/  @!P1 LDG.E.U8 R16, desc[UR18][R18.64] ;  /* 0x0000001212109981 */ /* 0x0002a8000c1e1100 */
[----:B0-----:R-:W3:Y:S01]  /*16720*/  LDL.LU R72, [R1+0x33c] ;  /* 0x00033c0001487983 */ /* 0x001ee20000300800 */
[----:B----4-:R-:W-:-:S03]  /*16730*/  IADD3 R71, P2, PT, R4, R71, RZ ;  /* 0x0000004704477210 */ /* 0x010fc60007f5e0ff */
[----:B------:R-:W4:Y:S02]  /*16740*/  LDL.LU R0, [R1+0x340] ;  /* 0x0003400001007983 */ /* 0x000f240000300800 */
[----:B------:R-:W-:Y:S02]  /*16750*/  IMAD.X R76, R88, 0x1, R76, P2 ;  /* 0x00000001584c7824 */ /* 0x000fe400010e064c */
[----:B------:R-:W-:Y:S01]  /*16760*/  STL [R1+0x2c0], R71 ;  /* 0x0002c04701007387 */ /* 0x000fe20000100800 */
[----:B-1----:R-:W-:Y:S02]  /*16770*/  @!P1 IMAD.MOV.U32 R18, RZ, RZ, R71 ;  /* 0x000000ffff129224 */ /* 0x002fe400078e0047 */
[----:B------:R-:W-:Y:S01]  /*16780*/  @!P1 IMAD.MOV.U32 R19, RZ, RZ, R76 ;  /* 0x000000ffff139224 */ /* 0x000fe200078e004c */
[----:B------:R0:W-:Y:S04]  /*16790*/  STL [R1+0x2bc], R76 ;  /* 0x0002bc4c01007387 */ /* 0x0001e80000100800 */
[----:B0-----:R-:W2:Y:S04]  /*167a0*/  LDL.LU R76, [R1+0x37c] ;  /* 0x00037c00014c7983 */ /* 0x001ea80000300800 */
[----:B------:R-:W2:Y:S01]  /*167b0*/  LDL.LU R71, [R1+0x380] ;  /* 0x0003800001477983 */ /* 0x000ea20000300800 */
[----:B------:R-:W-:-:S03]  /*167c0*/  PRMT R17, RZ, 0x7610, R17 ;  /* 0x00007610ff117816 */ /* 0x000fc60000000011 */
[----:B------:R-:W-:Y:S04]  /*167d0*/  STS.U8 [R2+UR9+0x5000], R21 ;  /* 0x0050001502007988 */ /* 0x000fe80008000009 */
[----:B------:R0:W2:Y:S04]  /*167e0*/  @!P1 LDG.E.U8 R17, desc[UR18][R18.64] ;  /* 0x0000001212119981 */ /* 0x0000a8000c1e1100 */
[----:B------:R1:W-:Y:S01]  /*167f0*/  STS.U8 [R2+UR9+0x5400], R20 ;  /* 0x0054001402007988 */ /* 0x0003e20008000009 */
[----:B0-----:R-:W-:Y:S02]  /*16800*/  PRMT R18, RZ, 0x7610, R18 ;  /* 0x00007610ff127816 */ /* 0x001fe40000000012 */
[----:B------:R-:W-:-:S05]  /*16810*/  IADD3 R68, P2, PT, R4, R68, RZ ;  /* 0x0000004404447210 */ /* 0x000fca0007f5e0ff */
[----:B------:R-:W-:Y:S01]  /*16820*/  IMAD.X R77, R88, 0x1, R77, P2 ;  /* 0x00000001584d7824 */ /* 0x000fe200010e064d */
[----:B------:R0:W-:Y:S01]  /*16830*/  STL [R1+0x300], R68 ;  /* 0x0003004401007387 */ /* 0x0001e20000100800 */
[----:B-1----:R-:W-:Y:S02]  /*16840*/  @!P1 IMAD.MOV.U32 R20, RZ, RZ, R68 ;  /* 0x000000ffff149224 */ /* 0x002fe400078e0044 */
[----:B------:R-:W-:Y:S01]  /*16850*/  @!P1 IMAD.MOV.U32 R21, RZ, RZ, R77 ;  /* 0x000000ffff159224 */ /* 0x000fe200078e004d */
[----:B------:R-:W-:Y:S04]  /*16860*/  STL [R1+0x2fc], R77 ;  /* 0x0002fc4d01007387 */ /* 0x000fe80000100800 */
[----:B------:R1:W2:Y:S04]  /*16870*/  @!P1 LDG.E.U8 R18, desc[UR18][R20.64] ;  /* 0x0000001214129981 */ /* 0x0002a8000c1e1100 */
[----:B0-----:R-:W2:Y:S04]  /*16880*/  LDL.LU R68, [R1+0x3c0] ;  /* 0x0003c00001447983 */ /* 0x001ea80000300800 */
[----:B------:R-:W-:Y:S04]  /*16890*/  STS.U8 [R2+UR9+0x5800], R23 ;  /* 0x0058001702007988 */ /* 0x000fe80008000009 */
[----:B------:R-:W-:Y:S01]  /*168a0*/  STS.U8 [R2+UR9+0x5c00], R22 ;  /* 0x005c001602007988 */ /* 0x000fe20008000009 */
[----:B----4-:R-:W-:-:S05]  /*168b0*/  IADD3 R0, P2, PT, R4, R0, RZ ;  /* 0x0000000004007210 */ /* 0x010fca0007f5e0ff */
[----:B---3--:R-:W-:Y:S01]  /*168c0*/  IMAD.X R72, R88, 0x1, R72, P2 ;  /* 0x0000000158487824 */ /* 0x008fe200010e0648 */
[----:B------:R-:W-:Y:S03]  /*168d0*/  STL [R1+0x340], R0 ;  /* 0x0003400001007387 */ /* 0x000fe60000100800 */
[----:B-1----:R-:W-:Y:S01]  /*168e0*/  @!P1 IMAD.MOV.U32 R21, RZ, RZ, R72 ;  /* 0x000000ffff159224 */ /* 0x002fe200078e0048 */
[----:B------:R0:W-:Y:S01]  /*168f0*/  STL [R1+0x33c], R72 ;  /* 0x00033c4801007387 */ /* 0x0001e20000100800 */
[----:B------:R-:W-:-:S03]  /*16900*/  @!P1 IMAD.MOV.U32 R20, RZ, RZ, R0 ;  /* 0x000000ffff149224 */ /* 0x000fc600078e0000 */
[----:B0-----:R-:W3:Y:S01]  /*16910*/  LDL.LU R72, [R1+0x3bc] ;  /* 0x0003bc0001487983 */ /* 0x001ee20000300800 */
[----:B--2---:R-:W-:-:S03]  /*16920*/  IADD3 R71, P2, PT, R4, R71, RZ ;  /* 0x0000004704477210 */ /* 0x004fc60007f5e0ff */
[----:B------:R-:W2:Y:S02]  /*16930*/  LDL.LU R77, [R1+0x1e8] ;  /* 0x0001e800014d7983 */ /* 0x000ea40000300800 */
[----:B------:R-:W-:Y:S02]  /*16940*/  IMAD.X R76, R88, 0x1, R76, P2 ;  /* 0x00000001584c7824 */ /* 0x000fe400010e064c */
[----:B------:R-:W4:Y:S01]  /*16950*/  LDL.LU R0, [R1+0x1ec] ;  /* 0x0001ec0001007983 */ /* 0x000f220000300800 */
[----:B------:R-:W-:Y:S02]  /*16960*/  @!P1 IMAD.MOV.U32 R22, RZ, RZ, R71 ;  /* 0x000000ffff169224 */ /* 0x000fe400078e0047 */
[----:B------:R-:W-:Y:S01]  /*16970*/  @!P1 IMAD.MOV.U32 R23, RZ, RZ, R76 ;  /* 0x000000ffff179224 */ /* 0x000fe200078e004c */
[----:B------:R-:W-:Y:S04]  /*16980*/  STL [R1+0x380], R71 ;  /* 0x0003804701007387 */ /* 0x000fe80000100800 */
[----:B------:R0:W-:Y:S04]  /*16990*/  STL [R1+0x37c], R76 ;  /* 0x00037c4c01007387 */ /* 0x0001e80000100800 */
[----:B0-----:R-:W2:Y:S04]  /*169a0*/  LDL.LU R76, [R1+0x244] ;  /* 0x00024400014c7983 */ /* 0x001ea80000300800 */
[----:B------:R-:W2:Y:S01]  /*169b0*/  LDL.LU R71, [R1+0x248] ;  /* 0x0002480001477983 */ /* 0x000ea20000300800 */
[----:B------:R-:W-:-:S06]  /*169c0*/  PRMT R19, RZ, 0x7610, R19 ;  /* 0x00007610ff137816 */ /* 0x000fcc0000000013 */
[----:B------:R0:W2:Y:S02]  /*169d0*/  @!P1 LDG.E.U8 R19, desc[UR18][R20.64] ;  /* 0x0000001214139981 */ /* 0x0000a4000c1e1100 */
[----:B0-----:R-:W-:Y:S02]  /*169e0*/  PRMT R20, RZ, 0x7610, R20 ;  /* 0x00007610ff147816 */ /* 0x001fe40000000014 */
[----:B------:R-:W-:-:S04]  /*169f0*/  IADD3 R68, P2, PT, R4, R68, RZ ;  /* 0x0000004404447210 */ /* 0x000fc80007f5e0ff */
[----:B------:R0:W2:Y:S01]  /*16a00*/  @!P1 LDG.E.U8 R20, desc[UR18][R22.64] ;  /* 0x0000001216149981 */ /* 0x0000a2000c1e1100 */
[----:B------:R-:W-:-:S03]  /*16a10*/  PRMT R21, RZ, 0x7610, R21 ;  /* 0x00007610ff157816 */ /* 0x000fc60000000015 */
[----:B------:R-:W-:Y:S01]  /*16a20*/  STL [R1+0x3c0], R68 ;  /* 0x0003c04401007387 */ /* 0x000fe20000100800 */
[----:B0-----:R-:W-:-:S03]  /*16a30*/  @!P1 IMAD.MOV.U32 R22, RZ, RZ, R68 ;  /* 0x000000ffff169224 */ /* 0x001fc600078e0044 */
[----:B------:R-:W-:Y:S04]  /*16a40*/  STS.U8 [R2+UR9+0x6000], R25 ;  /* 0x0060001902007988 */ /* 0x000fe80008000009 */
[----:B------:R-:W-:Y:S01]  /*16a50*/  STS.U8 [R2+UR9+0x6400], R24 ;  /* 0x0064001802007988 */ /* 0x000fe20008000009 */
[----:B---3--:R-:W-:-:S04]  /*16a60*/  IMAD.X R72, R88, 0x1, R72, P2 ;  /* 0x0000000158487824 */ /* 0x008fc800010e0648 */
[----:B------:R-:W-:Y:S01]  /*16a70*/  @!P1 IMAD.MOV.U32 R23, RZ, RZ, R72 ;  /* 0x000000ffff179224 */ /* 0x000fe200078e0048 */
[----:B------:R0:W-:Y:S01]  /*16a80*/  STL [R1+0x3bc], R72 ;  /* 0x0003bc4801007387 */ /* 0x0001e20000100800 */
[----:B----4-:R-:W-:-:S03]  /*16a90*/  IADD3 R0, P2, PT, R4, R0, RZ ;  /* 0x0000000004007210 */ /* 0x010fc60007f5e0ff */
[----:B------:R1:W3:Y:S02]  /*16aa0*/  @!P1 LDG.E.U8 R21, desc[UR18][R22.64] ;  /* 0x0000001216159981 */ /* 0x0002e4000c1e1100 */
[----:B--2---:R-:W-:Y:S02]  /*16ab0*/  IMAD.X R77, R88, 0x1, R77, P2 ;  /* 0x00000001584d7824 */ /* 0x004fe400010e064d */
[----:B0-----:R-:W2:Y:S04]  /*16ac0*/  LDL.LU R72, [R1+0x284] ;  /* 0x0002840001487983 */ /* 0x001ea80000300800 */
[----:B------:R-:W4:Y:S01]  /*16ad0*/  LDL.LU R68, [R1+0x288] ;  /* 0x0002880001447983 */ /* 0x000f220000300800 */
[----:B-1----:R-:W-:Y:S01]  /*16ae0*/  PRMT R22, RZ, 0x7610, R22 ;  /* 0x00007610ff167816 */ /* 0x002fe20000000016 */
[----:B------:R-:W-:-:S02]  /*16af0*/  @!P1 IMAD.MOV.U32 R24, RZ, RZ, R0 ;  /* 0x000000ffff189224 */ /* 0x000fc400078e0000 */
[----:B------:R0:W-:Y:S01]  /*16b00*/  STL [R1+0x1ec], R0 ;  /* 0x0001ec0001007387 */ /* 0x0001e20000100800 */
[----:B------:R-:W-:Y:S01]  /*16b10*/  @!P1 IMAD.MOV.U32 R25, RZ, RZ, R77 ;  /* 0x000000ffff199224 */ /* 0x000fe200078e004d */
[----:B------:R-:W-:Y:S02]  /*16b20*/  IADD3 R71, P2, PT, R4, R71, RZ ;  /* 0x0000004704477210 */ /* 0x000fe40007f5e0ff */
[----:B------:R-:W-:Y:S03]  /*16b30*/  STL [R1+0x1e8], R77 ;  /* 0x0001e84d01007387 */ /* 0x000fe60000100800 */
[----:B------:R-:W-:Y:S01]  /*16b40*/  IMAD.X R76, R88, 0x1, R76, P2 ;  /* 0x00000001584c7824 */ /* 0x000fe200010e064c */
[----:B0-----:R-:W3:Y:S04]  /*16b50*/  LDL.LU R0, [R1+0x2c8] ;  /* 0x0002c80001007983 */ /* 0x001ee80000300800 */
[----:B------:R0:W3:Y:S04]  /*16b60*/  @!P1 LDG.E.U8 R22, desc[UR18][R24.64] ;  /* 0x0000001218169981 */ /* 0x0000e8000c1e1100 */
[----:B------:R-:W-:Y:S04]  /*16b70*/  STL [R1+0x248], R71 ;  /* 0x0002484701007387 */ /* 0x000fe80000100800 */
[----:B------:R1:W-:Y:S01]  /*16b80*/  STL [R1+0x244], R76 ;  /* 0x0002444c01007387 */ /* 0x0003e20000100800 */
[----:B0-----:R-:W-:-:S03]  /*16b90*/  @!P1 IMAD.MOV.U32 R25, RZ, RZ, R76 ;  /* 0x000000ffff199224 */ /* 0x001fc600078e004c */
[----:B-1----:R-:W3:Y:S01]  /*16ba0*/  LDL.LU R76, [R1+0x2c4] ;  /* 0x0002c400014c7983 */ /* 0x002ee20000300800 */
[----:B------:R-:W-:Y:S01]  /*16bb0*/  PRMT R23, RZ, 0x7610, R23 ;  /* 0x00007610ff177816 */ /* 0x000fe20000000017 */
[----:B------:R-:W-:Y:S02]  /*16bc0*/  @!P1 IMAD.MOV.U32 R24, RZ, RZ, R71 ;  /* 0x000000ffff189224 */ /* 0x000fe400078e0047 */
[----:B------:R-:W3:Y:S04]  /*16bd0*/  LDL.LU R71, [R1+0x308] ;  /* 0x0003080001477983 */ /* 0x000ee80000300800 */
[----:B------:R-:W-:Y:S04]  /*16be0*/  STS.U8 [R2+UR9+0x6800], R27 ;  /* 0x0068001b02007988 */ /* 0x000fe80008000009 */
[----:B------:R0:W3:Y:S04]  /*16bf0*/  @!P1 LDG.E.U8 R23, desc[UR18][R24.64] ;  /* 0x0000001218179981 */ /* 0x0000e8000c1e1100 */
[----:B------:R1:W-:Y:S01]  /*16c00*/  STS.U8 [R2+UR9+0x6c00], R26 ;  /* 0x006c001a02007988 */ /* 0x0003e20008000009 */
[----:B0-----:R-:W-:-:S02]  /*16c10*/  PRMT R24, RZ, 0x7610, R24 ;  /* 0x00007610ff187816 */ /* 0x001fc40000000018 */
[----:B----4-:R-:W-:-:S05]  /*16c20*/  IADD3 R68, P2, PT, R4, R68, RZ ;  /* 0x0000004404447210 */ /* 0x010fca0007f5e0ff */
[----:B--2---:R-:W-:Y:S01]  /*16c30*/  IMAD.X R72, R88, 0x1, R72, P2 ;  /* 0x0000000158487824 */ /* 0x004fe200010e0648 */
[----:B------:R-:W-:Y:S01]  /*16c40*/  STL [R1+0x288], R68 ;  /* 0x0002884401007387 */ /* 0x000fe20000100800 */
[----:B-1----:R-:W-:Y:S02]  /*16c50*/  @!P1 IMAD.MOV.U32 R26, RZ, RZ, R68 ;  /* 0x000000ffff1a9224 */ /* 0x002fe400078e0044 */
[----:B------:R-:W-:Y:S01]  /*16c60*/  @!P1 IMAD.MOV.U32 R27, RZ, RZ, R72 ;  /* 0x000000ffff1b9224 */ /* 0x000fe200078e0048 */
[----:B------:R0:W-:Y:S04]  /*16c70*/  STL [R1+0x284], R72 ;  /* 0x0002844801007387 */ /* 0x0001e80000100800 */
[----:B------:R-:W2:Y:S01]  /*16c80*/  LDL.LU R77, [R1+0x304] ;  /* 0x00030400014d7983 */ /* 0x000ea20000300800 */
[----:B---3--:R-:W-:-:S03]  /*16c90*/  IADD3 R0, P2, PT, R4, R0, RZ ;  /* 0x0000000004007210 */ /* 0x008fc60007f5e0ff */
[----:B------:R1:W3:Y:S04]  /*16ca0*/  @!P1 LDG.E.U8 R24, desc[UR18][R26.64] ;  /* 0x000000121a189981 */ /* 0x0002e8000c1e1100 */
[----:B0-----:R-:W4:Y:S04]  /*16cb0*/  LDL.LU R72, [R1+0x344] ;  /* 0x0003440001487983 */ /* 0x001f280000300800 */
[----:B------:R-:W3:Y:S01]  /*16cc0*/  LDL.LU R68, [R1+0x348] ;  /* 0x0003480001447983 */ /* 0x000ee20000300800 */
[----:B-1----:R-:W-:-:S03]  /*16cd0*/  @!P1 IMAD.MOV.U32 R26, RZ, RZ, R0 ;  /* 0x000000ffff1a9224 */ /* 0x002fc600078e0000 */
[----:B------:R-:W-:Y:S01]  /*16ce0*/  STL [R1+0x2c8], R0 ;  /* 0x0002c80001007387 */ /* 0x000fe20000100800 */
[----:B------:R-:W-:-:S04]  /*16cf0*/  IMAD.X R76, R88, 0x1, R76, P2 ;  /* 0x00000001584c7824 */ /* 0x000fc800010e064c */
[----:B------:R-:W-:Y:S01]  /*16d00*/  @!P1 IMAD.MOV.U32 R27, RZ, RZ, R76 ;  /* 0x000000ffff1b9224 */ /* 0x000fe200078e004c */
[----:B------:R0:W-:Y:S04]  /*16d10*/  STL [R1+0x2c4], R76 ;  /* 0x0002c44c01007387 */ /* 0x0001e80000100800 */
[----:B0-----:R-:W4:Y:S04]  /*16d20*/  LDL.LU R76, [R1+0x384] ;  /* 0x00038400014c7983 */ /* 0x001f280000300800 */
[----:B------:R-:W4:Y:S01]  /*16d30*/  LDL.LU R0, [R1+0x388] ;  /* 0x0003880001007983 */ /* 0x000f220000300800 */
[----:B------:R-:W-:-:S02]  /*16d40*/  IADD3 R71, P2, PT, R4, R71, RZ ;  /* 0x0000004704477210 */ /* 0x000fc40007f5e0ff */
[----:B------:R-:W-:Y:S01]  /*16d50*/  PRMT R25, RZ, 0x7610, R25 ;  /* 0x00007610ff197816 */ /* 0x000fe20000000019 */
[----:B------:R-:W-:Y:S04]  /*16d60*/  STS.U8 [R2+UR9+0x7000], R29 ;  /* 0x0070001d02007988 */ /* 0x000fe80008000009 */
[----:B------:R0:W-:Y:S04]  /*16d70*/  STS.U8 [R2+UR9+0x7400], R28 ;  /* 0x0074001c02007988 */ /* 0x0001e80008000009 */
[----:B------:R1:W-:Y:S04]  /*16d80*/  STL [R1+0x308], R71 ;  /* 0x0003084701007387 */ /* 0x0003e80000100800 */
[----:B------:R1:W4:Y:S01]  /*16d90*/  @!P1 LDG.E.U8 R25, desc[UR18][R26.64] ;  /* 0x000000121a199981 */ /* 0x000322000c1e1100 */
[----:B0-----:R-:W-:Y:S01]  /*16da0*/  @!P1 IMAD.MOV.U32 R28, RZ, RZ, R71 ;  /* 0x000000ffff1c9224 */ /* 0x001fe200078e0047 */
[----:B-1----:R-:W-:-:S02]  /*16db0*/  PRMT R26, RZ, 0x7610, R26 ;  /* 0x00007610ff1a7816 */ /* 0x002fc4000000001a */
[----:B------:R-:W-:Y:S04]  /*16dc0*/  STS.U8 [R2+UR9+0x7800], R31 ;  /* 0x0078001f02007988 */ /* 0x000fe80008000009 */
[----:B------:R-:W-:Y:S01]  /*16dd0*/  STS.U8 [R2+UR9+0x7c00], R30 ;  /* 0x007c001e02007988 */ /* 0x000fe20008000009 */
[----:B--2---:R-:W-:-:S05]  /*16de0*/  IMAD.X R77, R88, 0x1, R77, P2 ;  /* 0x00000001584d7824 */ /* 0x004fca00010e064d */
[----:B------:R0:W-:Y:S01]  /*16df0*/  STL [R1+0x304], R77 ;  /* 0x0003044d01007387 */ /* 0x0001e20000100800 */
[----:B---3--:R-:W-:-:S03]  /*16e00*/  IADD3 R68, P2, PT, R4, R68, RZ ;  /* 0x0000004404447210 */ /* 0x008fc60007f5e0ff */
[----:B------:R-:W2:Y:S01]  /*16e10*/  LDL.LU R71, [R1+0x3c4] ;  /* 0x0003c40001477983 */ /* 0x000ea20000300800 */
[----:B------:R-:W-:Y:S02]  /*16e20*/  @!P1 IMAD.MOV.U32 R29, RZ, RZ, R77 ;  /* 0x000000ffff1d9224 */ /* 0x000fe400078e004d */
[----:B----4-:R-:W-:Y:S01]  /*16e30*/  IMAD.X R72, R88, 0x1, R72, P2 ;  /* 0x0000000158487824 */ /* 0x010fe200010e0648 */
[----:B------:R-:W-:Y:S04]  /*16e40*/  STL [R1+0x348], R68 ;  /* 0x0003484401007387 */ /* 0x000fe80000100800 */
[----:B------:R1:W-:Y:S04]  /*16e50*/  STL [R1+0x344], R72 ;  /* 0x0003444801007387 */ /* 0x0003e80000100800 */
[----:B0-----:R-:W3:Y:S04]  /*16e60*/  LDL.LU R77, [R1+0x1f4] ;  /* 0x0001f400014d7983 */ /* 0x001ee80000300800 */
[----:B------:R0:W4:Y:S01]  /*16e70*/  @!P1 LDG.E.U8 R26, desc[UR18][R28.64] ;  /* 0x000000121c1a9981 */ /* 0x000122000c1e1100 */
[----:B------:R-:W-:Y:S01]  /*16e80*/  IADD3 R0, P2, PT, R4, R0, RZ ;  /* 0x0000000004007210 */ /* 0x000fe20007f5e0ff */
[----:B0-----:R-:W-:-:S02]  /*16e90*/  @!P1 IMAD.MOV.U32 R29, RZ, RZ, R72 ;  /* 0x000000ffff1d9224 */ /* 0x001fc400078e0048 */
[----:B-1----:R-:W4:Y:S02]  /*16ea0*/  LDL.LU R72, [R1+0x210] ;  /* 0x0002100001487983 */ /* 0x002f240000300800 */
[----:B------:R-:W-:Y:S02]  /*16eb0*/  IMAD.X R76, R88, 0x1, R76, P2 ;  /* 0x00000001584c7824 */ /* 0x000fe400010e064c */
[----:B------:R-:W-:Y:S01]  /*16ec0*/  STL [R1+0x388], R0 ;  /* 0x0003880001007387 */ /* 0x000fe20000100800 */
[----:B------:R-:W-:Y:S02]  /*16ed0*/  @!P1 IMAD.MOV.U32 R30, RZ, RZ, R0 ;  /* 0x000000ffff1e9224 */ /* 0x000fe400078e0000 */
[----:B------:R-:W-:Y:S01]  /*16ee0*/  @!P1 IMAD.MOV.U32 R31, RZ, RZ, R76 ;  /* 0x000000ffff1f9224 */ /* 0x000fe200078e004c */
[----:B------:R0:W-:Y:S04]  /*16ef0*/  STL [R1+0x384], R76 ;  /* 0x0003844c01007387 */ /* 0x0001e80000100800 */
[----:B------:R-:W4:Y:S04]  /*16f00*/  LDL.LU R78, [R1+0x1f0] ;  /* 0x0001f000014e7983 */ /* 0x000f280000300800 */
[----:B0-----:R-:W4:Y:S04]  /*16f10*/  LDL.LU R76, [R1+0x24c] ;  /* 0x00024c00014c7983 */ /* 0x001f280000300800 */
[----:B------:R-:W4:Y:S01]  /*16f20*/  LDL.LU R0, [R1+0x250] ;  /* 0x0002500001007983 */ /* 0x000f220000300800 */
[----:B------:R-:W-:-:S02]  /*16f30*/  @!P1 IMAD.MOV.U32 R28, RZ, RZ, R68 ;  /* 0x000000ffff1c9224 */ /* 0x000fc400078e0044 */
[----:B------:R-:W0:Y:S01]  /*16f40*/  S2R R68, SR_TID.X ;  /* 0x0000000000447919 */ /* 0x000e220000002100 */
[----:B------:R-:W-:-:S06]  /*16f50*/  PRMT R27, RZ, 0x7610, R27 ;  /* 0x00007610ff1b7816 */ /* 0x000fcc000000001b */
[----:B------:R1:W4:Y:S02]  /*16f60*/  @!P1 LDG.E.U8 R27, desc[UR18][R28.64] ;  /* 0x000000121c1b9981 */ /* 0x000324000c1e1100 */
[----:B-1----:R-:W-:Y:S02]  /*16f70*/  PRMT R28, RZ, 0x7610, R28 ;  /* 0x00007610ff1c7816 */ /* 0x002fe4000000001c */
[----:B------:R-:W-:-:S04]  /*16f80*/  PRMT R29, RZ, 0x7610, R29 ;  /* 0x00007610ff1d7816 */ /* 0x000fc8000000001d */
[----:B------:R1:W4:Y:S01]  /*16f90*/  @!P1 LDG.E.U8 R28, desc[UR18][R30.64] ;  /* 0x000000121e1c9981 */ /* 0x000322000c1e1100 */
[----:B0-----:R-:W-:-:S04]  /*16fa0*/  LOP3.LUT R68, R68, 0x7f, RZ, 0xc0, !PT ;  /* 0x0000007f44447812 */ /* 0x001fc800078ec0ff */
[----:B------:R-:W-:-:S05]  /*16fb0*/  LOP3.LUT R68, R68, 0x10, RZ, 0x3c, !PT ;  /* 0x0000001044447812 */ /* 0x000fca00078e3cff */
[----:B------:R-:W-:Y:S04]  /*16fc0*/  STS.U8 [R68+UR9+0x4080], R33 ;  /* 0x0040802144007988 */ /* 0x000fe80008000009 */
[----:B------:R-:W-:Y:S01]  /*16fd0*/  STS.U8 [R68+UR9+0x4480], R32 ;  /* 0x0044802044007988 */ /* 0x000fe20008000009 */
[----:B--2---:R-:W-:-:S05]  /*16fe0*/  IADD3 R71, P2, PT, R4, R71, RZ ;  /* 0x0000004704477210 */ /* 0x004fca0007f5e0ff */
[----:B------:R-:W-:Y:S01]  /*16ff0*/  STL [R1+0x3c4], R71 ;  /* 0x0003c44701007387 */ /* 0x000fe20000100800 */
[----:B-1----:R-:W-:Y:S02]  /*17000*/  @!P1 IMAD.MOV.U32 R30, RZ, RZ, R71 ;  /* 0x000000ffff1e9224 */ /* 0x002fe400078e0047 */
[----:B---3--:R-:W-:-:S04]  /*17010*/  IMAD.X R77, R88, 0x1, R77, P2 ;  /* 0x00000001584d7824 */ /* 0x008fc800010e064d */
[----:B------:R-:W-:Y:S01]  /*17020*/  @!P1 IMAD.MOV.U32 R31, RZ, RZ, R77 ;  /* 0x000000ffff1f9224 */ /* 0x000fe200078e004d */
[----:B------:R0:W-:Y:S04]  /*17030*/  STL [R1+0x1f4], R77 ;  /* 0x0001f44d01007387 */ /* 0x0001e80000100800 */
[----:B------:R1:W2:Y:S04]  /*17040*/  @!P1 LDG.E.U8 R29, desc[UR18][R30.64] ;  /* 0x000000121e1d9981 */ /* 0x0002a8000c1e1100 */
[----:B0-----:R-:W3:Y:S04]  /*17050*/  LDL.LU R77, [R1+0x28c] ;  /* 0x00028c00014d7983 */ /* 0x001ee80000300800 */
[----:B------:R-:W2:Y:S01]  /*17060*/  LDL.LU R71, [R1+0x290] ;  /* 0x0002900001477983 */ /* 0x000ea20000300800 */
[----:B----4-:R-:W-:-:S02]  /*17070*/  IADD3 R72, P2, PT, R4, R72, RZ ;  /* 0x0000004804487210 */ /* 0x010fc40007f5e0ff */
[----:B-1----:R-:W-:-:S03]  /*17080*/  PRMT R30, RZ, 0x7610, R30 ;  /* 0x00007610ff1e7816 */ /* 0x002fc6000000001e */
[----:B------:R0:W-:Y:S01]  /*17090*/  STL [R1+0x210], R72 ;  /* 0x0002104801007387 */ /* 0x0001e20000100800 */
[----:B------:R-:W-:Y:S02]  /*170a0*/  @!P1 IMAD.MOV.U32 R32, RZ, RZ, R72 ;  /* 0x000000ffff209224 */ /* 0x000fe400078e0048 */
[----:B------:R-:W-:-:S04]  /*170b0*/  IMAD.X R78, R88, 0x1, R78, P2 ;  /* 0x00000001584e7824 */ /* 0x000fc800010e064e */
[----:B------:R-:W-:Y:S01]  /*170c0*/  @!P1 IMAD.MOV.U32 R33, RZ, RZ, R78 ;  /* 0x000000ffff219224 */ /* 0x000fe200078e004e */
[----:B------:R-:W-:Y:S04]  /*170d0*/  STL [R1+0x1f0], R78 ;  /* 0x0001f04e01007387 */ /* 0x000fe80000100800 */
[----:B0-----:R-:W4:Y:S01]  /*170e0*/  LDL.LU R72, [R1+0x2d0] ;  /* 0x0002d00001487983 */ /* 0x001f220000300800 */
[----:B------:R-:W-:-:S03]  /*170f0*/  IADD3 R0, P2, PT, R4, R0, RZ ;  /* 0x0000000004007210 */ /* 0x000fc60007f5e0ff */
[----:B------:R0:W4:Y:S02]  /*17100*/  @!P1 LDG.E.U8 R30, desc[UR18][R32.64] ;  /* 0x00000012201e9981 */ /* 0x000124000c1e1100 */
[----:B------:R-:W-:Y:S02]  /*17110*/  IMAD.X R76, R88, 0x1, R76, P2 ;  /* 0x00000001584c7824 */ /* 0x000fe400010e064c */
[----:B------:R-:W-:Y:S04]  /*17120*/  STL [R1+0x250], R0 ;  /* 0x0002500001007387 */ /* 0x000fe80000100800 */
[----:B------:R1:W-:Y:S01]  /*17130*/  STL [R1+0x24c], R76 ;  /* 0x00024c4c01007387 */ /* 0x0003e20000100800 */
[----:B0-----:R-:W-:-:S03]  /*17140*/  @!P1 IMAD.MOV.U32 R33, RZ, RZ, R76 ;  /* 0x000000ffff219224 */ /* 0x001fc600078e004c */
[----:B-1----:R-:W4:Y:S01]  /*17150*/  LDL.LU R76, [R1+0x2cc] ;  /* 0x0002cc00014c7983 */ /* 0x002f220000300800 */
[----:B------:R-:W-:Y:S01]  /*17160*/  PRMT R31, RZ, 0x7610, R31 ;  /* 0x00007610ff1f7816 */ /* 0x000fe2000000001f */
[----:B------:R-:W-:Y:S02]  /*17170*/  @!P1 IMAD.MOV.U32 R32, RZ, RZ, R0 ;  /* 0x000000ffff209224 */ /* 0x000fe400078e0000 */
[----:B------:R-:W4:Y:S04]  /*17180*/  LDL.LU R0, [R1+0x310] ;  /* 0x0003100001007983 */ /* 0x000f280000300800 */
[----:B------:R-:W-:Y:S04]  /*17190*/  STS.U8 [R68+UR9+0x4880], R35 ;  /* 0x0048802344007988 */ /* 0x000fe80008000009 */
[----:B------:R0:W4:Y:S04]  /*171a0*/  @!P1 LDG.E.U8 R31, desc[UR18][R32.64] ;  /* 0x00000012201f9981 */ /* 0x000128000c1e1100 */
[----:B------:R1:W-:Y:S01]  /*171b0*/  STS.U8 [R68+UR9+0x4c80], R34 ;  /* 0x004c802244007988 */ /* 0x0003e20008000009 */
[----:B0-----:R-:W-:-:S02]  /*171c0*/  PRMT R32, RZ, 0x7610, R32 ;  /* 0x00007610ff207816 */ /* 0x001fc40000000020 */
[----:B--2---:R-:W-:-:S05]  /*171d0*/  IADD3 R71, P2, PT, R4, R71, RZ ;  /* 0x0000004704477210 */ /* 0x004fca0007f5e0ff */
[----:B---3--:R-:W-:Y:S01]  /*171e0*/  IMAD.X R77, R88, 0x1, R77, P2 ;  /* 0x00000001584d7824 */ /* 0x008fe200010e064d */
[----:B------:R-:W-:Y:S01]  /*171f0*/  STL [R1+0x290], R71 ;  /* 0x0002904701007387 */ /* 0x000fe20000100800 */
[----:B-1----:R-:W-:Y:S02]  /*17200*/  @!P1 IMAD.MOV.U32 R34, RZ, RZ, R71 ;  /* 0x000000ffff229224 */ /* 0x002fe400078e0047 */
[----:B------:R-:W-:Y:S01]  /*17210*/  @!P1 IMAD.MOV.U32 R35, RZ, RZ, R77 ;  /* 0x000000ffff239224 */ /* 0x000fe200078e004d */
[----:B------:R0:W-:Y:S04]  /*17220*/  STL [R1+0x28c], R77 ;  /* 0x00028c4d01007387 */ /* 0x0001e80000100800 */
[----:B------:R1:W2:Y:S04]  /*17230*/  @!P1 LDG.E.U8 R32, desc[UR18][R34.64] ;  /* 0x0000001222209981 */ /* 0x0002a8000c1e1100 */
[----:B0-----:R-:W3:Y:S01]  /*17240*/  LDL.LU R77, [R1+0x30c] ;  /* 0x00030c00014d7983 */ /* 0x001ee20000300800 */
[----:B----4-:R-:W-:-:S03]  /*17250*/  IADD3 R72, P2, PT, R4, R72, RZ ;  /* 0x0000004804487210 */ /* 0x010fc60007f5e0ff */
[----:B------:R-:W4:Y:S04]  /*17260*/  LDL.LU R78, [R1+0x34c] ;  /* 0x00034c00014e7983 */ /* 0x000f280000300800 */
[----:B------:R-:W2:Y:S01]  /*17270*/  LDL.LU R71, [R1+0x350] ;  /* 0x0003500001477983 */ /* 0x000ea20000300800 */
        /* <DEDUP_REMOVED lines=10> */
[----:B------:R-:W-:Y:S04]  /*17320*/  STL [R1+0x310], R0 ;  /* 0x0003100001007387 */ /* 0x000fe80000100800 */
[----:B------:R0:W-:Y:S04]  /*17330*/  STS.U8 [R68+UR9+0x5480], R36 ;  /* 0x0054802444007988 */ /* 0x0001e80008000009 */
[----:B------:R1:W4:Y:S01]  /*17340*/  @!P1 LDG.E.U8 R33, desc[UR18][R34.64] ;  /* 0x0000001222219981 */ /* 0x000322000c1e1100 */
[----:B0-----:R-:W-:Y:S01]  /*17350*/  @!P1 IMAD.MOV.U32 R36, RZ, RZ, R0 ;  /* 0x000000ffff249224 */ /* 0x001fe200078e0000 */
[----:B-1----:R-:W-:-:S02]  /*17360*/  PRMT R34, RZ, 0x7610, R34 ;  /* 0x00007610ff227816 */ /* 0x002fc40000000022 */
[----:B------:R-:W-:Y:S01]  /*17370*/  STS.U8 [R68+UR9+0x5880], R39 ;  /* 0x0058802744007988 */ /* 0x000fe20008000009 */
[----:B---3--:R-:W-:-:S04]  /*17380*/  IMAD.X R77, R88, 0x1, R77, P2 ;  /* 0x00000001584d7824 */ /* 0x008fc800010e064d */
[----:B------:R-:W-:Y:S01]  /*17390*/  @!P1 IMAD.MOV.U32 R37, RZ, RZ, R77 ;  /* 0x000000ffff259224 */ /* 0x000fe200078e004d */
[----:B------:R0:W-:Y:S01]  /*173a0*/  STL [R1+0x30c], R77 ;  /* 0x00030c4d01007387 */ /* 0x0001e20000100800 */
[----:B--2---:R-:W-:-:S03]  /*173b0*/  IADD3 R71, P2, PT, R4, R71, RZ ;  /* 0x0000004704477210 */ /* 0x004fc60007f5e0ff */
[----:B------:R1:W2:Y:S02]  /*173c0*/  @!P1 LDG.E.U8 R34, desc[UR18][R36.64] ;  /* 0x0000001224229981 */ /* 0x0002a4000c1e1100 */
[----:B----4-:R-:W-:Y:S02]  /*173d0*/  IMAD.X R78, R88, 0x1, R78, P2 ;  /* 0x00000001584e7824 */ /* 0x010fe400010e064e */
[----:B0-----:R-:W3:Y:S04]  /*173e0*/  LDL.LU R77, [R1+0x1fc] ;  /* 0x0001fc00014d7983 */ /* 0x001ee80000300800 */
[----:B------:R-:W4:Y:S01]  /*173f0*/  LDL.LU R0, [R1+0x3c8] ;  /* 0x0003c80001007983 */ /* 0x000f220000300800 */
[----:B-1----:R-:W-:-:S03]  /*17400*/  @!P1 IMAD.MOV.U32 R36, RZ, RZ, R71 ;  /* 0x000000ffff249224 */ /* 0x002fc600078e0047 */
[----:B------:R0:W-:Y:S04]  /*17410*/  STL [R1+0x350], R71 ;  /* 0x0003504701007387 */ /* 0x0001e80000100800 */
[----:B------:R-:W-:Y:S04]  /*17420*/  STL [R1+0x34c], R78 ;  /* 0x00034c4e01007387 */ /* 0x000fe80000100800 */
[----:B0-----:R-:W2:Y:S01]  /*17430*/  LDL.LU R71, [R1+0x218] ;  /* 0x0002180001477983 */ /* 0x001ea20000300800 */
[----:B------:R-:W-:-:S05]  /*17440*/  IADD3 R72, P2, PT, R4, R72, RZ ;  /* 0x0000004804487210 */ /* 0x000fca0007f5e0ff */
[----:B------:R-:W-:Y:S01]  /*17450*/  IMAD.X R76, R88, 0x1, R76, P2 ;  /* 0x00000001584c7824 */ /* 0x000fe200010e064c */
[----:B------:R-:W-:Y:S03]  /*17460*/  STL [R1+0x390], R72 ;  /* 0x0003904801007387 */ /* 0x000fe60000100800 */
[----:B------:R-:W-:Y:S01]  /*17470*/  @!P1 IMAD.MOV.U32 R39, RZ, RZ, R76 ;  /* 0x000000ffff279224 */ /* 0x000fe200078e004c */
[----:B------:R0:W-:Y:S04]  /*17480*/  STL [R1+0x38c], R76 ;  /* 0x00038c4c01007387 */ /* 0x0001e80000100800 */
[----:B0-----:R-:W2:Y:S01]  /*17490*/  LDL.LU R76, [R1+0x214] ;  /* 0x00021400014c7983 */ /* 0x001ea20000300800 */
[----:B------:R-:W-:Y:S01]  /*174a0*/  PRMT R35, RZ, 0x7610, R35 ;  /* 0x00007610ff237816 */ /* 0x000fe20000000023 */
[----:B------:R-:W-:-:S02]  /*174b0*/  @!P1 IMAD.MOV.U32 R37, RZ, RZ, R78 ;  /* 0x000000ffff259224 */ /* 0x000fc400078e004e */
[----:B------:R0:W-:Y:S04]  /*174c0*/  STS.U8 [R68+UR9+0x5c80], R38 ;  /* 0x005c802644007988 */ /* 0x0001e80008000009 */
[----:B------:R1:W2:Y:S01]  /*174d0*/  @!P1 LDG.E.U8 R35, desc[UR18][R36.64] ;  /* 0x0000001224239981 */ /* 0x0002a2000c1e1100 */
[----:B0-----:R-:W-:-:S03]  /*174e0*/  @!P1 IMAD.MOV.U32 R38, RZ, RZ, R72 ;  /* 0x000000ffff269224 */ /* 0x001fc600078e0048 */
[----:B------:R-:W2:Y:S01]  /*174f0*/  LDL.LU R72, [R1+0x258] ;  /* 0x0002580001487983 */ /* 0x000ea20000300800 */
[----:B-1----:R-:W-:-:S06]  /*17500*/  PRMT R36, RZ, 0x7610, R36 ;  /* 0x00007610ff247816 */ /* 0x002fcc0000000024 */
[----:B------:R0:W2:Y:S04]  /*17510*/  @!P1 LDG.E.U8 R36, desc[UR18][R38.64] ;  /* 0x0000001226249981 */ /* 0x0000a8000c1e1100 */
[----:B------:R-:W-:Y:S04]  /*17520*/  STS.U8 [R68+UR9+0x6080], R41 ;  /* 0x0060802944007988 */ /* 0x000fe80008000009 */
[----:B------:R-:W-:Y:S01]  /*17530*/  STS.U8 [R68+UR9+0x6480], R40 ;  /* 0x0064802844007988 */ /* 0x000fe20008000009 */
[----:B----4-:R-:W-:-:S05]  /*17540*/  IADD3 R0, P2, PT, R4, R0, RZ ;  /* 0x0000000004007210 */ /* 0x010fca0007f5e0ff */
[----:B---3--:R-:W-:Y:S01]  /*17550*/  IMAD.X R77, R88, 0x1, R77, P2 ;  /* 0x00000001584d7824 */ /* 0x008fe200010e064d */
[----:B------:R-:W-:Y:S03]  /*17560*/  STL [R1+0x3c8], R0 ;  /* 0x0003c80001007387 */ /* 0x000fe60000100800 */
[----:B0-----:R-:W-:Y:S01]  /*17570*/  @!P1 IMAD.MOV.U32 R39, RZ, RZ, R77 ;  /* 0x000000ffff279224 */ /* 0x001fe200078e004d */
[----:B------:R0:W-:Y:S01]  /*17580*/  STL [R1+0x1fc], R77 ;  /* 0x0001fc4d01007387 */ /* 0x0001e20000100800 */
[----:B--2---:R-:W-:Y:S01]  /*17590*/  IADD3 R71, P2, PT, R4, R71, RZ ;  /* 0x0000004704477210 */ /* 0x004fe20007f5e0ff */
[----:B------:R-:W-:Y:S02]  /*175a0*/  @!P1 IMAD.MOV.U32 R38, RZ, RZ, R0 ;  /* 0x000000ffff269224 */ /* 0x000fe400078e0000 */
[----:B0-----:R-:W2:Y:S04]  /*175b0*/  LDL.LU R77, [R1+0x254] ;  /* 0x00025400014d7983 */ /* 0x001ea80000300800 */
[----:B------:R-:W3:Y:S04]  /*175c0*/  LDL.LU R78, [R1+0x294] ;  /* 0x00029400014e7983 */ /* 0x000ee80000300800 */
[----:B------:R-:W4:Y:S01]  /*175d0*/  LDL.LU R0, [R1+0x298] ;  /* 0x0002980001007983 */ /* 0x000f220000300800 */
[----:B------:R-:W-:-:S03]  /*175e0*/  @!P1 IMAD.MOV.U32 R40, RZ, RZ, R71 ;  /* 0x000000ffff289224 */ /* 0x000fc600078e0047 */
[----:B------:R-:W-:Y:S01]  /*175f0*/  STL [R1+0x218], R71 ;  /* 0x0002184701007387 */ /* 0x000fe20000100800 */
[----:B------:R-:W-:-:S04]  /*17600*/  IMAD.X R76, R88, 0x1, R76, P2 ;  /* 0x00000001584c7824 */ /* 0x000fc800010e064c */
[----:B------:R-:W-:Y:S01]  /*17610*/  @!P1 IMAD.MOV.U32 R41, RZ, RZ, R76 ;  /* 0x000000ffff299224 */ /* 0x000fe200078e004c */
[----:B------:R0:W-:Y:S04]  /*17620*/  STL [R1+0x214], R76 ;  /* 0x0002144c01007387 */ /* 0x0001e80000100800 */
[----:B0-----:R-:W3:Y:S04]  /*17630*/  LDL.LU R76, [R1+0x2d4] ;  /* 0x0002d400014c7983 */ /* 0x001ee80000300800 */
[----:B------:R-:W3:Y:S01]  /*17640*/  LDL.LU R71, [R1+0x2d8] ;  /* 0x0002d80001477983 */ /* 0x000ee20000300800 */
[----:B------:R-:W-:-:S02]  /*17650*/  PRMT R37, RZ, 0x7610, R37 ;  /* 0x00007610ff257816 */ /* 0x000fc40000000025 */
[----:B------:R-:W-:-:S04]  /*17660*/  IADD3 R72, P2, PT, R4, R72, RZ ;  /* 0x0000004804487210 */ /* 0x000fc80007f5e0ff */
[----:B------:R0:W3:Y:S04]  /*17670*/  @!P1 LDG.E.U8 R37, desc[UR18][R38.64] ;  /* 0x0000001226259981 */ /* 0x0000e8000c1e1100 */
[----:B------:R-:W-:Y:S01]  /*17680*/  STL [R1+0x258], R72 ;  /* 0x0002584801007387 */ /* 0x000fe20000100800 */
[----:B0-----:R-:W-:Y:S02]  /*17690*/  PRMT R38, RZ, 0x7610, R38 ;  /* 0x00007610ff267816 */ /* 0x001fe40000000026 */
[----:B------:R-:W-:-:S04]  /*176a0*/  PRMT R39, RZ, 0x7610, R39 ;  /* 0x00007610ff277816 */ /* 0x000fc80000000027 */
[----:B------:R0:W3:Y:S04]  /*176b0*/  @!P1 LDG.E.U8 R38, desc[UR18][R40.64] ;  /* 0x0000001228269981 */ /* 0x0000e8000c1e1100 */
[----:B------:R-:W-:Y:S01]  /*176c0*/  STS.U8 [R68+UR9+0x6880], R43 ;  /* 0x0068802b44007988 */ /* 0x000fe20008000009 */
[----:B0-----:R-:W-:-:S03]  /*176d0*/  @!P1 IMAD.MOV.U32 R40, RZ, RZ, R72 ;  /* 0x000000ffff289224 */ /* 0x001fc600078e0048 */
[----:B------:R-:W-:Y:S01]  /*176e0*/  STS.U8 [R68+UR9+0x6c80], R42 ;  /* 0x006c802a44007988 */ /* 0x000fe20008000009 */
[----:B--2---:R-:W-:-:S04]  /*176f0*/  IMAD.X R77, R88, 0x1, R77, P2 ;  /* 0x00000001584d7824 */ /* 0x004fc800010e064d */
[----:B------:R-:W-:Y:S01]  /*17700*/  @!P1 IMAD.MOV.U32 R41, RZ, RZ, R77 ;  /* 0x000000ffff299224 */ /* 0x000fe200078e004d */
[----:B------:R0:W-:Y:S01]  /*17710*/  STL [R1+0x254], R77 ;  /* 0x0002544d01007387 */ /* 0x0001e20000100800 */
[----:B----4-:R-:W-:-:S03]  /*17720*/  IADD3 R0, P2, PT, R4, R0, RZ ;  /* 0x0000000004007210 */ /* 0x010fc60007f5e0ff */
[----:B------:R1:W2:Y:S02]  /*17730*/  @!P1 LDG.E.U8 R39, desc[UR18][R40.64] ;  /* 0x0000001228279981 */ /* 0x0002a4000c1e1100 */
[----:B---3--:R-:W-:Y:S02]  /*17740*/  IMAD.X R78, R88, 0x1, R78, P2 ;  /* 0x00000001584e7824 */ /* 0x008fe400010e064e */
[----:B0-----:R-:W3:Y:S04]  /*17750*/  LDL.LU R77, [R1+0x314] ;  /* 0x00031400014d7983 */ /* 0x001ee80000300800 */
[----:B------:R-:W4:Y:S01]  /*17760*/  LDL.LU R72, [R1+0x318] ;  /* 0x0003180001487983 */ /* 0x000f220000300800 */
[----:B-1----:R-:W-:Y:S01]  /*17770*/  PRMT R40, RZ, 0x7610, R40 ;  /* 0x00007610ff287816 */ /* 0x002fe20000000028 */
[----:B------:R-:W-:-:S02]  /*17780*/  @!P1 IMAD.MOV.U32 R42, RZ, RZ, R0 ;  /* 0x000000ffff2a9224 */ /* 0x000fc400078e0000 */
[----:B------:R0:W-:Y:S01]  /*17790*/  STL [R1+0x298], R0 ;  /* 0x0002980001007387 */ /* 0x0001e20000100800 */
[----:B------:R-:W-:-:S03]  /*177a0*/  @!P1 IMAD.MOV.U32 R43, RZ, RZ, R78 ;  /* 0x000000ffff2b9224 */ /* 0x000fc600078e004e */
[----:B------:R-:W-:Y:S04]  /*177b0*/  STL [R1+0x294], R78 ;  /* 0x0002944e01007387 */ /* 0x000fe80000100800 */
[----:B------:R1:W2:Y:S04]  /*177c0*/  @!P1 LDG.E.U8 R40, desc[UR18][R42.64] ;  /* 0x000000122a289981 */ /* 0x0002a8000c1e1100 */
[----:B0-----:R-:W2:Y:S01]  /*177d0*/  LDL.LU R0, [R1+0x358] ;  /* 0x0003580001007983 */ /* 0x001ea20000300800 */
[----:B------:R-:W-:-:S05]  /*177e0*/  IADD3 R71, P2, PT, R4, R71, RZ ;  /* 0x0000004704477210 */ /* 0x000fca0007f5e0ff */
[----:B------:R-:W-:Y:S01]  /*177f0*/  IMAD.X R76, R88, 0x1, R76, P2 ;  /* 0x00000001584c7824 */ /* 0x000fe200010e064c */
[----:B------:R-:W-:Y:S03]  /*17800*/  STL [R1+0x2d8], R71 ;  /* 0x0002d84701007387 */ /* 0x000fe60000100800 */
[----:B-1----:R-:W-:Y:S01]  /*17810*/  @!P1 IMAD.MOV.U32 R43, RZ, RZ, R76 ;  /* 0x000000ffff2b9224 */ /* 0x002fe200078e004c */
[----:B------:R0:W-:Y:S04]  /*17820*/  STL [R1+0x2d4], R76 ;  /* 0x0002d44c01007387 */ /* 0x0001e80000100800 */
[----:B0-----:R-:W2:Y:S01]  /*17830*/  LDL.LU R76, [R1+0x354] ;  /* 0x00035400014c7983 */ /* 0x001ea20000300800 */
[----:B------:R-:W-:Y:S01]  /*17840*/  PRMT R41, RZ, 0x7610, R41 ;  /* 0x00007610ff297816 */ /* 0x000fe20000000029 */
[----:B------:R-:W-:-:S02]  /*17850*/  @!P1 IMAD.MOV.U32 R42, RZ, RZ, R71 ;  /* 0x000000ffff2a9224 */ /* 0x000fc400078e0047 */
[----:B------:R-:W2:Y:S04]  /*17860*/  LDL.LU R71, [R1+0x398] ;  /* 0x0003980001477983 */ /* 0x000ea80000300800 */
[----:B------:R-:W-:Y:S04]  /*17870*/  STS.U8 [R68+UR9+0x7080], R45 ;  /* 0x0070802d44007988 */ /* 0x000fe80008000009 */
[----:B------:R0:W2:Y:S04]  /*17880*/  @!P1 LDG.E.U8 R41, desc[UR18][R42.64] ;  /* 0x000000122a299981 */ /* 0x0000a8000c1e1100 */
[----:B------:R1:W-:Y:S01]  /*17890*/  STS.U8 [R68+UR9+0x7480], R44 ;  /* 0x0074802c44007988 */ /* 0x0003e20008000009 */
[----:B0-----:R-:W-:-:S02]  /*178a0*/  PRMT R42, RZ, 0x7610, R42 ;  /* 0x00007610ff2a7816 */ /* 0x001fc4000000002a */
[----:B----4-:R-:W-:-:S05]  /*178b0*/  IADD3 R72, P2, PT, R4, R72, RZ ;  /* 0x0000004804487210 */ /* 0x010fca0007f5e0ff */
[----:B---3--:R-:W-:Y:S01]  /*178c0*/  IMAD.X R77, R88, 0x1, R77, P2 ;  /* 0x00000001584d7824 */ /* 0x008fe200010e064d */
[----:B------:R-:W-:Y:S01]  /*178d0*/  STL [R1+0x318], R72 ;  /* 0x0003184801007387 */ /* 0x000fe20000100800 */
[----:B-1----:R-:W-:Y:S02]  /*178e0*/  @!P1 IMAD.MOV.U32 R44, RZ, RZ, R72 ;  /* 0x000000ffff2c9224 */ /* 0x002fe400078e0048 */
[----:B------:R-:W-:Y:S01]  /*178f0*/  @!P1 IMAD.MOV.U32 R45, RZ, RZ, R77 ;  /* 0x000000ffff2d9224 */ /* 0x000fe200078e004d */
[----:B------:R0:W-:Y:S04]  /*17900*/  STL [R1+0x314], R77 ;  /* 0x0003144d01007387 */ /* 0x0001e80000100800 */
[----:B------:R-:W3:Y:S01]  /*17910*/  LDL.LU R78, [R1+0x394] ;  /* 0x00039400014e7983 */ /* 0x000ee20000300800 */
[----:B--2---:R-:W-:-:S03]  /*17920*/  IADD3 R0, P2, PT, R4, R0, RZ ;  /* 0x0000000004007210 */ /* 0x004fc60007f5e0ff */
[----:B------:R1:W2:Y:S04]  /*17930*/  @!P1 LDG.E.U8 R42, desc[UR18][R44.64] ;  /* 0x000000122c2a9981 */ /* 0x0002a8000c1e1100 */
[----:B0-----:R-:W4:Y:S04]  /*17940*/  LDL.LU R77, [R1+0x200] ;  /* 0x00020000014d7983 */ /* 0x001f280000300800 */
[----:B------:R-:W2:Y:S01]  /*17950*/  LDL.LU R72, [R1+0x3cc] ;  /* 0x0003cc0001487983 */ /* 0x000ea20000300800 */
[----:B-1----:R-:W-:-:S03]  /*17960*/  @!P1 IMAD.MOV.U32 R44, RZ, RZ, R0 ;  /* 0x000000ffff2c9224 */ /* 0x002fc600078e0000 */
[----:B------:R0:W-:Y:S01]  /*17970*/  STL [R1+0x358], R0 ;  /* 0x0003580001007387 */ /* 0x0001e20000100800 */
[----:B------:R-:W-:-:S05]  /*17980*/  IMAD.X R76, R88, 0x1, R76, P2 ;  /* 0x00000001584c7824 */ /* 0x000fca00010e064c */
[----:B------:R1:W-:Y:S04]  /*17990*/  STL [R1+0x354], R76 ;  /* 0x0003544c01007387 */ /* 0x0003e80000100800 */
[----:B0-----:R-:W4:Y:S01]  /*179a0*/  LDL.LU R0, [R1+0x220] ;  /* 0x0002200001007983 */ /* 0x001f220000300800 */
[----:B------:R-:W-:-:S03]  /*179b0*/  @!P1 IMAD.MOV.U32 R45, RZ, RZ, R76 ;  /* 0x000000ffff2d9224 */ /* 0x000fc600078e004c */
[----:B-1----:R-:W4:Y:S01]  /*179c0*/  LDL.LU R76, [R1+0x21c] ;  /* 0x00021c00014c7983 */ /* 0x002f220000300800 */
[----:B------:R-:W-:Y:S02]  /*179d0*/  IADD3 R71, P2, PT, R4, R71, RZ ;  /* 0x0000004704477210 */ /* 0x000fe40007f5e0ff */
[----:B------:R-:W-:Y:S01]  /*179e0*/  PRMT R43, RZ, 0x7610, R43 ;  /* 0x00007610ff2b7816 */ /* 0x000fe2000000002b */
[----:B------:R-:W-:Y:S04]  /*179f0*/  STS.U8 [R68+UR9+0x7880], R47 ;  /* 0x0078802f44007988 */ /* 0x000fe80008000009 */
[----:B------:R0:W-:Y:S04]  /*17a00*/  STS.U8 [R68+UR9+0x7c80], R46 ;  /* 0x007c802e44007988 */ /* 0x0001e80008000009 */
[----:B------:R1:W4:Y:S04]  /*17a10*/  @!P1 LDG.E.U8 R43, desc[UR18][R44.64] ;  /* 0x000000122c2b9981 */ /* 0x000328000c1e1100 */
[----:B------:R3:W-:Y:S01]  /*17a20*/  STL [R1+0x398], R71 ;  /* 0x0003984701007387 */ /* 0x0007e20000100800 */
[----:B0-----:R-:W-:Y:S01]  /*17a30*/  @!P1 IMAD.MOV.U32 R46, RZ, RZ, R71 ;  /* 0x000000ffff2e9224 */ /* 0x001fe200078e0047 */
[----:B-1----:R-:W-:-:S02]  /*17a40*/  PRMT R44, RZ, 0x7610, R44 ;  /* 0x00007610ff2c7816 */ /* 0x002fc4000000002c */
[----:B------:R-:W-:Y:S01]  /*17a50*/  PRMT R45, RZ, 0x7610, R45 ;  /* 0x00007610ff2d7816 */ /* 0x000fe2000000002d */
[----:B---3--:R-:W-:-:S04]  /*17a60*/  IMAD.X R78, R88, 0x1, R78, P2 ;  /* 0x00000001584e7824 */ /* 0x008fc800010e064e */
[----:B------:R-:W-:Y:S01]  /*17a70*/  @!P1 IMAD.MOV.U32 R47, RZ, RZ, R78 ;  /* 0x000000ffff2f9224 */ /* 0x000fe200078e004e */
[----:B------:R-:W-:Y:S04]  /*17a80*/  STL [R1+0x394], R78 ;  /* 0x0003944e01007387 */ /* 0x000fe80000100800 */
[----:B------:R-:W3:Y:S01]  /*17a90*/  LDL.LU R71, [R1+0x260] ;  /* 0x0002600001477983 */ /* 0x000ee20000300800 */
[----:B--2---:R-:W-:-:S03]  /*17aa0*/  IADD3 R72, P2, PT, R4, R72, RZ ;  /* 0x0000004804487210 */ /* 0x004fc60007f5e0ff */
[----:B------:R0:W2:Y:S02]  /*17ab0*/  @!P1 LDG.E.U8 R44, desc[UR18][R46.64] ;  /* 0x000000122e2c9981 */ /* 0x0000a4000c1e1100 */
[----:B----4-:R-:W-:Y:S02]  /*17ac0*/  IMAD.X R77, R88, 0x1, R77, P2 ;  /* 0x00000001584d7824 */ /* 0x010fe400010e064d */
[----:B------:R-:W-:Y:S04]  /*17ad0*/  STL [R1+0x3cc], R72 ;  /* 0x0003cc4801007387 */ /* 0x000fe80000100800 */
[----:B------:R1:W-:Y:S01]  /*17ae0*/  STL [R1+0x200], R77 ;  /* 0x0002004d01007387 */ /* 0x0003e20000100800 */
[----:B0-----:R-:W-:Y:S02]  /*17af0*/  @!P1 IMAD.MOV.U32 R46, RZ, RZ, R72 ;  /* 0x000000ffff2e9224 */ /* 0x001fe400078e0048 */
[----:B------:R-:W-:-:S05]  /*17b00*/  @!P1 IMAD.MOV.U32 R47, RZ, RZ, R77 ;  /* 0x000000ffff2f9224 */ /* 0x000fca00078e004d */
[----:B------:R0:W4:Y:S04]  /*17b10*/  @!P1 LDG.E.U8 R45, desc[UR18][R46.64] ;  /* 0x000000122e2d9981 */ /* 0x000128000c1e1100 */
[----:B-1----:R-:W2:Y:S04]  /*17b20*/  LDL.LU R77, [R1+0x25c] ;  /* 0x00025c00014d7983 */ /* 0x002ea80000300800 */
[----:B------:R-:W4:Y:S01]  /*17b30*/  LDL.LU R72, [R1+0x2a0] ;  /* 0x0002a00001487983 */ /* 0x000f220000300800 */
[----:B------:R-:W-:-:S05]  /*17b40*/  IADD3 R0, P2, PT, R4, R0, RZ ;  /* 0x0000000004007210 */ /* 0x000fca0007f5e0ff */
[----:B------:R-:W-:Y:S01]  /*17b50*/  IMAD.X R76, R88, 0x1, R76, P2 ;  /* 0x00000001584c7824 */ /* 0x000fe200010e064c */
[----:B------:R-:W-:Y:S03]  /*17b60*/  STL [R1+0x220], R0 ;  /* 0x0002200001007387 */ /* 0x000fe60000100800 */
[----:B0-----:R-:W-:Y:S01]  /*17b70*/  @!P1 IMAD.MOV.U32 R47, RZ, RZ, R76 ;  /* 0x000000ffff2f9224 */ /* 0x001fe200078e004c */
[----:B------:R0:W-:Y:S04]  /*17b80*/  STL [R1+0x21c], R76 ;  /* 0x00021c4c01007387 */ /* 0x0001e80000100800 */
[----:B0-----:R-:W4:Y:S01]  /*17b90*/  LDL.LU R76, [R1+0x29c] ;  /* 0x00029c00014c7983 */ /* 0x001f220000300800 */
[----:B------:R-:W0:Y:S01]  /*17ba0*/  S2R R68, SR_TID.X ;  /* 0x0000000000447919 */ /* 0x000e220000002100 */
[----:B------:R-:W-:-:S02]  /*17bb0*/  @!P1 IMAD.MOV.U32 R46, RZ, RZ, R0 ;  /* 0x000000ffff2e9224 */ /* 0x000fc400078e0000 */
[----:B------:R-:W4:Y:S04]  /*17bc0*/  LDL.LU R78, [R1+0x2dc] ;  /* 0x0002dc00014e7983 */ /* 0x000f280000300800 */
[----:B------:R-:W4:Y:S01]  /*17bd0*/  LDL.LU R0, [R1+0x2e0] ;  /* 0x0002e00001007983 */ /* 0x000f220000300800 */
[----:B0-----:R-:W-:-:S04]  /*17be0*/  LOP3.LUT R68, R68, 0x7f, RZ, 0xc0, !PT ;  /* 0x0000007f44447812 */ /* 0x001fc800078ec0ff */
[----:B------:R-:W-:-:S05]  /*17bf0*/  LOP3.LUT R68, R68, 0x20, RZ, 0x3c, !PT ;  /* 0x0000002044447812 */ /* 0x000fca00078e3cff */
[----:B------:R-:W-:Y:S04]  /*17c00*/  STS.U8 [R68+UR9+0x4100], R59 ;  /* 0x0041003b44007988 */ /* 0x000fe80008000009 */
[----:B------:R0:W-:Y:S04]  /*17c10*/  STS.U8 [R68+UR9+0x4500], R49 ;  /* 0x0045003144007988 */ /* 0x0001e80008000009 */
[----:B------:R1:W-:Y:S01]  /*17c20*/  STS.U8 [R68+UR9+0x4900], R50 ;  /* 0x0049003244007988 */ /* 0x0003e20008000009 */
[----:B0-----:R-:W-:Y:S02]  /*17c30*/  PRMT R49, RZ, 0x7610, R49 ;  /* 0x00007610ff317816 */ /* 0x001fe40000000031 */
[----:B-1----:R-:W-:-:S04]  /*17c40*/  PRMT R50, RZ, 0x7610, R50 ;  /* 0x00007610ff327816 */ /* 0x002fc80000000032 */
[----:B------:R0:W4:Y:S01]  /*17c50*/  @!P1 LDG.E.U8 R49, desc[UR18][R46.64] ;  /* 0x000000122e319981 */ /* 0x000122000c1e1100 */
[----:B---3--:R-:W-:-:S05]  /*17c60*/  IADD3 R71, P2, PT, R4, R71, RZ ;  /* 0x0000004704477210 */ /* 0x008fca0007f5e0ff */
[----:B------:R-:W-:Y:S01]  /*17c70*/  STL [R1+0x260], R71 ;  /* 0x0002604701007387 */ /* 0x000fe20000100800 */
[----:B0-----:R-:W-:Y:S02]  /*17c80*/  @!P1 IMAD.MOV.U32 R46, RZ, RZ, R71 ;  /* 0x000000ffff2e9224 */ /* 0x001fe400078e0047 */
[----:B--2---:R-:W-:Y:S01]  /*17c90*/  IMAD.X R77, R88, 0x1, R77, P2 ;  /* 0x00000001584d7824 */ /* 0x004fe200010e064d */
[----:B----4-:R-:W-:-:S04]  /*17ca0*/  IADD3 R72, P2, PT, R4, R72, RZ ;  /* 0x0000004804487210 */ /* 0x010fc80007f5e0ff */
[----:B------:R0:W-:Y:S01]  /*17cb0*/  STL [R1+0x25c], R77 ;  /* 0x00025c4d01007387 */ /* 0x0001e20000100800 */
[----:B------:R-:W-:-:S05]  /*17cc0*/  @!P1 IMAD.MOV.U32 R47, RZ, RZ, R77 ;  /* 0x000000ffff2f9224 */ /* 0x000fca00078e004d */
[----:B------:R1:W2:Y:S04]  /*17cd0*/  @!P1 LDG.E.U8 R50, desc[UR18][R46.64] ;  /* 0x000000122e329981 */ /* 0x0002a8000c1e1100 */
[----:B0-----:R-:W3:Y:S04]  /*17ce0*/  LDL.LU R77, [R1+0x31c] ;  /* 0x00031c00014d7983 */ /* 0x001ee80000300800 */
[----:B------:R-:W4:Y:S01]  /*17cf0*/  LDL.LU R71, [R1+0x320] ;  /* 0x0003200001477983 */ /* 0x000f220000300800 */
[----:B-1----:R-:W-:-:S03]  /*17d00*/  @!P1 IMAD.MOV.U32 R46, RZ, RZ, R72 ;  /* 0x000000ffff2e9224 */ /* 0x002fc600078e0048 */
[----:B------:R-:W-:Y:S01]  /*17d10*/  STL [R1+0x2a0], R72 ;  /* 0x0002a04801007387 */ /* 0x000fe20000100800 */
[----:B------:R-:W-:-:S04]  /*17d20*/  IMAD.X R76, R88, 0x1, R76, P2 ;  /* 0x00000001584c7824 */ /* 0x000fc800010e064c */
[----:B------:R-:W-:Y:S01]  /*17d30*/  @!P1 IMAD.MOV.U32 R47, RZ, RZ, R76 ;  /* 0x000000ffff2f9224 */ /* 0x000fe200078e004c */
[----:B------:R0:W-:Y:S04]  /*17d40*/  STL [R1+0x29c], R76 ;  /* 0x00029c4c01007387 */ /* 0x0001e80000100800 */
[----:B0-----:R-:W2:Y:S04]  /*17d50*/  LDL.LU R76, [R1+0x35c] ;  /* 0x00035c00014c7983 */ /* 0x001ea80000300800 */
[----:B------:R-:W2:Y:S01]  /*17d60*/  LDL.LU R72, [R1+0x360] ;  /* 0x0003600001487983 */ /* 0x000ea20000300800 */
[----:B------:R-:W-:-:S03]  /*17d70*/  IADD3 R0, P2, PT, R4, R0, RZ ;  /* 0x0000000004007210 */ /* 0x000fc60007f5e0ff */
[----:B------:R0:W-:Y:S02]  /*17d80*/  STS.U8 [R68+UR9+0x4d00], R51 ;  /* 0x004d003344007988 */ /* 0x0001e40008000009 */
[----:B------:R-:W-:Y:S02]  /*17d90*/  IMAD.X R78, R88, 0x1, R78, P2 ;  /* 0x00000001584e7824 */ /* 0x000fe400010e064e */
[----:B------:R1:W-:Y:S01]  /*17da0*/  STS.U8 [R68+UR9+0x5100], R52 ;  /* 0x0051003444007988 */ /* 0x0003e20008000009 */
[----:B0-----:R-:W-:-:S03]  /*17db0*/  PRMT R51, RZ, 0x7610, R51 ;  /* 0x00007610ff337816 */ /* 0x001fc60000000033 */
[----:B------:R0:W-:Y:S01]  /*17dc0*/  STL [R1+0x2e0], R0 ;  /* 0x0002e00001007387 */ /* 0x0001e20000100800 */
[----:B-1----:R-:W-:-:S03]  /*17dd0*/  PRMT R52, RZ, 0x7610, R52 ;  /* 0x00007610ff347816 */ /* 0x002fc60000000034 */
[----:B------:R1:W2:Y:S04]  /*17de0*/  @!P1 LDG.E.U8 R51, desc[UR18][R46.64] ;  /* 0x000000122e339981 */ /* 0x0002a8000c1e1100 */
[----:B------:R-:W-:Y:S01]  /*17df0*/  STL [R1+0x2dc], R78 ;  /* 0x0002dc4e01007387 */ /* 0x000fe20000100800 */
[----:B-1----:R-:W-:Y:S02]  /*17e00*/  @!P1 IMAD.MOV.U32 R46, RZ, RZ, R0 ;  /* 0x000000ffff2e9224 */ /* 0x002fe400078e0000 */
[----:B------:R-:W-:Y:S01]  /*17e10*/  @!P1 IMAD.MOV.U32 R47, RZ, RZ, R78 ;  /* 0x000000ffff2f9224 */ /* 0x000fe200078e004e */
[----:B0-----:R-:W2:Y:S04]  /*17e20*/  LDL.LU R0, [R1+0x3a0] ;  /* 0x0003a00001007983 */ /* 0x001ea80000300800 */
[----:B------:R0:W-:Y:S04]  /*17e30*/  STS.U8 [R68+UR9+0x5500], R53 ;  /* 0x0055003544007988 */ /* 0x0001e80008000009 */
[----:B------:R1:W2:Y:S01]  /*17e40*/  @!P1 LDG.E.U8 R52, desc[UR18][R46.64] ;  /* 0x000000122e349981 */ /* 0x0002a2000c1e1100 */
[----:B0-----:R-:W-:-:S02]  /*17e50*/  PRMT R53, RZ, 0x7610, R53 ;  /* 0x00007610ff357816 */ /* 0x001fc40000000035 */
[----:B----4-:R-:W-:-:S05]  /*17e60*/  IADD3 R71, P2, PT, R4, R71, RZ ;  /* 0x0000004704477210 */ /* 0x010fca0007f5e0ff */
[----:B---3--:R-:W-:Y:S01]  /*17e70*/  IMAD.X R77, R88, 0x1, R77, P2 ;  /* 0x00000001584d7824 */ /* 0x008fe200010e064d */
[----:B------:R-:W-:Y:S01]  /*17e80*/  STL [R1+0x320], R71 ;  /* 0x0003204701007387 */ /* 0x000fe20000100800 */
[----:B-1----:R-:W-:Y:S02]  /*17e90*/  @!P1 IMAD.MOV.U32 R46, RZ, RZ, R71 ;  /* 0x000000ffff2e9224 */ /* 0x002fe400078e0047 */
[----:B------:R-:W-:Y:S01]  /*17ea0*/  @!P1 IMAD.MOV.U32 R47, RZ, RZ, R77 ;  /* 0x000000ffff2f9224 */ /* 0x000fe200078e004d */
[----:B------:R0:W-:Y:S04]  /*17eb0*/  STL [R1+0x31c], R77 ;  /* 0x00031c4d01007387 */ /* 0x0001e80000100800 */
[----:B------:R1:W3:Y:S04]  /*17ec0*/  @!P1 LDG.E.U8 R53, desc[UR18][R46.64] ;  /* 0x000000122e359981 */ /* 0x0002e8000c1e1100 */
[----:B0-----:R-:W4:Y:S04]  /*17ed0*/  LDL.LU R77, [R1+0x39c] ;  /* 0x00039c00014d7983 */ /* 0x001f280000300800 */
[----:B------:R-:W3:Y:S01]  /*17ee0*/  LDL.LU R71, [R1+0x3d0] ;  /* 0x0003d00001477983 */ /* 0x000ee20000300800 */
[----:B--2---:R-:W-:-:S05]  /*17ef0*/  IADD3 R72, P2, PT, R4, R72, RZ ;  /* 0x0000004804487210 */ /* 0x004fca0007f5e0ff */
[----:B------:R-:W-:Y:S01]  /*17f00*/  IMAD.X R76, R88, 0x1, R76, P2 ;  /* 0x00000001584c7824 */ /* 0x000fe200010e064c */
[----:B------:R-:W-:Y:S03]  /*17f10*/  STL [R1+0x360], R72 ;  /* 0x0003604801007387 */ /* 0x000fe60000100800 */
[----:B-1----:R-:W-:Y:S01]  /*17f20*/  @!P1 IMAD.MOV.U32 R47, RZ, RZ, R76 ;  /* 0x000000ffff2f9224 */ /* 0x002fe200078e004c */
[----:B------:R0:W-:Y:S04]  /*17f30*/  STL [R1+0x35c], R76 ;  /* 0x00035c4c01007387 */ /* 0x0001e80000100800 */
[----:B0-----:R-:W2:Y:S01]  /*17f40*/  LDL.LU R76, [R1+0x204] ;  /* 0x00020400014c7983 */ /* 0x001ea20000300800 */
[----:B------:R-:W-:-:S03]  /*17f50*/  @!P1 IMAD.MOV.U32 R46, RZ, RZ, R72 ;  /* 0x000000ffff2e9224 */ /* 0x000fc600078e0048 */
[----:B------:R0:W-:Y:S04]  /*17f60*/  STS.U8 [R68+UR9+0x5900], R58 ;  /* 0x0059003a44007988 */ /* 0x0001e80008000009 */
[----:B------:R-:W2:Y:S04]  /*17f70*/  LDL.LU R78, [R1+0x224] ;  /* 0x00022400014e7983 */ /* 0x000ea80000300800 */
[----:B------:R-:W2:Y:S01]  /*17f80*/  LDL.LU R72, [R1+0x228] ;  /* 0x0002280001487983 */ /* 0x000ea20000300800 */
[----:B------:R-:W-:Y:S02]  /*17f90*/  IADD3 R0, P2, PT, R4, R0, RZ ;  /* 0x0000000004007210 */ /* 0x000fe40007f5e0ff */
[----:B0-----:R-:W-:Y:S01]  /*17fa0*/  PRMT R58, RZ, 0x7610, R58 ;  /* 0x00007610ff3a7816 */ /* 0x001fe2000000003a */
[----:B------:R0:W-:Y:S04]  /*17fb0*/  STS.U8 [R68+UR9+0x5d00], R57 ;  /* 0x005d003944007988 */ /* 0x0001e80008000009 */
[----:B------:R-:W-:Y:S04]  /*17fc0*/  STL [R1+0x3a0], R0 ;  /* 0x0003a00001007387 */ /* 0x000fe80000100800 */
[----:B------:R1:W2:Y:S01]  /*17fd0*/  @!P1 LDG.E.U8 R58, desc[UR18][R46.64] ;  /* 0x000000122e3a9981 */ /* 0x0002a2000c1e1100 */
[----:B0-----:R-:W-:Y:S01]  /*17fe0*/  PRMT R57, RZ, 0x7610, R57 ;  /* 0x00007610ff397816 */ /* 0x001fe20000000039 */
[----:B-1----:R-:W-:-:S02]  /*17ff0*/  @!P1 IMAD.MOV.U32 R46, RZ, RZ, R0 ;  /* 0x000000ffff2e9224 */ /* 0x002fc400078e0000 */
[----:B----4-:R-:W-:Y:S01]  /*18000*/  IMAD.X R77, R88, 0x1, R77, P2 ;  /* 0x00000001584d7824 */ /* 0x010fe200010e064d */
[----:B---3--:R-:W-:-:S04]  /*18010*/  IADD3 R71, P2, PT, R4, R71, RZ ;  /* 0x0000004704477210 */ /* 0x008fc80007f5e0ff */
[----:B------:R0:W-:Y:S01]  /*18020*/  STL [R1+0x39c], R77 ;  /* 0x00039c4d01007387 */ /* 0x0001e20000100800 */
[----:B------:R-:W-:-:S05]  /*18030*/  @!P1 IMAD.MOV.U32 R47, RZ, RZ, R77 ;  /* 0x000000ffff2f9224 */ /* 0x000fca00078e004d */
[----:B------:R1:W3:Y:S04]  /*18040*/  @!P1 LDG.E.U8 R57, desc[UR18][R46.64] ;  /* 0x000000122e399981 */ /* 0x0002e8000c1e1100 */
[----:B0-----:R-:W4:Y:S04]  /*18050*/  LDL.LU R77, [R1+0x264] ;  /* 0x00026400014d7983 */ /* 0x001f280000300800 */
[----:B------:R-:W3:Y:S01]  /*18060*/  LDL.LU R0, [R1+0x268] ;  /* 0x0002680001007983 */ /* 0x000ee20000300800 */
[----:B-1----:R-:W-:-:S03]  /*18070*/  @!P1 IMAD.MOV.U32 R46, RZ, RZ, R71 ;  /* 0x000000ffff2e9224 */ /* 0x002fc600078e0047 */
[----:B------:R-:W-:Y:S01]  /*18080*/  STL [R1+0x3d0], R71 ;  /* 0x0003d04701007387 */ /* 0x000fe20000100800 */
[----:B--2---:R-:W-:-:S04]  /*18090*/  IMAD.X R76, R88, 0x1, R76, P2 ;  /* 0x00000001584c7824 */ /* 0x004fc800010e064c */
        /* <DEDUP_REMOVED lines=13> */
[----:B------:R-:W-:Y:S01]  /*18170*/  PRMT R59, RZ, 0x7610, R59 ;  /* 0x00007610ff3b7816 */ /* 0x000fe2000000003b */
[----:B-1----:R-:W-:Y:S02]  /*18180*/  @!P1 IMAD.MOV.U32 R46, RZ, RZ, R72 ;  /* 0x000000ffff2e9224 */ /* 0x002fe400078e0048 */
[----:B------:R-:W-:Y:S01]  /*18190*/  @!P1 IMAD.MOV.U32 R47, RZ, RZ, R78 ;  /* 0x000000ffff2f9224 */ /* 0x000fe200078e004e */
[----:B0-----:R-:W2:Y:S04]  /*181a0*/  LDL.LU R72, [R1+0x2e8] ;  /* 0x0002e80001487983 */ /* 0x001ea80000300800 */
[----:B------:R0:W2:Y:S01]  /*181b0*/  @!P1 LDG.E.U8 R55, desc[UR18][R46.64] ;  /* 0x000000122e379981 */ /* 0x0000a2000c1e1100 */
[----:B---3--:R-:W-:-:S05]  /*181c0*/  IADD3 R0, P2, PT, R4, R0, RZ ;  /* 0x0000000004007210 */ /* 0x008fca0007f5e0ff */
[----:B----4-:R-:W-:Y:S01]  /*181d0*/  IMAD.X R77, R88, 0x1, R77, P2 ;  /* 0x00000001584d7824 */ /* 0x010fe200010e064d */
[----:B------:R-:W-:Y:S01]  /*181e0*/  STL [R1+0x268], R0 ;  /* 0x0002680001007387 */ /* 0x000fe20000100800 */
[----:B0-----:R-:W-:Y:S02]  /*181f0*/  @!P1 IMAD.MOV.U32 R46, RZ, RZ, R0 ;  /* 0x000000ffff2e9224 */ /* 0x001fe400078e0000 */
[----:B------:R-:W-:Y:S01]  /*18200*/  @!P1 IMAD.MOV.U32 R47, RZ, RZ, R77 ;  /* 0x000000ffff2f9224 */ /* 0x000fe200078e004d */
[----:B------:R0:W-:Y:S04]  /*18210*/  STL [R1+0x264], R77 ;  /* 0x0002644d01007387 */ /* 0x0001e80000100800 */
[----:B------:R1:W3:Y:S04]  /*18220*/  @!P1 LDG.E.U8 R59, desc[UR18][R46.64] ;  /* 0x000000122e3b9981 */ /* 0x0002e8000c1e1100 */
[----:B0-----:R-:W4:Y:S04]  /*18230*/  LDL.LU R77, [R1+0x2e4] ;  /* 0x0002e400014d7983 */ /* 0x001f280000300800 */
[----:B------:R-:W3:Y:S01]  /*18240*/  LDL.LU R0, [R1+0x328] ;  /* 0x0003280001007983 */ /* 0x000ee20000300800 */
[----:B--2---:R-:W-:-:S05]  /*18250*/  IADD3 R71, P2, PT, R4, R71, RZ ;  /* 0x0000004704477210 */ /* 0x004fca0007f5e0ff */
[----:B------:R-:W-:Y:S01]  /*18260*/  IMAD.X R76, R88, 0x1, R76, P2 ;  /* 0x00000001584c7824 */ /* 0x000fe200010e064c */
[----:B------:R-:W-:Y:S01]  /*18270*/  STL [R1+0x2a8], R71 ;  /* 0x0002a84701007387 */ /* 0x000fe20000100800 */
[----:B-1----:R-:W-:Y:S02]  /*18280*/  @!P1 IMAD.MOV.U32 R46, RZ, RZ, R71 ;  /* 0x000000ffff2e9224 */ /* 0x002fe400078e0047 */
[----:B------:R-:W-:Y:S01]  /*18290*/  @!P1 IMAD.MOV.U32 R47, RZ, RZ, R76 ;  /* 0x000000ffff2f9224 */ /* 0x000fe200078e004c */
[----:B------:R0:W-:Y:S04]  /*182a0*/  STL [R1+0x2a4], R76 ;  /* 0x0002a44c01007387 */ /* 0x0001e80000100800 */
[----:B------:R-:W2:Y:S04]  /*182b0*/  LDL.LU R78, [R1+0x324] ;  /* 0x00032400014e7983 */ /* 0x000ea80000300800 */
[----:B0-----:R-:W2:Y:S04]  /*182c0*/  LDL.LU R76, [R1+0x364] ;  /* 0x00036400014c7983 */ /* 0x001ea80000300800 */
[----:B------:R-:W2:Y:S04]  /*182d0*/  LDL.LU R71, [R1+0x368] ;  /* 0x0003680001477983 */ /* 0x000ea80000300800 */
[----:B------:R0:W-:Y:S01]  /*182e0*/  STS.U8 [R68+UR9+0x6900], R62 ;  /* 0x0069003e44007988 */ /* 0x0001e20008000009 */
[----:B------:R-:W-:-:S02]  /*182f0*/  IADD3 R72, P2, PT, R4, R72, RZ ;  /* 0x0000004804487210 */ /* 0x000fc40007f5e0ff */
[----:B0-----:R-:W-:Y:S01]  /*18300*/  PRMT R62, RZ, 0x7610, R62 ;  /* 0x00007610ff3e7816 */ /* 0x001fe2000000003e */
[----:B------:R0:W-:Y:S04]  /*18310*/  STS.U8 [R68+UR9+0x6d00], R70 ;  /* 0x006d004644007988 */ /* 0x0001e80008000009 */
[----:B------:R-:W-:Y:S04]  /*18320*/  STL [R1+0x2e8], R72 ;  /* 0x0002e84801007387 */ /* 0x000fe80000100800 */
[----:B------:R1:W2:Y:S01]  /*18330*/  @!P1 LDG.E.U8 R62, desc[UR18][R46.64] ;  /* 0x000000122e3e9981 */ /* 0x0002a2000c1e1100 */
[----:B0-----:R-:W-:-:S03]  /*18340*/  PRMT R70, RZ, 0x7610, R70 ;  /* 0x00007610ff467816 */ /* 0x001fc60000000046 */
[----:B------:R-:W-:Y:S01]  /*18350*/  STS.U8 [R68+UR9+0x7100], R74 ;  /* 0x0071004a44007988 */ /* 0x000fe20008000009 */
[----:B-1----:R-:W-:-:S03]  /*18360*/  @!P1 IMAD.MOV.U32 R46, RZ, RZ, R72 ;  /* 0x000000ffff2e9224 */ /* 0x002fc600078e0048 */
[----:B------:R0:W-:Y:S02]  /*18370*/  STS.U8 [R68+UR9+0x7500], R73 ;  /* 0x0075004944007988 */ /* 0x0001e40008000009 */
[----:B0-----:R-:W-:Y:S01]  /*18380*/  PRMT R73, RZ, 0x7610, R73 ;  /* 0x00007610ff497816 */ /* 0x001fe20000000049 */
[----:B----4-:R-:W-:Y:S01]  /*18390*/  IMAD.X R77, R88, 0x1, R77, P2 ;  /* 0x00000001584d7824 */ /* 0x010fe200010e064d */
[----:B---3--:R-:W-:-:S04]  /*183a0*/  IADD3 R0, P2, PT, R4, R0, RZ ;  /* 0x0000000004007210 */ /* 0x008fc80007f5e0ff */
[----:B------:R0:W-:Y:S01]  /*183b0*/  STL [R1+0x2e4], R77 ;  /* 0x0002e44d01007387 */ /* 0x0001e20000100800 */
[----:B------:R-:W-:-:S05]  /*183c0*/  @!P1 IMAD.MOV.U32 R47, RZ, RZ, R77 ;  /* 0x000000ffff2f9224 */ /* 0x000fca00078e004d */
[----:B------:R1:W3:Y:S04]  /*183d0*/  @!P1 LDG.E.U8 R70, desc[UR18][R46.64] ;  /* 0x000000122e469981 */ /* 0x0002e8000c1e1100 */
[----:B0-----:R-:W4:Y:S04]  /*183e0*/  LDL.LU R77, [R1+0x3a4] ;  /* 0x0003a400014d7983 */ /* 0x001f280000300800 */
[----:B------:R-:W3:Y:S01]  /*183f0*/  LDL.LU R72, [R1+0x3a8] ;  /* 0x0003a80001487983 */ /* 0x000ee20000300800 */
[----:B--2---:R-:W-:-:S03]  /*18400*/  IMAD.X R78, R88, 0x1, R78, P2 ;  /* 0x00000001584e7824 */ /* 0x004fc600010e064e */
[----:B------:R0:W-:Y:S01]  /*18410*/  STL [R1+0x328], R0 ;  /* 0x0003280001007387 */ /* 0x0001e20000100800 */
[----:B-1----:R-:W-:Y:S02]  /*18420*/  @!P1 IMAD.MOV.U32 R46, RZ, RZ, R0 ;  /* 0x000000ffff2e9224 */ /* 0x002fe400078e0000 */
[----:B------:R-:W-:Y:S01]  /*18430*/  @!P1 IMAD.MOV.U32 R47, RZ, RZ, R78 ;  /* 0x000000ffff2f9224 */ /* 0x000fe200078e004e */
[----:B------:R-:W-:Y:S01]  /*18440*/  IADD3 R71, P2, PT, R4, R71, RZ ;  /* 0x0000004704477210 */ /* 0x000fe20007f5e0ff */
[----:B------:R-:W-:Y:S04]  /*18450*/  STL [R1+0x324], R78 ;  /* 0x0003244e01007387 */ /* 0x000fe80000100800 */
[----:B------:R-:W-:Y:S01]  /*18460*/  IMAD.X R76, R88, 0x1, R76, P2 ;  /* 0x00000001584c7824 */ /* 0x000fe200010e064c */
[----:B0-----:R-:W2:Y:S04]  /*18470*/  LDL.LU R0, [R1+0x3d4] ;  /* 0x0003d40001007983 */ /* 0x001ea80000300800 */
[----:B------:R0:W2:Y:S04]  /*18480*/  @!P1 LDG.E.U8 R73, desc[UR18][R46.64] ;  /* 0x000000122e499981 */ /* 0x0000a8000c1e1100 */
[----:B------:R1:W-:Y:S04]  /*18490*/  STL [R1+0x368], R71 ;  /* 0x0003684701007387 */ /* 0x0003e80000100800 */
[----:B------:R1:W-:Y:S01]  /*184a0*/  STL [R1+0x364], R76 ;  /* 0x0003644c01007387 */ /* 0x0003e20000100800 */
[----:B0-----:R-:W-:-:S03]  /*184b0*/  @!P1 IMAD.MOV.U32 R46, RZ, RZ, R71 ;  /* 0x000000ffff2e9224 */ /* 0x001fc600078e0047 */
[----:B-1----:R-:W2:Y:S01]  /*184c0*/  LDL.LU R71, [R1+0x208] ;  /* 0x0002080001477983 */ /* 0x002ea20000300800 */
[----:B------:R-:W-:-:S03]  /*184d0*/  @!P1 IMAD.MOV.U32 R47, RZ, RZ, R76 ;  /* 0x000000ffff2f9224 */ /* 0x000fc600078e004c */
[----:B------:R0:W-:Y:S04]  /*184e0*/  STS.U8 [R68+UR9+0x7900], R65 ;  /* 0x0079004144007988 */ /* 0x0001e80008000009 */
[----:B------:R-:W2:Y:S01]  /*184f0*/  LDL.LU R76, [R1+0x230] ;  /* 0x00023000014c7983 */ /* 0x000ea20000300800 */
[----:B0-----:R-:W-:-:S03]  /*18500*/  PRMT R65, RZ, 0x7610, R65 ;  /* 0x00007610ff417816 */ /* 0x001fc60000000041 */
[----:B------:R0:W-:Y:S04]  /*18510*/  STS.U8 [R68+UR9+0x7d00], R54 ;  /* 0x007d003644007988 */ /* 0x0001e80008000009 */
[----:B------:R1:W2:Y:S01]  /*18520*/  @!P1 LDG.E.U8 R65, desc[UR18][R46.64] ;  /* 0x000000122e419981 */ /* 0x0002a2000c1e1100 */
[----:B0-----:R-:W-:Y:S02]  /*18530*/  PRMT R54, RZ, 0x7610, R54 ;  /* 0x00007610ff367816 */ /* 0x001fe40000000036 */
[----:B---3--:R-:W-:-:S05]  /*18540*/  IADD3 R72, P2, PT, R4, R72, RZ ;  /* 0x0000004804487210 */ /* 0x008fca0007f5e0ff */
[----:B----4-:R-:W-:Y:S01]  /*18550*/  IMAD.X R77, R88, 0x1, R77, P2 ;  /* 0x00000001584d7824 */ /* 0x010fe200010e064d */
[----:B------:R0:W-:Y:S01]  /*18560*/  STL [R1+0x3a8], R72 ;  /* 0x0003a84801007387 */ /* 0x0001e20000100800 */
[----:B-1----:R-:W-:Y:S02]  /*18570*/  @!P1 IMAD.MOV.U32 R46, RZ, RZ, R72 ;  /* 0x000000ffff2e9224 */ /* 0x002fe400078e0048 */
[----:B------:R-:W-:Y:S01]  /*18580*/  @!P1 IMAD.MOV.U32 R47, RZ, RZ, R77 ;  /* 0x000000ffff2f9224 */ /* 0x000fe200078e004d */
[----:B------:R1:W-:Y:S04]  /*18590*/  STL [R1+0x3a4], R77 ;  /* 0x0003a44d01007387 */ /* 0x0003e80000100800 */
[----:B------:R-:W3:Y:S01]  /*185a0*/  LDL.LU R78, [R1+0x22c] ;  /* 0x00022c00014e7983 */ /* 0x000ee20000300800 */
[----:B--2---:R-:W-:-:S03]  /*185b0*/  IADD3 R0, P2, PT, R4, R0, RZ ;  /* 0x0000000004007210 */ /* 0x004fc60007f5e0ff */
[----:B0-----:R-:W2:Y:S04]  /*185c0*/  LDL.LU R72, [R1+0x270] ;  /* 0x0002700001487983 */ /* 0x001ea80000300800 */
[----:B------:R-:W-:Y:S04]  /*185d0*/  STL [R1+0x3d4], R0 ;  /* 0x0003d40001007387 */ /* 0x000fe80000100800 */
[----:B------:R0:W4:Y:S04]  /*185e0*/  @!P1 LDG.E.U8 R54, desc[UR18][R46.64] ;  /* 0x000000122e369981 */ /* 0x000128000c1e1100 */
[----:B-1----:R-:W4:Y:S01]  /*185f0*/  LDL.LU R77, [R1+0x26c] ;  /* 0x00026c00014d7983 */ /* 0x002f220000300800 */
[----:B------:R-:W-:-:S02]  /*18600*/  IMAD.X R71, R88, 0x1, R71, P2 ;  /* 0x0000000158477824 */ /* 0x000fc400010e0647 */
[----:B0-----:R-:W-:Y:S02]  /*18610*/  @!P1 IMAD.MOV.U32 R46, RZ, RZ, R0 ;  /* 0x000000ffff2e9224 */ /* 0x001fe400078e0000 */
[----:B------:R-:W-:Y:S01]  /*18620*/  @!P1 IMAD.MOV.U32 R47, RZ, RZ, R71 ;  /* 0x000000ffff2f9224 */ /* 0x000fe200078e0047 */
[----:B------:R0:W-:Y:S04]  /*18630*/  STL [R1+0x208], R71 ;  /* 0x0002084701007387 */ /* 0x0001e80000100800 */
[----:B0-----:R-:W4:Y:S04]  /*18640*/  LDL.LU R71, [R1+0x2ac] ;  /* 0x0002ac0001477983 */ /* 0x001f280000300800 */
[----:B------:R-:W4:Y:S01]  /*18650*/  LDL.LU R0, [R1+0x2b0] ;  /* 0x0002b00001007983 */ /* 0x000f220000300800 */
[----:B------:R-:W0:Y:S01]  /*18660*/  S2R R68, SR_TID.X ;  /* 0x0000000000447919 */ /* 0x000e220000002100 */
[----:B------:R-:W-:-:S02]  /*18670*/  IADD3 R76, P2, PT, R4, R76, RZ ;  /* 0x0000004c044c7210 */ /* 0x000fc40007f5e0ff */
[----:B------:R-:W-:-:S03]  /*18680*/  PRMT R74, RZ, 0x7610, R74 ;  /* 0x00007610ff4a7816 */ /* 0x000fc6000000004a */
[----:B------:R-:W-:Y:S04]  /*18690*/  STL [R1+0x230], R76 ;  /* 0x0002304c01007387 */ /* 0x000fe80000100800 */
[----:B------:R1:W4:Y:S02]  /*186a0*/  @!P1 LDG.E.U8 R74, desc[UR18][R46.64] ;  /* 0x000000122e4a9981 */ /* 0x000324000c1e1100 */
[----:B-1----:R-:W-:Y:S01]  /*186b0*/  @!P1 IMAD.MOV.U32 R46, RZ, RZ, R76 ;  /* 0x000000ffff2e9224 */ /* 0x002fe200078e004c */
[----:B0-----:R-:W-:-:S04]  /*186c0*/  LOP3.LUT R68, R68, 0x7f, RZ, 0xc0, !PT ;  /* 0x0000007f44447812 */ /* 0x001fc800078ec0ff */
[----:B------:R-:W-:-:S05]  /*186d0*/  LOP3.LUT R68, R68, 0x30, RZ, 0x3c, !PT ;  /* 0x0000003044447812 */ /* 0x000fca00078e3cff */
[----:B------:R-:W-:Y:S04]  /*186e0*/  STS.U8 [R68+UR9+0x4180], R86 ;  /* 0x0041805644007988 */ /* 0x000fe80008000009 */
[----:B------:R0:W-:Y:S02]  /*186f0*/  STS.U8 [R68+UR9+0x4580], R81 ;  /* 0x0045805144007988 */ /* 0x0001e40008000009 */
[----:B0-----:R-:W-:Y:S01]  /*18700*/  PRMT R81, RZ, 0x7610, R81 ;  /* 0x00007610ff517816 */ /* 0x001fe20000000051 */
[----:B---3--:R-:W-:Y:S01]  /*18710*/  IMAD.X R78, R88, 0x1, R78, P2 ;  /* 0x00000001584e7824 */ /* 0x008fe200010e064e */
[----:B--2---:R-:W-:-:S04]  /*18720*/  IADD3 R72, P2, PT, R4, R72, RZ ;  /* 0x0000004804487210 */ /* 0x004fc80007f5e0ff */
[----:B------:R0:W-:Y:S01]  /*18730*/  STL [R1+0x22c], R78 ;  /* 0x00022c4e01007387 */ /* 0x0001e20000100800 */
[----:B------:R-:W-:-:S05]  /*18740*/  @!P1 IMAD.MOV.U32 R47, RZ, RZ, R78 ;  /* 0x000000ffff2f9224 */ /* 0x000fca00078e004e */
[----:B------:R1:W2:Y:S04]  /*18750*/  @!P1 LDG.E.U8 R81, desc[UR18][R46.64] ;  /* 0x000000122e519981 */ /* 0x0002a8000c1e1100 */
[----:B0-----:R-:W3:Y:S01]  /*18760*/  LDL.LU R78, [R1+0x2ec] ;  /* 0x0002ec00014e7983 */ /* 0x001ee20000300800 */
[----:B----4-:R-:W-:-:S03]  /*18770*/  IMAD.X R77, R88, 0x1, R77, P2 ;  /* 0x00000001584d7824 */ /* 0x010fc600010e064d */
[----:B------:R-:W4:Y:S01]  /*18780*/  LDL.LU R76, [R1+0x2f0] ;  /* 0x0002f000014c7983 */ /* 0x000f220000300800 */
[----:B-1----:R-:W-:-:S03]  /*18790*/  @!P1 IMAD.MOV.U32 R46, RZ, RZ, R72 ;  /* 0x000000ffff2e9224 */ /* 0x002fc600078e0048 */
[----:B------:R0:W-:Y:S04]  /*187a0*/  STL [R1+0x270], R72 ;  /* 0x0002704801007387 */ /* 0x0001e80000100800 */
[----:B------:R1:W-:Y:S01]  /*187b0*/  STL [R1+0x26c], R77 ;  /* 0x00026c4d01007387 */ /* 0x0003e20000100800 */
[----:B------:R-:W-:-:S03]  /*187c0*/  @!P1 IMAD.MOV.U32 R47, RZ, RZ, R77 ;  /* 0x000000ffff2f9224 */ /* 0x000fc600078e004d */
[----:B0-----:R-:W2:Y:S01]  /*187d0*/  LDL.LU R72, [R1+0x330] ;  /* 0x0003300001487983 */ /* 0x001ea20000300800 */
[----:B------:R-:W-:-:S05]  /*187e0*/  IADD3 R0, P2, PT, R4, R0, RZ ;  /* 0x0000000004007210 */ /* 0x000fca0007f5e0ff */
[----:B------:R-:W-:Y:S01]  /*187f0*/  IMAD.X R71, R88, 0x1, R71, P2 ;  /* 0x0000000158477824 */ /* 0x000fe200010e0647 */
[----:B------:R-:W-:Y:S04]  /*18800*/  STL [R1+0x2b0], R0 ;  /* 0x0002b00001007387 */ /* 0x000fe80000100800 */
[----:B------:R-:W-:Y:S04]  /*18810*/  STL [R1+0x2ac], R71 ;  /* 0x0002ac4701007387 */ /* 0x000fe80000100800 */
[----:B-1----:R-:W2:Y:S04]  /*18820*/  LDL.LU R77, [R1+0x32c] ;  /* 0x00032c00014d7983 */ /* 0x002ea80000300800 */
[----:B------:R0:W-:Y:S04]  /*18830*/  STS.U8 [R68+UR9+0x4980], R83 ;  /* 0x0049805344007988 */ /* 0x0001e80008000009 */
[----:B------:R1:W-:Y:S01]  /*18840*/  STS.U8 [R68+UR9+0x4d80], R85 ;  /* 0x004d805544007988 */ /* 0x0003e20008000009 */
[----:B0-----:R-:W-:-:S02]  /*18850*/  PRMT R83, RZ, 0x7610, R83 ;  /* 0x00007610ff537816 */ /* 0x001fc40000000053 */
[----:B-1----:R-:W-:-:S04]  /*18860*/  PRMT R85, RZ, 0x7610, R85 ;  /* 0x00007610ff557816 */ /* 0x002fc80000000055 */
[----:B------:R0:W2:Y:S04]  /*18870*/  @!P1 LDG.E.U8 R83, desc[UR18][R46.64] ;  /* 0x000000122e539981 */ /* 0x0000a8000c1e1100 */
[----:B------:R1:W-:Y:S01]  /*18880*/  STS.U8 [R68+UR9+0x5180], R87 ;  /* 0x0051805744007988 */ /* 0x0003e20008000009 */
[----:B0-----:R-:W-:Y:S02]  /*18890*/  @!P1 IMAD.MOV.U32 R47, RZ, RZ, R71 ;  /* 0x000000ffff2f9224 */ /* 0x001fe400078e0047 */
[----:B------:R-:W-:Y:S01]  /*188a0*/  @!P1 IMAD.MOV.U32 R46, RZ, RZ, R0 ;  /* 0x000000ffff2e9224 */ /* 0x000fe200078e0000 */
[----:B------:R-:W2:Y:S04]  /*188b0*/  LDL.LU R71, [R1+0x36c] ;  /* 0x00036c0001477983 */ /* 0x000ea80000300800 */
[----:B------:R-:W2:Y:S01]  /*188c0*/  LDL.LU R0, [R1+0x370] ;  /* 0x0003700001007983 */ /* 0x000ea20000300800 */
[----:B-1----:R-:W-:-:S03]  /*188d0*/  PRMT R87, RZ, 0x7610, R87 ;  /* 0x00007610ff577816 */ /* 0x002fc60000000057 */
[----:B------:R0:W2:Y:S01]  /*188e0*/  @!P1 LDG.E.U8 R85, desc[UR18][R46.64] ;  /* 0x000000122e559981 */ /* 0x0000a2000c1e1100 */
[----:B------:R-:W-:Y:S01]  /*188f0*/  IMAD.MOV.U32 R90, RZ, RZ, R84 ;  /* 0x000000ffff5a7224 */ /* 0x000fe200078e0054 */
[----:B----4-:R-:W-:-:S05]  /*18900*/  IADD3 R76, P2, PT, R4, R76, RZ ;  /* 0x0000004c044c7210 */ /* 0x010fca0007f5e0ff */
[----:B---3--:R-:W-:Y:S01]  /*18910*/  IMAD.X R78, R88, 0x1, R78, P2 ;  /* 0x00000001584e7824 */ /* 0x008fe200010e064e */
[----:B------:R1:W-:Y:S01]  /*18920*/  STL [R1+0x2f0], R76 ;  /* 0x0002f04c01007387 */ /* 0x0003e20000100800 */
[----:B0-----:R-:W-:Y:S02]  /*18930*/  @!P1 IMAD.MOV.U32 R46, RZ, RZ, R76 ;  /* 0x000000ffff2e9224 */ /* 0x001fe400078e004c */
[----:B------:R-:W-:Y:S01]  /*18940*/  @!P1 IMAD.MOV.U32 R47, RZ, RZ, R78 ;  /* 0x000000ffff2f9224 */ /* 0x000fe200078e004e */
[----:B--2---:R-:W-:Y:S01]  /*18950*/  IADD3 R72, P2, PT, R4, R72, RZ ;  /* 0x0000004804487210 */ /* 0x004fe20007f5e0ff */
[----:B------:R-:W-:Y:S04]  /*18960*/  STL [R1+0x2ec], R78 ;  /* 0x0002ec4e01007387 */ /* 0x000fe80000100800 */
[----:B-1----:R-:W2:Y:S04]  /*18970*/  LDL.LU R76, [R1+0x3b0] ;  /* 0x0003b000014c7983 */ /* 0x002ea80000300800 */
[----:B------:R-:W3:Y:S04]  /*18980*/  LDL.LU R84, [R1+0x70] ;  /* 0x0000700001547983 */ /* 0x000ee80000300800 */
[----:B------:R-:W4:Y:S04]  /*18990*/  LDL.LU R86, [R1+0x50] ;  /* 0x0000500001567983 */ /* 0x000f280000300800 */
[----:B------:R0:W4:Y:S01]  /*189a0*/  @!P1 LDG.E.U8 R87, desc[UR18][R46.64] ;  /* 0x000000122e579981 */ /* 0x000122000c1e1100 */
[----:B------:R-:W-:-:S03]  /*189b0*/  IMAD.X R77, R88, 0x1, R77, P2 ;  /* 0x00000001584d7824 */ /* 0x000fc600010e064d */
[----:B------:R-:W-:Y:S04]  /*189c0*/  STL [R1+0x330], R72 ;  /* 0x0003304801007387 */ /* 0x000fe80000100800 */
[----:B------:R1:W-:Y:S01]  /*189d0*/  STL [R1+0x32c], R77 ;  /* 0x00032c4d01007387 */ /* 0x0003e20000100800 */
[----:B0-----:R-:W-:-:S03]  /*189e0*/  @!P1 IMAD.MOV.U32 R47, RZ, RZ, R77 ;  /* 0x000000ffff2f9224 */ /* 0x001fc600078e004d */
[----:B-1----:R-:W4:Y:S01]  /*189f0*/  LDL.LU R77, [R1+0x3ac] ;  /* 0x0003ac00014d7983 */ /* 0x002f220000300800 */
[----:B------:R-:W-:-:S03]  /*18a00*/  @!P1 IMAD.MOV.U32 R46, RZ, RZ, R72 ;  /* 0x000000ffff2e9224 */ /* 0x000fc600078e0048 */
[----:B------:R0:W-:Y:S04]  /*18a10*/  STS.U8 [R68+UR9+0x5580], R89 ;  /* 0x0055805944007988 */ /* 0x0001e80008000009 */
[----:B------:R1:W-:Y:S01]  /*18a20*/  STS.U8 [R68+UR9+0x5980], R91 ;  /* 0x0059805b44007988 */ /* 0x0003e20008000009 */
[----:B0-----:R-:W-:Y:S02]  /*18a30*/  PRMT R89, RZ, 0x7610, R89 ;  /* 0x00007610ff597816 */ /* 0x001fe40000000059 */
[----:B------:R-:W-:-:S04]  /*18a40*/  IADD3 R0, P2, PT, R4, R0, RZ ;  /* 0x0000000004007210 */ /* 0x000fc80007f5e0ff */
[----:B------:R0:W4:Y:S01]  /*18a50*/  @!P1 LDG.E.U8 R89, desc[UR18][R46.64] ;  /* 0x000000122e599981 */ /* 0x000122000c1e1100 */
[----:B------:R-:W-:Y:S01]  /*18a60*/  IMAD.X R71, R88, 0x1, R71, P2 ;  /* 0x0000000158477824 */ /* 0x000fe200010e0647 */
[----:B-1----:R-:W-:Y:S02]  /*18a70*/  PRMT R91, RZ, 0x7610, R91 ;  /* 0x00007610ff5b7816 */ /* 0x002fe4000000005b */
[----:B------:R-:W-:Y:S04]  /*18a80*/  STL [R1+0x370], R0 ;  /* 0x0003700001007387 */ /* 0x000fe80000100800 */
[----:B------:R1:W-:Y:S01]  /*18a90*/  STL [R1+0x36c], R71 ;  /* 0x00036c4701007387 */ /* 0x0003e20000100800 */
[----:B0-----:R-:W-:Y:S02]  /*18aa0*/  @!P1 IMAD.MOV.U32 R46, RZ, RZ, R0 ;  /* 0x000000ffff2e9224 */ /* 0x001fe400078e0000 */
[----:B------:R-:W-:Y:S01]  /*18ab0*/  @!P1 IMAD.MOV.U32 R47, RZ, RZ, R71 ;  /* 0x000000ffff2f9224 */ /* 0x000fe200078e0047 */
[----:B------:R-:W4:Y:S04]  /*18ac0*/  LDL.LU R72, [R1+0x6c8] ;  /* 0x0006c80001487983 */ /* 0x000f280000300800 */
[----:B------:R-:W4:Y:S04]  /*18ad0*/  LDL.LU R79, [R1+0x6b4] ;  /* 0x0006b400014f7983 */ /* 0x000f280000300800 */
[----:B-1----:R-:W4:Y:S04]  /*18ae0*/  LDL.LU R71, [R1+0x100] ;  /* 0x0001000001477983 */ /* 0x002f280000300800 */
[----:B------:R-:W4:Y:S04]  /*18af0*/  LDL.LU R0, [R1+0xe4] ;  /* 0x0000e40001007983 */ /* 0x000f280000300800 */
[----:B------:R0:W-:Y:S04]  /*18b00*/  STS.U8 [R68+UR9+0x5d80], R93 ;  /* 0x005d805d44007988 */ /* 0x0001e80008000009 */
[----:B------:R-:W4:Y:S04]  /*18b10*/  LDL.LU R78, [R1+0xc8] ;  /* 0x0000c800014e7983 */ /* 0x000f280000300800 */
[----:B------:R1:W4:Y:S01]  /*18b20*/  @!P1 LDG.E.U8 R91, desc[UR18][R46.64] ;  /* 0x000000122e5b9981 */ /* 0x000322000c1e1100 */
[----:B0-----:R-:W-:-:S03]  /*18b30*/  PRMT R93, RZ, 0x7610, R93 ;  /* 0x00007610ff5d7816 */ /* 0x001fc6000000005d */
[----:B------:R-:W4:Y:S04]  /*18b40*/  LDL.LU R92, [R1+0xac] ;  /* 0x0000ac00015c7983 */ /* 0x000f280000300800 */
[----:B------:R-:W-:Y:S01]  /*18b50*/  STS.U8 [R68+UR9+0x6180], R90 ;  /* 0x0061805a44007988 */ /* 0x000fe20008000009 */
[----:B--2---:R-:W-:-:S05]  /*18b60*/  IADD3 R76, P2, PT, R4, R76, RZ ;  /* 0x0000004c044c7210 */ /* 0x004fca0007f5e0ff */
[----:B-1----:R-:W-:Y:S01]  /*18b70*/  @!P1 IMAD.MOV.U32 R46, RZ, RZ, R76 ;  /* 0x000000ffff2e9224 */ /* 0x002fe200078e004c */
[----:B------:R0:W-:Y:S04]  /*18b80*/  STL [R1+0x3b0], R76 ;  /* 0x0003b04c01007387 */ /* 0x0001e80000100800 */
[----:B---3--:R-:W-:Y:S01]  /*18b90*/  STS.U8 [R68+UR9+0x6580], R84 ;  /* 0x0065805444007988 */ /* 0x008fe20008000009 */
[----:B----4-:R-:W-:-:S04]  /*18ba0*/  IMAD.X R77, R88, 0x1, R77, P2 ;  /* 0x00000001584d7824 */ /* 0x010fc800010e064d */
[----:B------:R-:W-:Y:S01]  /*18bb0*/  @!P1 IMAD.MOV.U32 R47, RZ, RZ, R77 ;  /* 0x000000ffff2f9224 */ /* 0x000fe200078e004d */
[----:B------:R1:W-:Y:S04]  /*18bc0*/  STL [R1+0x3ac], R77 ;  /* 0x0003ac4d01007387 */ /* 0x0003e80000100800 */
[----:B0-----:R-:W2:Y:S04]  /*18bd0*/  LDL.LU R76, [R1+0x6c] ;  /* 0x00006c00014c7983 */ /* 0x001ea80000300800 */
[----:B------:R0:W3:Y:S04]  /*18be0*/  @!P1 LDG.E.U8 R93, desc[UR18][R46.64] ;  /* 0x000000122e5d9981 */ /* 0x0000e8000c1e1100 */
[----:B-1----:R-:W4:Y:S04]  /*18bf0*/  LDL.LU R77, [R1+0x4c] ;  /* 0x00004c00014d7983 */ /* 0x002f280000300800 */
[----:B------:R-:W2:Y:S04]  /*18c00*/  LDL.LU R88, [R1+0x28] ;  /* 0x0000280001587983 */ /* 0x000ea80000300800 */
[----:B------:R-:W2:Y:S04]  /*18c10*/  LDL.LU R46, [R1+0x11c] ;  /* 0x00011c00012e7983 */ /* 0x000ea80000300800 */
[----:B------:R-:W2:Y:S04]  /*18c20*/  LDL.LU R47, [R1+0x8c] ;  /* 0x00008c00012f7983 */ /* 0x000ea80000300800 */
[----:B------:R-:W2:Y:S04]  /*18c30*/  LDL.LU R90, [R1+0x4] ;  /* 0x00000400015a7983 */ /* 0x000ea80000300800 */
[----:B------:R-:W2:Y:S04]  /*18c40*/  LDL.LU R84, [R1+0x84c] ;  /* 0x00084c0001547983 */ /* 0x000ea80000300800 */
[----:B------:R-:W-:Y:S04]  /*18c50*/  STS.U8 [R68+UR9+0x6980], R86 ;  /* 0x0069805644007988 */ /* 0x000fe80008000009 */
[----:B--2---:R-:W-:Y:S04]  /*18c60*/  STS.U8 [R68+UR9+0x6d80], R84 ;  /* 0x006d805444007988 */ /* 0x004fe80008000009 */
[----:B------:R-:W-:Y:S04]  /*18c70*/  STS.U8 [R68+UR9+0x7180], R82 ;  /* 0x0071805244007988 */ /* 0x000fe80008000009 */
[----:B------:R-:W-:Y:S04]  /*18c80*/  STS.U8 [R68+UR9+0x7580], R80 ;  /* 0x0075805044007988 */ /* 0x000fe80008000009 */
[----:B------:R1:W-:Y:S02]  /*18c90*/  STS.U8 [R68+UR9+0x7980], R75 ;  /* 0x0079804b44007988 */ /* 0x0003e40008000009 */
[----:B-1----:R-:W-:-:S02]  /*18ca0*/  LOP3.LUT R75, R2, 0x30, RZ, 0x3c, !PT ;  /* 0x00000030024b7812 */ /* 0x002fc400078e3cff */
[----:B------:R-:W2:Y:S04]  /*18cb0*/  LDL.LU R68, [R1+0x6c4] ;  /* 0x0006c40001447983 */ /* 0x000ea80000300800 */
[----:B------:R-:W2:Y:S04]  /*18cc0*/  LDL.LU R86, [R1+0x6b0] ;  /* 0x0006b00001567983 */ /* 0x000ea80000300800 */
[----:B------:R-:W2:Y:S04]  /*18cd0*/  LDL.LU R82, [R1+0x69c] ;  /* 0x00069c0001527983 */ /* 0x000ea80000300800 */
[----:B------:R-:W2:Y:S04]  /*18ce0*/  LDL.LU R84, [R1+0x118] ;  /* 0x0001180001547983 */ /* 0x000ea80000300800 */
[----:B------:R1:W-:Y:S04]  /*18cf0*/  STS.U8 [R75+UR9+0x7d80], R66 ;  /* 0x007d80424b007988 */ /* 0x0003e80008000009 */
[----:B-1----:R-:W2:Y:S01]  /*18d00*/  LDL.LU R66, [R1+0x6a0] ;  /* 0x0006a00001427983 */ /* 0x002ea20000300800 */
[----:B------:R-:W-:-:S05]  /*18d10*/  LOP3.LUT R80, R2, 0x40, RZ, 0x3c, !PT ;  /* 0x0000004002507812 */ /* 0x000fca00078e3cff */
[----:B------:R1:W-:Y:S04]  /*18d20*/  STS.U8 [R80+UR9+0x4200], R72 ;  /* 0x0042004850007988 */ /* 0x0003e80008000009 */
[----:B------:R0:W-:Y:S04]  /*18d30*/  STS.U8 [R80+UR9+0x4600], R79 ;  /* 0x0046004f50007988 */ /* 0x0001e80008000009 */
[----:B-1----:R-:W3:Y:S04]  /*18d40*/  LDL.LU R72, [R1+0x848] ;  /* 0x0008480001487983 */ /* 0x002ee80000300800 */
[----:B0-----:R-:W3:Y:S04]  /*18d50*/  LDL.LU R79, [R1+0x844] ;  /* 0x00084400014f7983 */ /* 0x001ee80000300800 */
[----:B--2---:R-:W-:Y:S04]  /*18d60*/  STS.U8 [R80+UR9+0x4a00], R66 ;  /* 0x004a004250007988 */ /* 0x004fe80008000009 */
[----:B------:R-:W-:Y:S04]  /*18d70*/  STS.U8 [R80+UR9+0x4e00], R46 ;  /* 0x004e002e50007988 */ /* 0x000fe80008000009 */
[----:B------:R0:W-:Y:S04]  /*18d80*/  STS.U8 [R80+UR9+0x5200], R71 ;  /* 0x0052004750007988 */ /* 0x0001e80008000009 */
[----:B------:R1:W-:Y:S04]  /*18d90*/  STS.U8 [R80+UR9+0x5600], R0 ;  /* 0x0056000050007988 */ /* 0x0003e80008000009 */
[----:B------:R2:W-:Y:S04]  /*18da0*/  STS.U8 [R80+UR9+0x5a00], R78 ;  /* 0x005a004e50007988 */ /* 0x0005e80008000009 */
[----:B0-----:R-:W3:Y:S04]  /*18db0*/  LDL.LU R71, [R1+0xfc] ;  /* 0x0000fc0001477983 */ /* 0x001ee80000300800 */
[----:B-1----:R-:W3:Y:S04]  /*18dc0*/  LDL.LU R0, [R1+0xe0] ;  /* 0x0000e00001007983 */ /* 0x002ee80000300800 */
[----:B------:R0:W-:Y:S04]  /*18dd0*/  STS.U8 [R80+UR9+0x5e00], R92 ;  /* 0x005e005c50007988 */ /* 0x0001e80008000009 */
[----:B--2---:R-:W2:Y:S04]  /*18de0*/  LDL.LU R78, [R1+0xc4] ;  /* 0x0000c400014e7983 */ /* 0x004ea80000300800 */
[----:B0-----:R-:W2:Y:S04]  /*18df0*/  LDL.LU R92, [R1+0xa8] ;  /* 0x0000a800015c7983 */ /* 0x001ea80000300800 */
[----:B------:R0:W-:Y:S04]  /*18e00*/  STS.U8 [R80+UR9+0x6200], R47 ;  /* 0x0062002f50007988 */ /* 0x0001e80008000009 */
[----:B------:R-:W-:Y:S04]  /*18e10*/  STS.U8 [R80+UR9+0x6600], R76 ;  /* 0x0066004c50007988 */ /* 0x000fe80008000009 */
[----:B----4-:R-:W-:Y:S04]  /*18e20*/  STS.U8 [R80+UR9+0x6a00], R77 ;  /* 0x006a004d50007988 */ /* 0x010fe80008000009 */
[----:B------:R-:W-:Y:S04]  /*18e30*/  STS.U8 [R80+UR9+0x6e00], R88 ;  /* 0x006e005850007988 */ /* 0x000fe80008000009 */
[----:B------:R-:W-:Y:S04]  /*18e40*/  STS.U8 [R80+UR9+0x7200], R90 ;  /* 0x0072005a50007988 */ /* 0x000fe80008000009 */
[----:B0-----:R-:W4:Y:S04]  /*18e50*/  LDL.LU R47, [R1+0x20] ;  /* 0x00002000012f7983 */ /* 0x001f280000300800 */
[----:B---3--:R0:W-:Y:S04]  /*18e60*/  STS.U8 [R80+UR9+0x7600], R79 ;  /* 0x0076004f50007988 */ /* 0x0081e80008000009 */
[----:B------:R1:W-:Y:S04]  /*18e70*/  STS.U8 [R80+UR9+0x7a00], R72 ;  /* 0x007a004850007988 */ /* 0x0003e80008000009 */
[----:B------:R3:W-:Y:S04]  /*18e80*/  STS.U8 [R80+UR9+0x7e00], R64 ;  /* 0x007e004050007988 */ /* 0x0007e80008000009 */
[----:B0-----:R-:W4:Y:S04]  /*18e90*/  LDL.LU R79, [R1+0x68] ;  /* 0x00006800014f7983 */ /* 0x001f280000300800 */
[----:B-1----:R-:W4:Y:S04]  /*18ea0*/  LDL.LU R72, [R1+0x44] ;  /* 0x0000440001487983 */ /* 0x002f280000300800 */
[----:B---3--:R-:W3:Y:S01]  /*18eb0*/  LDL.LU R64, [R1+0x84] ;  /* 0x0000840001407983 */ /* 0x008ee20000300800 */
[----:B------:R-:W-:-:S03]  /*18ec0*/  LOP3.LUT R66, R2, 0x50, RZ, 0x3c, !PT ;  /* 0x0000005002427812 */ /* 0x000fc600078e3cff */
[----:B------:R-:W4:Y:S04]  /*18ed0*/  LDL.LU R2, [R1+0x6c0] ;  /* 0x0006c00001027983 */ /* 0x000f280000300800 */
[----:B------:R-:W4:Y:S04]  /*18ee0*/  LDL.LU R76, [R1+0x6ac] ;  /* 0x0006ac00014c7983 */ /* 0x000f280000300800 */
[----:B------:R-:W4:Y:S04]  /*18ef0*/  LDL.LU R77, [R1+0x698] ;  /* 0x00069800014d7983 */ /* 0x000f280000300800 */
[----:B------:R-:W4:Y:S04]  /*18f00*/  LDL.LU R88, [R1+0x114] ;  /* 0x0001140001587983 */ /* 0x000f280000300800 */
[----:B------:R0:W-:Y:S04]  /*18f10*/  STS.U8 [R66+UR9+0x4280], R68 ;  /* 0x0042804442007988 */ /* 0x0001e80008000009 */
[----:B------:R-:W4:Y:S04]  /*18f20*/  LDL.LU R90, [R1+0xf8] ;  /* 0x0000f800015a7983 */ /* 0x000f280000300800 */
[----:B------:R1:W-:Y:S04]  /*18f30*/  STS.U8 [R66+UR9+0x4680], R86 ;  /* 0x0046805642007988 */ /* 0x0003e80008000009 */
[----:B0-----:R-:W4:Y:S04]  /*18f40*/  LDL.LU R68, [R1+0xdc] ;  /* 0x0000dc0001447983 */ /* 0x001f280000300800 */
[----:B------:R0:W-:Y:S04]  /*18f50*/  STS.U8 [R66+UR9+0x4a80], R82 ;  /* 0x004a805242007988 */ /* 0x0001e80008000009 */
[----:B-1----:R-:W4:Y:S04]  /*18f60*/  LDL.LU R86, [R1+0xc0] ;  /* 0x0000c00001567983 */ /* 0x002f280000300800 */
[----:B------:R1:W-:Y:S04]  /*18f70*/  STS.U8 [R66+UR9+0x4e80], R84 ;  /* 0x004e805442007988 */ /* 0x0003e80008000009 */
[----:B0-----:R-:W4:Y:S04]  /*18f80*/  LDL.LU R82, [R1+0xa4] ;  /* 0x0000a40001527983 */ /* 0x001f280000300800 */
[----:B-1----:R-:W4:Y:S04]  /*18f90*/  LDL.LU R84, [R1+0x80] ;  /* 0x0000800001547983 */ /* 0x002f280000300800 */
[----:B------:R-:W4:Y:S04]  /*18fa0*/  LDL.LU R46, [R1+0x5c] ;  /* 0x00005c00012e7983 */ /* 0x000f280000300800 */
[----:B------:R0:W-:Y:S04]  /*18fb0*/  STS.U8 [R66+UR9+0x5280], R71 ;  /* 0x0052804742007988 */ /* 0x0001e80008000009 */
[----:B------:R1:W-:Y:S04]  /*18fc0*/  STS.U8 [R66+UR9+0x5680], R0 ;  /* 0x0056800042007988 */ /* 0x0003e80008000009 */
[----:B0-----:R-:W4:Y:S04]  /*18fd0*/  LDL.LU R71, [R1+0x840] ;  /* 0x0008400001477983 */ /* 0x001f280000300800 */
[----:B-1----:R0:W5:Y:S04]  /*18fe0*/  LDL.LU R0, [R1+0x83c] ;  /* 0x00083c0001007983 */ /* 0x0021680000300800 */
[----:B--2---:R1:W-:Y:S04]  /*18ff0*/  STS.U8 [R66+UR9+0x5a80], R78 ;  /* 0x005a804e42007988 */ /* 0x0043e80008000009 */
[----:B------:R2:W-:Y:S04]  /*19000*/  STS.U8 [R66+UR9+0x5e80], R92 ;  /* 0x005e805c42007988 */ /* 0x0005e80008000009 */
[----:B-1----:R-:W4:Y:S04]  /*19010*/  LDL.LU R78, [R1+0x838] ;  /* 0x00083800014e7983 */ /* 0x002f280000300800 */
[----:B--2---:R-:W2:Y:S04]  /*19020*/  LDL.LU R92, [R1+0x834] ;  /* 0x00083400015c7983 */ /* 0x004ea80000300800 */
[----:B---3--:R1:W-:Y:S04]  /*19030*/  STS.U8 [R66+UR9+0x6280], R64 ;  /* 0x0062804042007988 */ /* 0x0083e80008000009 */
[----:B----4-:R3:W-:Y:S04]  /*19040*/  STS.U8 [R66+UR9+0x6680], R79 ;  /* 0x0066804f42007988 */ /* 0x0107e80008000009 */
[----:B-1----:R-:W4:Y:S01]  /*19050*/  LDL.LU R64, [R1+0xbc] ;  /* 0x0000bc0001407983 */ /* 0x002f220000300800 */
[----:B---3--:R-:W1:Y:S03]  /*19060*/  S2R R79, SR_TID.X ;  /* 0x00000000004f7919 */ /* 0x008e660000002100 */
[----:B------:R3:W-:Y:S04]  /*19070*/  STS.U8 [R66+UR9+0x6a80], R72 ;  /* 0x006a804842007988 */ /* 0x0007e80008000009 */
[----:B------:R0:W-:Y:S04]  /*19080*/  STS.U8 [R66+UR9+0x6e80], R47 ;  /* 0x006e802f42007988 */ /* 0x0001e80008000009 */
[----:B---3--:R-:W3:Y:S01]  /*19090*/  LDL.LU R72, [R1+0x9c] ;  /* 0x00009c0001487983 */ /* 0x008ee20000300800 */
[----:B-1----:R-:W-:-:S04]  /*190a0*/  LOP3.LUT R79, R79, 0x7f, RZ, 0xc0, !PT ;  /* 0x0000007f4f4f7812 */ /* 0x002fc800078ec0ff */
[C---:B0-----:R-:W-:Y:S01]  /*190b0*/  LOP3.LUT R47, R79.reuse, 0x60, RZ, 0x3c, !PT ;  /* 0x000000604f2f7812 */ /* 0x041fe200078e3cff */
[----:B--2---:R0:W-:Y:S04]  /*190c0*/  STS.U8 [R66+UR9+0x7280], R92 ;  /* 0x0072805c42007988 */ /* 0x0041e80008000009 */
[----:B------:R1:W-:Y:S04]  /*190d0*/  STS.U8 [R66+UR9+0x7680], R78 ;  /* 0x0076804e42007988 */ /* 0x0003e80008000009 */
[----:B------:R2:W-:Y:S04]  /*190e0*/  STS.U8 [R66+UR9+0x7a80], R71 ;  /* 0x007a804742007988 */ /* 0x0005e80008000009 */
[----:B0-----:R-:W3:Y:S04]  /*190f0*/  LDL.LU R92, [R1+0xd8] ;  /* 0x0000d800015c7983 */ /* 0x001ee80000300800 */
[----:B-1----:R-:W3:Y:S04]  /*19100*/  LDL.LU R78, [R1+0xf4] ;  /* 0x0000f400014e7983 */ /* 0x002ee80000300800 */
[----:B--2---:R-:W2:Y:S04]  /*19110*/  LDL.LU R71, [R1+0x110] ;  /* 0x0001100001477983 */ /* 0x004ea80000300800 */
[----:B------:R0:W-:Y:S04]  /*19120*/  STS.U8 [R66+UR9+0x7e80], R63 ;  /* 0x007e803f42007988 */ /* 0x0001e80008000009 */
[----:B------:R1:W-:Y:S04]  /*19130*/  STS.U8 [R47+UR9+0x4300], R2 ;  /* 0x004300022f007988 */ /* 0x0003e80008000009 */
[----:B------:R4:W-:Y:S04]  /*19140*/  STS.U8 [R47+UR9+0x4700], R76 ;  /* 0x0047004c2f007988 */ /* 0x0009e80008000009 */
[----:B0-----:R-:W2:Y:S04]  /*19150*/  LDL.LU R63, [R1+0x694] ;  /* 0x00069400013f7983 */ /* 0x001ea80000300800 */
[----:B-1----:R0:W5:Y:S04]  /*19160*/  LDL.LU R2, [R1+0x830] ;  /* 0x0008300001027983 */ /* 0x0021680000300800 */
[----:B----4-:R-:W4:Y:S04]  /*19170*/  LDL.LU R76, [R1+0x82c] ;  /* 0x00082c00014c7983 */ /* 0x010f280000300800 */
[----:B------:R1:W-:Y:S04]  /*19180*/  STS.U8 [R47+UR9+0x4b00], R77 ;  /* 0x004b004d2f007988 */ /* 0x0003e80008000009 */
[----:B------:R0:W-:Y:S04]  /*19190*/  STS.U8 [R47+UR9+0x4f00], R88 ;  /* 0x004f00582f007988 */ /* 0x0001e80008000009 */
[----:B------:R0:W-:Y:S04]  /*191a0*/  STS.U8 [R47+UR9+0x5300], R90 ;  /* 0x0053005a2f007988 */ /* 0x0001e80008000009 */
[----:B-1----:R-:W2:Y:S04]  /*191b0*/  LDL.LU R77, [R1+0x828] ;  /* 0x00082800014d7983 */ /* 0x002ea80000300800 */
[----:B0-----:R-:W2:Y:S04]  /*191c0*/  LDL.LU R88, [R1+0x824] ;  /* 0x0008240001587983 */ /* 0x001ea80000300800 */
[----:B------:R-:W2:Y:S04]  /*191d0*/  LDL.LU R90, [R1+0x820] ;  /* 0x00082000015a7983 */ /* 0x000ea80000300800 */
[----:B------:R0:W-:Y:S04]  /*191e0*/  STS.U8 [R47+UR9+0x5700], R68 ;  /* 0x005700442f007988 */ /* 0x0001e80008000009 */
[----:B------:R1:W-:Y:S04]  /*191f0*/  STS.U8 [R47+UR9+0x5b00], R86 ;  /* 0x005b00562f007988 */ /* 0x0003e80008000009 */
[----:B------:R1:W-:Y:S04]  /*19200*/  STS.U8 [R47+UR9+0x5f00], R82 ;  /* 0x005f00522f007988 */ /* 0x0003e80008000009 */
[----:B0-----:R-:W2:Y:S04]  /*19210*/  LDL.LU R68, [R1+0x81c] ;  /* 0x00081c0001447983 */ /* 0x001ea80000300800 */
[----:B-1----:R-:W2:Y:S04]  /*19220*/  LDL.LU R86, [R1+0x818] ;  /* 0x0008180001567983 */ /* 0x002ea80000300800 */
[----:B------:R-:W2:Y:S04]  /*19230*/  LDL.LU R82, [R1+0x814] ;  /* 0x0008140001527983 */ /* 0x000ea80000300800 */
[----:B------:R0:W-:Y:S04]  /*19240*/  STS.U8 [R47+UR9+0x6300], R84 ;  /* 0x006300542f007988 */ /* 0x0001e80008000009 */
[----:B0-----:R-:W2:Y:S04]  /*19250*/  LDL.LU R84, [R1+0x810] ;  /* 0x0008100001547983 */ /* 0x001ea80000300800 */
[----:B------:R-:W-:Y:S04]  /*19260*/  STS.U8 [R47+UR9+0x6700], R46 ;  /* 0x0067002e2f007988 */ /* 0x000fe80008000009 */
[----:B--2---:R0:W-:Y:S04]  /*19270*/  STS.U8 [R47+UR9+0x6b00], R84 ;  /* 0x006b00542f007988 */ /* 0x0041e80008000009 */
[----:B------:R1:W-:Y:S04]  /*19280*/  STS.U8 [R47+UR9+0x6f00], R86 ;  /* 0x006f00562f007988 */ /* 0x0003e80008000009 */
[----:B------:R2:W-:Y:S04]  /*19290*/  STS.U8 [R47+UR9+0x7300], R90 ;  /* 0x0073005a2f007988 */ /* 0x0005e80008000009 */
[----:B0-----:R-:W3:Y:S04]  /*192a0*/  LDL.LU R84, [R1+0x80c] ;  /* 0x00080c0001547983 */ /* 0x001ee80000300800 */
[----:B-1----:R-:W3:Y:S04]  /*192b0*/  LDL.LU R86, [R1+0x808] ;  /* 0x0008080001567983 */ /* 0x002ee80000300800 */
[----:B--2---:R-:W2:Y:S04]  /*192c0*/  LDL.LU R90, [R1+0x6a4] ;  /* 0x0006a400015a7983 */ /* 0x004ea80000300800 */
[----:B------:R0:W-:Y:S04]  /*192d0*/  STS.U8 [R47+UR9+0x7700], R77 ;  /* 0x0077004d2f007988 */ /* 0x0001e80008000009 */
[----:B0-----:R-:W2:Y:S01]  /*192e0*/  LDL.LU R77, [R1+0x6bc] ;  /* 0x0006bc00014d7983 */ /* 0x001ea20000300800 */
[----:B------:R-:W-:-:S03]  /*192f0*/  LOP3.LUT R46, R79, 0x70, RZ, 0x3c, !PT ;  /* 0x000000704f2e7812 */ /* 0x000fc600078e3cff */
[----:B------:R-:W-:Y:S04]  /*19300*/  STS.U8 [R47+UR9+0x7b00], R69 ;  /* 0x007b00452f007988 */ /* 0x000fe80008000009 */
[----:B------:R-:W-:Y:S04]  /*19310*/  STS.U8 [R47+UR9+0x7f00], R61 ;  /* 0x007f003d2f007988 */ /* 0x000fe80008000009 */
[----:B--2---:R-:W-:Y:S04]  /*19320*/  STS.U8 [R46+UR9+0x4380], R77 ;  /* 0x0043804d2e007988 */ /* 0x004fe80008000009 */
[----:B------:R-:W-:Y:S04]  /*19330*/  STS.U8 [R46+UR9+0x4780], R90 ;  /* 0x0047805a2e007988 */ /* 0x000fe80008000009 */
[----:B------:R-:W-:Y:S04]  /*19340*/  STS.U8 [R46+UR9+0x4b80], R63 ;  /* 0x004b803f2e007988 */ /* 0x000fe80008000009 */
[----:B------:R-:W-:Y:S04]  /*19350*/  STS.U8 [R46+UR9+0x4f80], R71 ;  /* 0x004f80472e007988 */ /* 0x000fe80008000009 */
[----:B---3--:R-:W-:Y:S04]  /*19360*/  STS.U8 [R46+UR9+0x5380], R78 ;  /* 0x0053804e2e007988 */ /* 0x008fe80008000009 */
[----:B------:R-:W-:Y:S04]  /*19370*/  STS.U8 [R46+UR9+0x5780], R92 ;  /* 0x0057805c2e007988 */ /* 0x000fe80008000009 */
[----:B------:R-:W-:Y:S04]  /*19380*/  STS.U8 [R46+UR9+0x5b80], R64 ;  /* 0x005b80402e007988 */ /* 0x000fe80008000009 */
[----:B------:R-:W-:Y:S04]  /*19390*/  STS.U8 [R46+UR9+0x5f80], R72 ;  /* 0x005f80482e007988 */ /* 0x000fe80008000009 */
[----:B------:R0:W-:Y:S04]  /*193a0*/  STS.U8 [R46+UR9+0x6380], R86 ;  /* 0x006380562e007988 */ /* 0x0001e80008000009 */
[----:B------:R1:W-:Y:S04]  /*193b0*/  STS.U8 [R46+UR9+0x6780], R84 ;  /* 0x006780542e007988 */ /* 0x0003e80008000009 */
[----:B------:R2:W-:Y:S04]  /*193c0*/  STS.U8 [R46+UR9+0x6b80], R82 ;  /* 0x006b80522e007988 */ /* 0x0005e80008000009 */
[----:B0-----:R0:W5:Y:S04]  /*193d0*/  LDL.LU R86, [R1+0x804] ;  /* 0x0008040001567983 */ /* 0x0011680000300800 */
[----:B-1----:R0:W5:Y:S04]  /*193e0*/  LDL.LU R84, [R1+0x800] ;  /* 0x0008000001547983 */ /* 0x0021680000300800 */
[----:B--2---:R0:W5:Y:S04]  /*193f0*/  LDL.LU R82, [R1+0x7fc] ;  /* 0x0007fc0001527983 */ /* 0x0041680000300800 */
[----:B------:R1:W-:Y:S04]  /*19400*/  STS.U8 [R46+UR9+0x6f80], R68 ;  /* 0x006f80442e007988 */ /* 0x0003e80008000009 */
[----:B-1----:R0:W5:Y:S04]  /*19410*/  LDL.LU R68, [R1+0x7f8] ;  /* 0x0007f80001447983 */ /* 0x0021680000300800 */
[----:B------:R-:W-:Y:S04]  /*19420*/  STS.U8 [R46+UR9+0x7380], R88 ;  /* 0x007380582e007988 */ /* 0x000fe80008000009 */
[----:B----4-:R-:W-:Y:S04]  /*19430*/  STS.U8 [R46+UR9+0x7780], R76 ;  /* 0x0077804c2e007988 */ /* 0x010fe80008000009 */
[----:B------:R-:W-:Y:S04]  /*19440*/  STS.U8 [R46+UR9+0x7b80], R67 ;  /* 0x007b80432e007988 */ /* 0x000fe80008000009 */
[----:B------:R-:W-:Y:S01]  /*19450*/  STS.U8 [R46+UR9+0x7f80], R60 ;  /* 0x007f803c2e007988 */ /* 0x000fe20008000009 */
[----:B------:R-:W-:-:S03]  /*19460*/  LOP3.LUT R72, R79, 0x10, RZ, 0x3c, !PT ;  /* 0x000000104f487812 */ /* 0x000fc600078e3cff */
        /* <DEDUP_REMOVED lines=8> */
[----:B------:R0:W-:Y:S04]  /*194f0*/  STS.U8 [R72+UR9+0xa080], R14 ;  /* 0x00a0800e48007988 */ /* 0x0001e80008000009 */
[----:B------:R0:W-:Y:S01]  /*19500*/  STS.U8 [R72+UR9+0xa480], R15 ;  /* 0x00a4800f48007988 */ /* 0x0001e20008000009 */
[----:B-1----:R-:W-:-:S03]  /*19510*/  LOP3.LUT R79, R79, 0x20, RZ, 0x3c, !PT ;  /* 0x000000204f4f7812 */ /* 0x002fc600078e3cff */
[----:B------:R0:W-:Y:S04]  /*19520*/  STS.U8 [R72+UR9+0xa880], R16 ;  /* 0x00a8801048007988 */ /* 0x0001e80008000009 */
        /* <DEDUP_REMOVED lines=52> */
[----:B------:R0:W-:Y:S01]  /*19870*/  STS.U8 [R46+UR9+0xbb80], R93 ;  /* 0x00bb805d2e007988 */ /* 0x0001e20008000009 */
[----:B------:R1:W-:Y:S06]  /*19880*/  MEMBAR.ALL.CTA ;  /* 0x0000000000007992 */ /* 0x0003ec0000008000 */
[----:B-1----:R-:W1:Y:S01]  /*19890*/  FENCE.VIEW.ASYNC.S ;  /* 0x00000000000073c6 */ /* 0x002e620000000000 */
[----:B------:R-:W-:Y:S01]  /*198a0*/  ULEA UR6, UR11, UR9, 0x3 ;  /* 0x000000090b067291 */ /* 0x000fe2000f8e18ff */
[----:B------:R-:W-:-:S03]  /*198b0*/  UMOV UR4, UR5 ;  /* 0x0000000500047c82 */ /* 0x000fc60008000000 */
[----:B------:R-:W-:Y:S01]  /*198c0*/  UIADD3 UR6, UPT, UPT, UR6, 0xc000, URZ ;  /* 0x0000c00006067890 */ /* 0x000fe2000fffe0ff */
[----:B-1----:R-:W-:Y:S06]  /*198d0*/  BAR.SYNC.DEFER_BLOCKING 0x0 ;  /* 0x0000000000007b1d */ /* 0x002fec0000010000 */
[----:B0-----:R-:W-:Y:S05]  /*198e0*/  @P0 BRA `(.L_x_9) ;  /* 0x0000000000480947 */ /* 0x001fea0003800000 */
[----:B------:R-:W-:Y:S01]  /*198f0*/  UMOV UR13, 0x40004040 ;  /* 0x40004040000d7882 */ /* 0x000fe20000000000 */
[----:B------:R-:W-:Y:S01]  /*19900*/  UMOV UR15, 0x40004040 ;  /* 0x40004040000f7882 */ /* 0x000fe20000000000 */
[----:B------:R-:W-:Y:S01]  /*19910*/  UMOV UR16, 0x0 ;  /* 0x0000000000107882 */ /* 0x000fe20000000000 */
[----:B------:R-:W-:Y:S01]  /*19920*/  UMOV UR17, 0x8108010 ;  /* 0x0810801000117882 */ /* 0x000fe20000000000 */
[----:B------:R-:W-:Y:S01]  /*19930*/  UMOV UR32, 0x0 ;  /* 0x0000000000207882 */ /* 0x000fe20000000000 */
[----:B------:R-:W-:Y:S01]  /*19940*/  UMOV UR33, 0x8108010 ;  /* 0x0810801000217882 */ /* 0x000fe20000000000 */
[----:B------:R-:W-:Y:S01]  /*19950*/  UMOV UR34, 0x0 ;  /* 0x0000000000227882 */ /* 0x000fe20000000000 */
[----:B------:R-:W-:Y:S01]  /*19960*/  UMOV UR35, 0x8108010 ;  /* 0x0810801000237882 */ /* 0x000fe20000000000 */
[----:B------:R-:W-:Y:S01]  /*19970*/  UMOV UR7, URZ ;  /* 0x000000ff00077c82 */ /* 0x000fe20008000000 */
[----:B------:R0:W-:Y:S01]  /*19980*/  UTCQMMA gdesc[UR12], gdesc[UR14], tmem[UR8], tmem[UR16], idesc[UR17], UPT ;  /* 0x00ff100e0c0075ea */ /* 0x0001e2000b800308 */
        /* <DEDUP_REMOVED lines=8> */
.L_x_9:
[----:B------:R-:W2:Y:S04]  /*19a10*/  LDL R7, [R1+0x6f4] ;  /* 0x0006f40001077983 */ /* 0x000ea80000100800 */
[----:B------:R-:W2:Y:S01]  /*19a20*/  LDL.LU R6, [R1+0x6b8] ;  /* 0x0006b80001067983 */ /* 0x000ea20000300800 */
[----:B------:R-:W-:-:S04]  /*19a30*/  UIADD3 UR11, UPT, UPT, UR11, 0x1, URZ ;  /* 0x000000010b0b7890 */ /* 0x000fc8000fffe0ff */
[----:B------:R-:W-:-:S04]  /*19a40*/  UISETP.GT.AND UP1, UPT, UR11, 0x1, UPT ;  /* 0x000000010b00788c */ /* 0x000fc8000bf24270 */
[----:B0-----:R-:W-:Y:S02]  /*19a50*/  USEL UR5, URZ, 0x1, !UP1 ;  /* 0x00000001ff057887 */ /* 0x001fe4000c800000 */
[----:B------:R-:W-:Y:S02]  /*19a60*/  USEL UR11, UR11, URZ, !UP1 ;  /* 0x000000ff0b0b7287 */ /* 0x000fe4000c800000 */
[----:B------:R-:W-:Y:S01]  /*19a70*/  ULOP3.LUT UR5, UR4, UR5, URZ, 0x3c, !UPT ;  /* 0x0000000504057292 */ /* 0x000fe2000f8e3cff */
[----:B--2---:R-:W-:Y:S02]  /*19a80*/  ISETP.NE.U32.AND P1, PT, R6, R7, PT ;  /* 0x000000070600720c */ /* 0x004fe40003f25070 */
[----:B------:R-:W2:Y:S01]  /*19a90*/  LDL.LU R7, [R1+0x6cc] ;  /* 0x0006cc0001077983 */ /* 0x000ea20000300800 */
[----:B------:R-:W-:-:S03]  /*19aa0*/  IMAD.U32 R6, RZ, RZ, UR4 ;  /* 0x00000004ff067e24 */ /* 0x000fc6000f8e00ff */
[----:B--2---:R1:W-:Y:S07]  /*19ab0*/  STL [R1+0x6b8], R7 ;  /* 0x0006b80701007387 */ /* 0x0043ee0000100800 */
[----:B------:R-:W-:Y:S05]  /*19ac0*/  @P1 BRA `(.L_x_10) ;  /* 0xffffff5c00a81947 */ /* 0x000fea000383ffff */
.L_x_7:
[----:B-1----:R-:W1:Y:S01]  /*19ad0*/  LDC R7, c[0x0][0x3a0] ;  /* 0x0000e800ff077b82 */ /* 0x002e620000000800 */
[----:B------:R-:W2:Y:S01]  /*19ae0*/  LDCU UR7, c[0x0][0x3b8] ;  /* 0x00007700ff0777ac */ /* 0x000ea20008000800 */
[----:B------:R-:W3:Y:S01]  /*19af0*/  LDCU UR5, c[0x0][0x3b4] ;  /* 0x00007680ff0577ac */ /* 0x000ee20008000800 */
[----:B------:R-:W4:Y:S01]  /*19b00*/  LDCU.128 UR12, c[0x0][0x390] ;  /* 0x00007200ff0c77ac */ /* 0x000f220008000c00 */
[----:B--2--5:R-:W-:Y:S02]  /*19b10*/  IMAD R69, R68, UR7, RZ ;  /* 0x0000000744457c24 */ /* 0x024fe4000f8e02ff */
[----:B-1----:R-:W-:-:S05]  /*19b20*/  VIADD R7, R7, 0x7f ;  /* 0x0000007f07077836 */ /* 0x002fca0000000000 */
[----:B------:R-:W-:-:S13]  /*19b30*/  ISETP.GE.AND P0, PT, R7, 0x80, PT ;  /* 0x000000800700780c */ /* 0x000fda0003f06270 */
[----:B---34-:R-:W-:Y:S05]  /*19b40*/  @!P0 BRA `(.L_x_11) ;  /* 0x0000000000108947 */ /* 0x018fea0003800000 */
[----:B------:R-:W-:-:S06]  /*19b50*/  USHF.L.U32 UR4, UR4, 0x1f, URZ ;  /* 0x0000001f04047899 */ /* 0x000fcc00080006ff */
[----:B------:R-:W-:-:S04]  /*19b60*/  IMAD.U32 R0, RZ, RZ, UR4 ;  /* 0x00000004ff007e24 */ /* 0x000fc8000f8e00ff */
[----:B------:R-:W1:Y:S02]  /*19b70*/  SYNCS.PHASECHK.TRANS64.TRYWAIT P0, [UR6], R0 ;  /* 0x00000000ff0075a7 */ /* 0x000e640008001106 */
[----:B-1----:R-:W-:Y:S05]  /*19b80*/  @!P0 BRA `(.L_x_12) ;  /* 0x00000020007c8947 */ /* 0x002fea0003800000 */
.L_x_11:
[----:B------:R-:W-:Y:S06]  /*19b90*/  BAR.SYNC.DEFER_BLOCKING 0x0 ;  /* 0x0000000000007b1d */ /* 0x000fec0000010000 */
[----:B------:R-:W2:Y:S04]  /*19ba0*/  LDL.LU R2, [R1+0x6f8] ;  /* 0x0006f80001027983 */ /* 0x000ea80000300800 */
[----:B------:R-:W3:Y:S04]  /*19bb0*/  LDL.LU R72, [R1+0x744] ;  /* 0x0007440001487983 */ /* 0x000ee80000300800 */
[----:B------:R-:W4:Y:S04]  /*19bc0*/  LDL.LU R71, [R1+0x740] ;  /* 0x0007400001477983 */ /* 0x000f280000300800 */
[----:B------:R-:W5:Y:S01]  /*19bd0*/  LDL.LU R70, [R1+0x748] ;  /* 0x0007480001467983 */ /* 0x000f620000300800 */
[----:B------:R-:W-:Y:S01]  /*19be0*/  VIADD R74, R69, UR7 ;  /* 0x00000007454a7c36 */ /* 0x000fe20008000000 */
[----:B------:R-:W1:Y:S02]  /*19bf0*/  @!P3 SYNCS.CCTL.IV [UR9+0xc000] ;  /* 0x00c00000ff00b9b1 */ /* 0x000e640008000009 */
[----:B-1----:R-:W-:Y:S01]  /*19c00*/  BAR.SYNC.DEFER_BLOCKING 0x0 ;  /* 0x0000000000007b1d */ /* 0x002fe20000010000 */
[----:B0-----:R-:W-:-:S04]  /*19c10*/  VIADD R3, R74, UR7 ;  /* 0x000000074a037c36 */ /* 0x001fc80008000000 */
[----:B------:R-:W-:Y:S01]  /*19c20*/  VIADD R73, R3, UR7 ;  /* 0x0000000703497c36 */ /* 0x000fe20008000000 */
[----:B------:R-:W0:Y:S01]  /*19c30*/  LDTM.x64 R4, tmem[UR10] ;  /* 0x0000000a000479ee */ /* 0x000e220008340000 */
[----:B------:R-:W1:Y:S01]  /*19c40*/  @!P3 SYNCS.CCTL.IV [UR9+0xc008] ;  /* 0x00c00800ff00b9b1 */ /* 0x000e620008000009 */
[----:B------:R-:W-:Y:S01]  /*19c50*/  NOP ;  /* 0x0000000000007918 */ /* 0x000fe20000000000 */
[----:B0-----:R0:W-:Y:S04]  /*19c60*/  STL [R1+0x7fc], R66 ;  /* 0x0007fc4201007387 */ /* 0x0011e80000100800 */
[----:B------:R1:W-:Y:S04]  /*19c70*/  STL [R1+0x7f8], R67 ;  /* 0x0007f84301007387 */ /* 0x0003e80000100800 */
[----:B0-----:R-:W5:Y:S04]  /*19c80*/  LDL.LU R66, [R1+0x74c] ;  /* 0x00074c0001427983 */ /* 0x001f680000300800 */
[----:B-1----:R-:W5:Y:S04]  /*19c90*/  LDL.LU R67, [R1+0x754] ;  /* 0x0007540001437983 */ /* 0x002f680000300800 */
[----:B------:R-:W5:Y:S01]  /*19ca0*/  LDL.LU R91, [R1+0x750] ;  /* 0x00075000015b7983 */ /* 0x000f620000300800 */
[----:B------:R-:W-:-:S04]  /*19cb0*/  F2FP.SATFINITE.E4M3.F32.PACK_AB_MERGE_C R92, R5, R4, RZ ;  /* 0x00000004055c723e */ /* 0x000fc800048070ff */
[----:B------:R-:W-:-:S04]  /*19cc0*/  PRMT R93, R92, 0x9910, RZ ;  /* 0x000099105c5d7816 */ /* 0x000fc800000000ff */
[----:B------:R-:W-:Y:S02]  /*19cd0*/  SHF.R.S32.HI R93, RZ, 0x8, R93 ;  /* 0x00000008ff5d7819 */ /* 0x000fe4000001145d */
[C---:B--2---:R-:W-:Y:S01]  /*19ce0*/  ISETP.GE.AND P0, PT, R2.reuse, UR14, PT ;  /* 0x0000000e02007c0c */ /* 0x044fe2000bf06270 */
[----:B------:R-:W-:-:S03]  /*19cf0*/  IMAD R2, R2, UR5, RZ ;  /* 0x0000000502027c24 */ /* 0x000fc6000f8e02ff */
[----:B---3--:R-:W-:Y:S02]  /*19d00*/  ISETP.LT.AND P1, PT, R72, UR15, !P0 ;  /* 0x0000000f48007c0c */ /* 0x008fe4000c721270 */
[----:B------:R-:W-:Y:S02]  /*19d10*/  IADD3 R0, P4, PT, R2, UR12, RZ ;  /* 0x0000000c02007c10 */ /* 0x000fe4000ff9e0ff */
[----:B----4-:R-:W-:Y:S01]  /*19d20*/  ISETP.LT.AND P2, PT, R71, UR15, !P0 ;  /* 0x0000000f47007c0c */ /* 0x010fe2000c741270 */
[----:B------:R-:W-:Y:S01]  /*19d30*/  VIADD R71, R73, UR7 ;  /* 0x0000000749477c36 */ /* 0x000fe20008000000 */
[----:B------:R-:W-:Y:S02]  /*19d40*/  ISETP.LT.AND P5, PT, R68, UR15, !P0 ;  /* 0x0000000f44007c0c */ /* 0x000fe4000c7a1270 */
[----:B------:R-:W-:Y:S01]  /*19d50*/  LEA.HI.X.SX32 R2, R2, UR13, 0x1, P4 ;  /* 0x0000000d02027c11 */ /* 0x000fe2000a0f0eff */
[----:B------:R-:W-:Y:S01]  /*19d60*/  VIADD R72, R71, UR7 ;  /* 0x0000000747487c36 */ /* 0x000fe20008000000 */
[----:B------:R-:W-:-:S02]  /*19d70*/  IADD3 R68, P3, PT, R69, R0, RZ ;  /* 0x0000000045447210 */ /* 0x000fc40007f7e0ff */
[----:B-----5:R-:W-:Y:S01]  /*19d80*/  ISETP.LT.AND P6, PT, R70, UR15, !P0 ;  /* 0x0000000f46007c0c */ /* 0x020fe2000c7c1270 */
[----:B------:R-:W-:Y:S01]  /*19d90*/  VIADD R70, R72, UR7 ;  /* 0x0000000748467c36 */ /* 0x000fe20008000000 */
[----:B------:R-:W-:Y:S02]  /*19da0*/  LEA.HI.X.SX32 R69, R69, R2, 0x1, P3 ;  /* 0x0000000245457211 */ /* 0x000fe400018f0eff */
[-C--:B------:R-:W-:Y:S02]  /*19db0*/  IADD3 R86, P4, PT, R74, R0.reuse, RZ ;  /* 0x000000004a567210 */ /* 0x080fe40007f9e0ff */
[C---:B------:R-:W-:Y:S01]  /*19dc0*/  IADD3 R84, P3, PT, R3.reuse, R0, RZ ;  /* 0x0000000003547210 */ /* 0x040fe20007f7e0ff */
[----:B------:R-:W-:Y:S01]  /*19dd0*/  VIADD R4, R70, UR7 ;  /* 0x0000000746047c36 */ /* 0x000fe20008000000 */
[-C--:B------:R-:W-:Y:S02]  /*19de0*/  LEA.HI.X.SX32 R87, R74, R2.reuse, 0x1, P4 ;  /* 0x000000024a577211 */ /* 0x080fe400020f0eff */
[----:B------:R-:W-:Y:S01]  /*19df0*/  LEA.HI.X.SX32 R85, R3, R2, 0x1, P3 ;  /* 0x0000000203557211 */ /* 0x000fe200018f0eff */
[----:B------:R-:W-:Y:S01]  /*19e00*/  VIADD R3, R4, UR7 ;  /* 0x0000000704037c36 */ /* 0x000fe20008000000 */
[----:B------:R-:W-:-:S02]  /*19e10*/  IADD3 R82, P4, PT, R73, R0, RZ ;  /* 0x0000000049527210 */ /* 0x000fc40007f9e0ff */
[----:B------:R-:W-:Y:S02]  /*19e20*/  IADD3 R80, P3, PT, R71, R0, RZ ;  /* 0x0000000047507210 */ /* 0x000fe40007f7e0ff */
[-C--:B------:R-:W-:Y:S02]  /*19e30*/  LEA.HI.X.SX32 R83, R73, R2.reuse, 0x1, P4 ;  /* 0x0000000249537211 */ /* 0x080fe400020f0eff */
[----:B------:R-:W-:Y:S01]  /*19e40*/  LEA.HI.X.SX32 R81, R71, R2, 0x1, P3 ;  /* 0x0000000247517211 */ /* 0x000fe200018f0eff */
[----:B------:R-:W-:Y:S01]  /*19e50*/  VIADD R71, R3, UR7 ;  /* 0x0000000703477c36 */ /* 0x000fe20008000000 */
[-C--:B------:R-:W-:Y:S02]  /*19e60*/  IADD3 R76, P4, PT, R72, R0.reuse, RZ ;  /* 0x00000000484c7210 */ /* 0x080fe40007f9e0ff */
[----:B------:R-:W-:Y:S01]  /*19e70*/  IADD3 R78, P3, PT, R70, R0, RZ ;  /* 0x00000000464e7210 */ /* 0x000fe20007f7e0ff */
[----:B------:R-:W-:Y:S01]  /*19e80*/  VIADD R5, R71, UR7 ;  /* 0x0000000747057c36 */ /* 0x000fe20008000000 */
[----:B------:R-:W-:-:S02]  /*19e90*/  LEA.HI.X.SX32 R77, R72, R2, 0x1, P4 ;  /* 0x00000002484d7211 */ /* 0x000fc400020f0eff */
[----:B------:R-:W-:Y:S02]  /*19ea0*/  IADD3 R72, P4, PT, R4, R0, RZ ;  /* 0x0000000004487210 */ /* 0x000fe40007f9e0ff */
[----:B------:R-:W-:Y:S01]  /*19eb0*/  LEA.HI.X.SX32 R79, R70, R2, 0x1, P3 ;  /* 0x00000002464f7211 */ /* 0x000fe200018f0eff */
[----:B------:R-:W-:Y:S01]  /*19ec0*/  VIADD R89, R5, UR7 ;  /* 0x0000000705597c36 */ /* 0x000fe20008000000 */
[----:B------:R-:W-:Y:S02]  /*19ed0*/  IADD3 R74, P3, PT, R3, R0, RZ ;  /* 0x00000000034a7210 */ /* 0x000fe40007f7e0ff */
[----:B------:R-:W-:Y:S02]  /*19ee0*/  LEA.HI.X.SX32 R73, R4, R2, 0x1, P4 ;  /* 0x0000000204497211 */ /* 0x000fe400020f0eff */
[----:B------:R-:W-:Y:S02]  /*19ef0*/  IADD3 R70, P4, PT, R71, R0, RZ ;  /* 0x0000000047467210 */ /* 0x000fe40007f9e0ff */
[----:B------:R-:W-:Y:S01]  /*19f00*/  LEA.HI.X.SX32 R75, R3, R2, 0x1, P3 ;  /* 0x00000002034b7211 */ /* 0x000fe200018f0eff */
[----:B------:R-:W-:Y:S01]  /*19f10*/  VIADD R3, R89, UR7 ;  /* 0x0000000759037c36 */ /* 0x000fe20008000000 */
[----:B------:R-:W-:-:S02]  /*19f20*/  IADD3 R4, P3, PT, R5, R0, RZ ;  /* 0x0000000005047210 */ /* 0x000fc40007f7e0ff */
[----:B------:R-:W-:Y:S02]  /*19f30*/  LEA.HI.X.SX32 R71, R71, R2, 0x1, P4 ;  /* 0x0000000247477211 */ /* 0x000fe400020f0eff */
[----:B------:R-:W-:Y:S02]  /*19f40*/  IADD3 R88, P4, PT, R89, R0, RZ ;  /* 0x0000000059587210 */ /* 0x000fe40007f9e0ff */
[----:B------:R-:W-:Y:S02]  /*19f50*/  LEA.HI.X.SX32 R5, R5, R2, 0x1, P3 ;  /* 0x0000000205057211 */ /* 0x000fe400018f0eff */
[----:B------:R-:W-:Y:S02]  /*19f60*/  IADD3 R90, P3, PT, R3, R0, RZ ;  /* 0x00000000035a7210 */ /* 0x000fe40007f7e0ff */
[----:B------:R-:W-:Y:S02]  /*19f70*/  LEA.HI.X.SX32 R89, R89, R2, 0x1, P4 ;  /* 0x0000000259597211 */ /* 0x000fe400020f0eff */
[----:B------:R-:W-:-:S02]  /*19f80*/  ISETP.LT.AND P4, PT, R91, UR15, !P0 ;  /* 0x0000000f5b007c0c */ /* 0x000fc4000c781270 */
[----:B------:R-:W-:Y:S01]  /*19f90*/  LEA.HI.X.SX32 R91, R3, R2, 0x1, P3 ;  /* 0x00000002035b7211 */ /* 0x000fe200018f0eff */
[----:B------:R0:W-:Y:S01]  /*19fa0*/  @P5 STG.E.U8 desc[UR18][R68.64], R92 ;  /* 0x0000005c44005986 */ /* 0x0001e2000c101112 */
[----:B------:R-:W-:-:S03]  /*19fb0*/  ISETP.LT.AND P3, PT, R66, UR15, !P0 ;  /* 0x0000000f42007c0c */ /* 0x000fc6000c761270 */
[----:B------:R-:W2:Y:S04]  /*19fc0*/  LDL.LU R66, [R1+0x7fc] ;  /* 0x0007fc0001427983 */ /* 0x000ea80000300800 */
[----:B0-----:R-:W3:Y:S01]  /*19fd0*/  LDL.LU R92, [R1+0x758] ;  /* 0x00075800015c7983 */ /* 0x001ee20000300800 */
[----:B------:R-:W-:-:S03]  /*19fe0*/  ISETP.LT.AND P5, PT, R67, UR15, !P0 ;  /* 0x0000000f43007c0c */ /* 0x000fc6000c7a1270 */
[----:B------:R-:W4:Y:S04]  /*19ff0*/  LDL.LU R69, [R1+0x75c] ;  /* 0x00075c0001457983 */ /* 0x000f280000300800 */
[----:B------:R-:W5:Y:S04]  /*1a000*/  LDL.LU R68, [R1+0x760] ;  /* 0x0007600001447983 */ /* 0x000f680000300800 */
[----:B------:R-:W2:Y:S04]  /*1a010*/  LDL.LU R67, [R1+0x7f8] ;  /* 0x0007f80001437983 */ /* 0x000ea80000300800 */
[----:B------:R0:W-:Y:S04]  /*1a020*/  @P1 STG.E.U8 desc[UR18][R86.64], R93 ;  /* 0x0000005d56001986 */ /* 0x0001e8000c101112 */
[----:B0-----:R-:W2:Y:S01]  /*1a030*/  LDL.LU R93, [R1+0x764] ;  /* 0x00076400015d7983 */ /* 0x001ea20000300800 */
[----:B------:R-:W-:-:S02]  /*1a040*/  F2FP.SATFINITE.E4M3.F32.PACK_AB_MERGE_C R6, R7, R6, RZ ;  /* 0x000000060706723e */ /* 0x000fc400048070ff */
[----:B------:R-:W-:Y:S02]  /*1a050*/  F2FP.SATFINITE.E4M3.F32.PACK_AB_MERGE_C R8, R9, R8, RZ ;  /* 0x000000080908723e */ /* 0x000fe400048070ff */
[----:B------:R-:W-:Y:S01]  /*1a060*/  PRMT R7, R6, 0x9910, RZ ;  /* 0x0000991006077816 */ /* 0x000fe200000000ff */
[----:B------:R0:W-:Y:S03]  /*1a070*/  @P2 STG.E.U8 desc[UR18][R84.64], R6 ;  /* 0x0000000654002986 */ /* 0x0001e6000c101112 */
[----:B------:R-:W-:Y:S02]  /*1a080*/  SHF.R.S32.HI R7, RZ, 0x8, R7 ;  /* 0x00000008ff077819 */ /* 0x000fe40000011407 */
[----:B------:R-:W-:Y:S02]  /*1a090*/  F2FP.SATFINITE.E4M3.F32.PACK_AB_MERGE_C R10, R11, R10, RZ ;  /* 0x0000000a0b0a723e */ /* 0x000fe400048070ff */
[----:B0-----:R-:W-:Y:S01]  /*1a0a0*/  PRMT R6, R8, 0x9910, RZ ;  /* 0x0000991008067816 */ /* 0x001fe200000000ff */
[----:B------:R0:W-:Y:S03]  /*1a0b0*/  @P6 STG.E.U8 desc[UR18][R82.64], R7 ;  /* 0x0000000752006986 */ /* 0x0001e6000c101112 */
[----:B------:R-:W-:Y:S01]  /*1a0c0*/  SHF.R.S32.HI R6, RZ, 0x8, R6 ;  /* 0x00000008ff067819 */ /* 0x000fe20000011406 */
[----:B------:R-:W-:Y:S01]  /*1a0d0*/  @P4 STG.E.U8 desc[UR18][R80.64], R8 ;  /* 0x0000000850004986 */ /* 0x000fe2000c101112 */
[----:B------:R-:W-:-:S03]  /*1a0e0*/  F2FP.SATFINITE.E4M3.F32.PACK_AB_MERGE_C R12, R13, R12, RZ ;  /* 0x0000000c0d0c723e */ /* 0x000fc600048070ff */
[----:B------:R1:W-:Y:S01]  /*1a0f0*/  @P3 STG.E.U8 desc[UR18][R76.64], R6 ;  /* 0x000000064c003986 */ /* 0x0003e2000c101112 */
[----:B0-----:R-:W-:-:S03]  /*1a100*/  PRMT R7, R10, 0x9910, RZ ;  /* 0x000099100a077816 */ /* 0x001fc600000000ff */
[----:B------:R0:W-:Y:S01]  /*1a110*/  @P5 STG.E.U8 desc[UR18][R78.64], R10 ;  /* 0x0000000a4e005986 */ /* 0x0001e2000c101112 */
[----:B------:R-:W-:Y:S02]  /*1a120*/  SHF.R.S32.HI R7, RZ, 0x8, R7 ;  /* 0x00000008ff077819 */ /* 0x000fe40000011407 */
[----:B-1----:R-:W-:Y:S02]  /*1a130*/  PRMT R6, R12, 0x9910, RZ ;  /* 0x000099100c067816 */ /* 0x002fe400000000ff */
[----:B------:R-:W-:Y:S02]  /*1a140*/  F2FP.SATFINITE.E4M3.F32.PACK_AB_MERGE_C R14, R15, R14, RZ ;  /* 0x0000000e0f0e723e */ /* 0x000fe400048070ff */
[----:B------:R-:W-:Y:S02]  /*1a150*/  SHF.R.S32.HI R6, RZ, 0x8, R6 ;  /* 0x00000008ff067819 */ /* 0x000fe40000011406 */
[----:B---3--:R-:W-:Y:S02]  /*1a160*/  ISETP.LT.AND P1, PT, R92, UR15, !P0 ;  /* 0x0000000f5c007c0c */ /* 0x008fe4000c721270 */
[----:B------:R-:W3:Y:S04]  /*1a170*/  LDL.LU R92, [R1+0x76c] ;  /* 0x00076c00015c7983 */ /* 0x000ee80000300800 */
[----:B------:R-:W3:Y:S04]  /*1a180*/  LDL.LU R87, [R1+0x77c] ;  /* 0x00077c0001577983 */ /* 0x000ee80000300800 */
[----:B------:R-:W3:Y:S04]  /*1a190*/  LDL.LU R86, [R1+0x778] ;  /* 0x0007780001567983 */ /* 0x000ee80000300800 */
[----:B------:R-:W3:Y:S01]  /*1a1a0*/  LDL.LU R84, [R1+0x774] ;  /* 0x0007740001547983 */ /* 0x000ee20000300800 */
[----:B----4-:R-:W-:-:S02]  /*1a1b0*/  ISETP.LT.AND P2, PT, R69, UR15, !P0 ;  /* 0x0000000f45007c0c */ /* 0x010fc4000c741270 */
[----:B-----5:R-:W-:Y:S01]  /*1a1c0*/  ISETP.LT.AND P6, PT, R68, UR15, !P0 ;  /* 0x0000000f44007c0c */ /* 0x020fe2000c7c1270 */
[----:B------:R-:W4:Y:S04]  /*1a1d0*/  LDL.LU R69, [R1+0x770] ;  /* 0x0007700001457983 */ /* 0x000f280000300800 */
[----:B------:R-:W5:Y:S04]  /*1a1e0*/  LDL.LU R68, [R1+0x768] ;  /* 0x0007680001447983 */ /* 0x000f680000300800 */
[----:B------:R-:W4:Y:S01]  /*1a1f0*/  LDL.LU R11, [R1+0x780] ;  /* 0x00078000010b7983 */ /* 0x000f220000300800 */
[----:B--2---:R-:W-:-:S03]  /*1a200*/  ISETP.LT.AND P4, PT, R93, UR15, !P0 ;  /* 0x0000000f5d007c0c */ /* 0x004fc6000c781270 */
[----:B0-----:R-:W2:Y:S04]  /*1a210*/  LDL.LU R10, [R1+0x790] ;  /* 0x00079000010a7983 */ /* 0x001ea80000300800 */
[----:B------:R-:W2:Y:S04]  /*1a220*/  LDL.LU R9, [R1+0x78c] ;  /* 0x00078c0001097983 */ /* 0x000ea80000300800 */
[----:B------:R0:W-:Y:S04]  /*1a230*/  @P1 STG.E.U8 desc[UR18][R72.64], R7 ;  /* 0x0000000748001986 */ /* 0x0001e8000c101112 */
[----:B------:R-:W-:Y:S04]  /*1a240*/  @P2 STG.E.U8 desc[UR18][R74.64], R12 ;  /* 0x0000000c4a002986 */ /* 0x000fe8000c101112 */
[----:B------:R-:W-:Y:S01]  /*1a250*/  @P6 STG.E.U8 desc[UR18][R70.64], R6 ;  /* 0x0000000646006986 */ /* 0x000fe2000c101112 */
[----:B0-----:R-:W-:-:S03]  /*1a260*/  PRMT R7, R14, 0x9910, RZ ;  /* 0x000099100e077816 */ /* 0x001fc600000000ff */
[----:B------:R0:W-:Y:S04]  /*1a270*/  @P4 STG.E.U8 desc[UR18][R4.64], R14 ;  /* 0x0000000e04004986 */ /* 0x0001e8000c101112 */
[----:B0-----:R-:W5:Y:S04]  /*1a280*/  LDL.LU R14, [R1+0x794] ;  /* 0x00079400010e7983 */ /* 0x001f680000300800 */
[----:B------:R-:W5:Y:S04]  /*1a290*/  LDL.LU R13, [R1+0x798] ;  /* 0x00079800010d7983 */ /* 0x000f680000300800 */
[----:B------:R-:W5:Y:S01]  /*1a2a0*/  LDL.LU R12, [R1+0x7a8] ;  /* 0x0007a800010c7983 */ /* 0x000f620000300800 */
[----:B------:R-:W-:Y:S01]  /*1a2b0*/  F2FP.SATFINITE.E4M3.F32.PACK_AB_MERGE_C R16, R17, R16, RZ ;  /* 0x000000101110723e */ /* 0x000fe200048070ff */
[----:B------:R-:W-:Y:S01]  /*1a2c0*/  VIADD R3, R3, UR7 ;  /* 0x0000000703037c36 */ /* 0x000fe20008000000 */
[----:B------:R-:W-:-:S02]  /*1a2d0*/  SHF.R.S32.HI R7, RZ, 0x8, R7 ;  /* 0x00000008ff077819 */ /* 0x000fc40000011407 */
[----:B------:R-:W-:Y:S01]  /*1a2e0*/  PRMT R4, R16, 0x9910, RZ ;  /* 0x0000991010047816 */ /* 0x000fe200000000ff */
[----:B------:R-:W-:-:S04]  /*1a2f0*/  VIADD R8, R3, UR7 ;  /* 0x0000000703087c36 */ /* 0x000fc80008000000 */
[----:B------:R-:W-:Y:S01]  /*1a300*/  IMAD.MOV.U32 R6, RZ, RZ, R4 ;  /* 0x000000ffff067224 */ /* 0x000fe200078e0004 */
[----:B------:R-:W-:Y:S02]  /*1a310*/  F2FP.SATFINITE.E4M3.F32.PACK_AB_MERGE_C R18, R19, R18, RZ ;  /* 0x000000121312723e */ /* 0x000fe400048070ff */
[----:B------:R-:W-:Y:S02]  /*1a320*/  F2FP.SATFINITE.E4M3.F32.PACK_AB_MERGE_C R20, R21, R20, RZ ;  /* 0x000000141514723e */ /* 0x000fe400048070ff */
[----:B---3--:R-:W-:Y:S02]  /*1a330*/  ISETP.LT.AND P3, PT, R92, UR15, !P0 ;  /* 0x0000000f5c007c0c */ /* 0x008fe4000c761270 */
[----:B------:R-:W-:Y:S02]  /*1a340*/  ISETP.LT.AND P5, PT, R87, UR15, !P0 ;  /* 0x0000000f57007c0c */ /* 0x000fe4000c7a1270 */
[----:B------:R-:W-:-:S09]  /*1a350*/  ISETP.LT.AND P1, PT, R86, UR15, !P0 ;  /* 0x0000000f56007c0c */ /* 0x000fd2000c721270 */
[----:B------:R0:W-:Y:S01]  /*1a360*/  @P3 STG.E.U8 desc[UR18][R88.64], R7 ;  /* 0x0000000758003986 */ /* 0x0001e2000c101112 */
[C---:B------:R-:W-:Y:S02]  /*1a370*/  IADD3 R4, P3, PT, R3.reuse, R0, RZ ;  /* 0x0000000003047210 */ /* 0x040fe40007f7e0ff */
[----:B------:R-:W-:Y:S02]  /*1a380*/  ISETP.LT.AND P2, PT, R84, UR15, !P0 ;  /* 0x0000000f54007c0c */ /* 0x000fe4000c741270 */
[----:B------:R-:W-:Y:S01]  /*1a390*/  LEA.HI.X.SX32 R5, R3, R2, 0x1, P3 ;  /* 0x0000000203057211 */ /* 0x000fe200018f0eff */
[----:B------:R-:W-:Y:S01]  /*1a3a0*/  @P5 STG.E.U8 desc[UR18][R90.64], R16 ;  /* 0x000000105a005986 */ /* 0x000fe2000c101112 */
[----:B------:R-:W-:Y:S02]  /*1a3b0*/  SHF.R.S32.HI R3, RZ, 0x8, R6 ;  /* 0x00000008ff037819 */ /* 0x000fe40000011406 */
[----:B------:R-:W-:-:S03]  /*1a3c0*/  IADD3 R6, P5, PT, R8, R0, RZ ;  /* 0x0000000008067210 */ /* 0x000fc60007fbe0ff */
[----:B------:R1:W-:Y:S01]  /*1a3d0*/  @P1 STG.E.U8 desc[UR18][R4.64], R3 ;  /* 0x0000000304001986 */ /* 0x0003e2000c101112 */
[C---:B0-----:R-:W-:Y:S01]  /*1a3e0*/  LEA.HI.X.SX32 R7, R8.reuse, R2, 0x1, P5 ;  /* 0x0000000208077211 */ /* 0x041fe200028f0eff */
[----:B------:R-:W-:-:S04]  /*1a3f0*/  VIADD R8, R8, UR7 ;  /* 0x0000000708087c36 */ /* 0x000fc80008000000 */
[----:B------:R0:W-:Y:S01]  /*1a400*/  @P2 STG.E.U8 desc[UR18][R6.64], R18 ;  /* 0x0000001206002986 */ /* 0x0001e2000c101112 */
[----:B--2---:R-:W-:Y:S02]  /*1a410*/  ISETP.LT.AND P5, PT, R9, UR15, !P0 ;  /* 0x0000000f09007c0c */ /* 0x004fe4000c7a1270 */
[----:B-1----:R-:W-:Y:S02]  /*1a420*/  PRMT R3, R18, 0x9910, RZ ;  /* 0x0000991012037816 */ /* 0x002fe400000000ff */
[----:B------:R-:W-:-:S03]  /*1a430*/  IADD3 R4, P2, PT, R8, R0, RZ ;  /* 0x0000000008047210 */ /* 0x000fc60007f5e0ff */
[----:B------:R-:W-:Y:S02]  /*1a440*/  IMAD.MOV.U32 R9, RZ, RZ, R3 ;  /* 0x000000ffff097224 */ /* 0x000fe400078e0003 */
[C---:B------:R-:W-:Y:S01]  /*1a450*/  VIADD R3, R8.reuse, UR7 ;  /* 0x0000000708037c36 */ /* 0x040fe20008000000 */
[----:B------:R-:W-:-:S04]  /*1a460*/  LEA.HI.X.SX32 R5, R8, R2, 0x1, P2 ;  /* 0x0000000208057211 */ /* 0x000fc800010f0eff */
[----:B0-----:R-:W-:Y:S02]  /*1a470*/  IADD3 R6, P2, PT, R3, R0, RZ ;  /* 0x0000000003067210 */ /* 0x001fe40007f5e0ff */
[----:B----4-:R-:W-:Y:S02]  /*1a480*/  ISETP.LT.AND P6, PT, R69, UR15, !P0 ;  /* 0x0000000f45007c0c */ /* 0x010fe4000c7c1270 */
[----:B------:R-:W-:Y:S02]  /*1a490*/  ISETP.LT.AND P3, PT, R11, UR15, !P0 ;  /* 0x0000000f0b007c0c */ /* 0x000fe4000c761270 */
[----:B------:R-:W-:Y:S01]  /*1a4a0*/  LEA.HI.X.SX32 R7, R3, R2, 0x1, P2 ;  /* 0x0000000203077211 */ /* 0x000fe200010f0eff */
[----:B------:R-:W2:Y:S01]  /*1a4b0*/  LDL.LU R11, [R1+0x7a4] ;  /* 0x0007a400010b7983 */ /* 0x000ea20000300800 */
[----:B-----5:R-:W-:-:S03]  /*1a4c0*/  ISETP.LT.AND P2, PT, R14, UR15, !P0 ;  /* 0x0000000f0e007c0c */ /* 0x020fc6000c741270 */
[----:B------:R-:W3:Y:S01]  /*1a4d0*/  LDL.LU R14, [R1+0x7ac] ;  /* 0x0007ac00010e7983 */ /* 0x000ee20000300800 */
[----:B------:R-:W-:Y:S01]  /*1a4e0*/  SHF.R.S32.HI R9, RZ, 0x8, R9 ;  /* 0x00000008ff097819 */ /* 0x000fe20000011409 */
[----:B------:R-:W-:Y:S01]  /*1a4f0*/  VIADD R8, R3, UR7 ;  /* 0x0000000703087c36 */ /* 0x000fe20008000000 */
[----:B------:R-:W-:Y:S01]  /*1a500*/  ISETP.LT.AND P4, PT, R68, UR15, !P0 ;  /* 0x0000000f44007c0c */ /* 0x000fe2000c781270 */
[----:B------:R-:W4:Y:S01]  /*1a510*/  LDL.LU R15, [R1+0x7b0] ;  /* 0x0007b000010f7983 */ /* 0x000f220000300800 */
[----:B------:R-:W-:Y:S02]  /*1a520*/  ISETP.LT.AND P1, PT, R10, UR15, !P0 ;  /* 0x0000000f0a007c0c */ /* 0x000fe4000c721270 */
[----:B------:R-:W-:Y:S01]  /*1a530*/  PRMT R10, R20, 0x9910, RZ ;  /* 0x00009910140a7816 */ /* 0x000fe200000000ff */
[----:B------:R0:W-:Y:S03]  /*1a540*/  @P6 STG.E.U8 desc[UR18][R4.64], R9 ;  /* 0x0000000904006986 */ /* 0x0001e6000c101112 */
[----:B------:R-:W-:-:S02]  /*1a550*/  SHF.R.S32.HI R10, RZ, 0x8, R10 ;  /* 0x00000008ff0a7819 */ /* 0x000fc4000001140a */
[----:B0-----:R-:W-:-:S04]  /*1a560*/  IADD3 R4, P6, PT, R8, R0, RZ ;  /* 0x0000000008047210 */ /* 0x001fc80007fde0ff */
[----:B------:R-:W-:Y:S01]  /*1a570*/  LEA.HI.X.SX32 R5, R8, R2, 0x1, P6 ;  /* 0x0000000208057211 */ /* 0x000fe200030f0eff */
[----:B------:R0:W-:Y:S04]  /*1a580*/  @P4 STG.E.U8 desc[UR18][R6.64], R20 ;  /* 0x0000001406004986 */ /* 0x0001e8000c101112 */
[----:B------:R1:W-:Y:S01]  /*1a590*/  @P3 STG.E.U8 desc[UR18][R4.64], R10 ;  /* 0x0000000a04003986 */ /* 0x0003e2000c101112 */
[----:B------:R-:W-:-:S03]  /*1a5a0*/  ISETP.LT.AND P3, PT, R12, UR15, !P0 ;  /* 0x0000000f0c007c0c */ /* 0x000fc6000c761270 */
[----:B------:R-:W5:Y:S01]  /*1a5b0*/  LDL.LU R12, [R1+0x7c0] ;  /* 0x0007c000010c7983 */ /* 0x000f620000300800 */
[----:B------:R-:W-:Y:S01]  /*1a5c0*/  VIADD R3, R8, UR7 ;  /* 0x0000000708037c36 */ /* 0x000fe20008000000 */
[----:B------:R-:W-:Y:S02]  /*1a5d0*/  F2FP.SATFINITE.E4M3.F32.PACK_AB_MERGE_C R22, R23, R22, RZ ;  /* 0x000000161716723e */ /* 0x000fe400048070ff */
[----:B------:R-:W4:Y:S02]  /*1a5e0*/  LDL.LU R8, [R1+0x7bc] ;  /* 0x0007bc0001087983 */ /* 0x000f240000300800 */
[----:B0-----:R-:W-:-:S04]  /*1a5f0*/  IADD3 R6, P6, PT, R3, R0, RZ ;  /* 0x0000000003067210 */ /* 0x001fc80007fde0ff */
[C---:B------:R-:W-:Y:S01]  /*1a600*/  LEA.HI.X.SX32 R7, R3.reuse, R2, 0x1, P6 ;  /* 0x0000000203077211 */ /* 0x040fe200030f0eff */
[----:B------:R-:W-:-:S04]  /*1a610*/  VIADD R3, R3, UR7 ;  /* 0x0000000703037c36 */ /* 0x000fc80008000000 */
[----:B------:R0:W-:Y:S01]  /*1a620*/  @P1 STG.E.U8 desc[UR18][R6.64], R22 ;  /* 0x0000001606001986 */ /* 0x0001e2000c101112 */
[C---:B-1----:R-:W-:Y:S01]  /*1a630*/  IADD3 R4, P1, PT, R3.reuse, R0, RZ ;  /* 0x0000000003047210 */ /* 0x042fe20007f3e0ff */
[----:B------:R-:W-:-:S03]  /*1a640*/  VIADD R9, R3, UR7 ;  /* 0x0000000703097c36 */ /* 0x000fc60008000000 */
[----:B------:R-:W-:Y:S02]  /*1a650*/  LEA.HI.X.SX32 R5, R3, R2, 0x1, P1 ;  /* 0x0000000203057211 */ /* 0x000fe400008f0eff */
[----:B0-----:R-:W-:-:S04]  /*1a660*/  IADD3 R6, P1, PT, R9, R0, RZ ;  /* 0x0000000009067210 */ /* 0x001fc80007f3e0ff */
[C---:B------:R-:W-:Y:S01]  /*1a670*/  LEA.HI.X.SX32 R7, R9.reuse, R2, 0x1, P1 ;  /* 0x0000000209077211 */ /* 0x040fe200008f0eff */
[----:B------:R-:W-:Y:S01]  /*1a680*/  VIADD R3, R9, UR7 ;  /* 0x0000000709037c36 */ /* 0x000fe20008000000 */
[----:B------:R-:W-:Y:S02]  /*1a690*/  ISETP.LT.AND P4, PT, R13, UR15, !P0 ;  /* 0x0000000f0d007c0c */ /* 0x000fe4000c781270 */
[----:B------:R-:W-:-:S04]  /*1a6a0*/  F2FP.SATFINITE.E4M3.F32.PACK_AB_MERGE_C R25, R25, R24, RZ ;  /* 0x000000181919723e */ /* 0x000fc800048070ff */
[----:B------:R-:W-:-:S04]  /*1a6b0*/  PRMT R13, R25, 0x9910, RZ ;  /* 0x00009910190d7816 */ /* 0x000fc800000000ff */
[----:B------:R-:W-:Y:S02]  /*1a6c0*/  SHF.R.S32.HI R13, RZ, 0x8, R13 ;  /* 0x00000008ff0d7819 */ /* 0x000fe4000001140d */
[----:B--2---:R-:W-:Y:S02]  /*1a6d0*/  ISETP.LT.AND P6, PT, R11, UR15, !P0 ;  /* 0x0000000f0b007c0c */ /* 0x004fe4000c7c1270 */
[----:B------:R-:W-:Y:S02]  /*1a6e0*/  PRMT R11, R22, 0x9910, RZ ;  /* 0x00009910160b7816 */ /* 0x000fe400000000ff */
[----:B---3--:R-:W-:Y:S02]  /*1a6f0*/  ISETP.LT.AND P1, PT, R14, UR15, !P0 ;  /* 0x0000000f0e007c0c */ /* 0x008fe4000c721270 */
[----:B------:R-:W2:Y:S04]  /*1a700*/  LDL.LU R14, [R1+0x7c4] ;  /* 0x0007c400010e7983 */ /* 0x000ea80000300800 */
[----:B------:R-:W3:Y:S01]  /*1a710*/  LDL.LU R10, [R1+0x7c8] ;  /* 0x0007c800010a7983 */ /* 0x000ee20000300800 */
[----:B------:R-:W-:-:S05]  /*1a720*/  SHF.R.S32.HI R11, RZ, 0x8, R11 ;  /* 0x00000008ff0b7819 */ /* 0x000fca000001140b */
[----:B------:R0:W-:Y:S04]  /*1a730*/  @P5 STG.E.U8 desc[UR18][R4.64], R11 ;  /* 0x0000000b04005986 */ /* 0x0001e8000c101112 */
[----:B------:R1:W-:Y:S01]  /*1a740*/  @P2 STG.E.U8 desc[UR18][R6.64], R25 ;  /* 0x0000001906002986 */ /* 0x0003e2000c101112 */
[----:B0-----:R-:W-:-:S04]  /*1a750*/  IADD3 R4, P5, PT, R3, R0, RZ ;  /* 0x0000000003047210 */ /* 0x001fc80007fbe0ff */
[----:B------:R-:W-:-:S05]  /*1a760*/  LEA.HI.X.SX32 R5, R3, R2, 0x1, P5 ;  /* 0x0000000203057211 */ /* 0x000fca00028f0eff */
[----:B------:R0:W-:Y:S01]  /*1a770*/  @P4 STG.E.U8 desc[UR18][R4.64], R13 ;  /* 0x0000000d04004986 */ /* 0x0001e2000c101112 */
[----:B-----5:R-:W-:-:S03]  /*1a780*/  ISETP.LT.AND P4, PT, R12, UR15, !P0 ;  /* 0x0000000f0c007c0c */ /* 0x020fc6000c781270 */
[----:B------:R-:W5:Y:S01]  /*1a790*/  LDL.LU R12, [R1+0x7d8] ;  /* 0x0007d800010c7983 */ /* 0x000f620000300800 */
[----:B------:R-:W-:Y:S01]  /*1a7a0*/  VIADD R9, R3, UR7 ;  /* 0x0000000703097c36 */ /* 0x000fe20008000000 */
[----:B------:R-:W-:-:S04]  /*1a7b0*/  F2FP.SATFINITE.E4M3.F32.PACK_AB_MERGE_C R27, R27, R26, RZ ;  /* 0x0000001a1b1b723e */ /* 0x000fc800048070ff */
[----:B-1----:R-:W-:-:S04]  /*1a7c0*/  IADD3 R6, P5, PT, R9, R0, RZ ;  /* 0x0000000009067210 */ /* 0x002fc80007fbe0ff */
[C---:B------:R-:W-:Y:S01]  /*1a7d0*/  LEA.HI.X.SX32 R7, R9.reuse, R2, 0x1, P5 ;  /* 0x0000000209077211 */ /* 0x040fe200028f0eff */
[----:B------:R-:W-:Y:S01]  /*1a7e0*/  VIADD R9, R9, UR7 ;  /* 0x0000000709097c36 */ /* 0x000fe20008000000 */
[----:B----4-:R-:W-:Y:S02]  /*1a7f0*/  ISETP.LT.AND P5, PT, R8, UR15, !P0 ;  /* 0x0000000f08007c0c */ /* 0x010fe4000c7a1270 */
[----:B------:R-:W4:Y:S01]  /*1a800*/  LDL.LU R8, [R1+0x7d4] ;  /* 0x0007d40001087983 */ /* 0x000f220000300800 */
[----:B------:R-:W-:-:S03]  /*1a810*/  VIADD R3, R9, UR7 ;  /* 0x0000000709037c36 */ /* 0x000fc60008000000 */
[----:B------:R1:W-:Y:S01]  /*1a820*/  @P3 STG.E.U8 desc[UR18][R6.64], R27 ;  /* 0x0000001b06003986 */ /* 0x0003e2000c101112 */
[----:B0-----:R-:W-:Y:S02]  /*1a830*/  IADD3 R4, P3, PT, R9, R0, RZ ;  /* 0x0000000009047210 */ /* 0x001fe40007f7e0ff */
[----:B------:R-:W-:Y:S02]  /*1a840*/  PRMT R11, R27, 0x9910, RZ ;  /* 0x000099101b0b7816 */ /* 0x000fe400000000ff */
[----:B------:R-:W-:Y:S02]  /*1a850*/  LEA.HI.X.SX32 R5, R9, R2, 0x1, P3 ;  /* 0x0000000209057211 */ /* 0x000fe400018f0eff */
[----:B------:R-:W-:Y:S02]  /*1a860*/  SHF.R.S32.HI R11, RZ, 0x8, R11 ;  /* 0x00000008ff0b7819 */ /* 0x000fe4000001140b */
[----:B-1----:R-:W-:Y:S02]  /*1a870*/  IADD3 R6, P3, PT, R3, R0, RZ ;  /* 0x0000000003067210 */ /* 0x002fe40007f7e0ff */
[----:B------:R-:W-:-:S02]  /*1a880*/  F2FP.SATFINITE.E4M3.F32.PACK_AB_MERGE_C R29, R29, R28, RZ ;  /* 0x0000001c1d1d723e */ /* 0x000fc400048070ff */
[C---:B------:R-:W-:Y:S01]  /*1a890*/  LEA.HI.X.SX32 R7, R3.reuse, R2, 0x1, P3 ;  /* 0x0000000203077211 */ /* 0x040fe200018f0eff */
[----:B------:R0:W-:Y:S04]  /*1a8a0*/  @P6 STG.E.U8 desc[UR18][R4.64], R11 ;  /* 0x0000000b04006986 */ /* 0x0001e8000c101112 */
[----:B------:R1:W-:Y:S01]  /*1a8b0*/  @P1 STG.E.U8 desc[UR18][R6.64], R29 ;  /* 0x0000001d06001986 */ /* 0x0003e2000c101112 */
[----:B------:R-:W-:Y:S01]  /*1a8c0*/  VIADD R9, R3, UR7 ;  /* 0x0000000703097c36 */ /* 0x000fe20008000000 */
[----:B------:R-:W-:Y:S02]  /*1a8d0*/  ISETP.LT.AND P2, PT, R15, UR15, !P0 ;  /* 0x0000000f0f007c0c */ /* 0x000fe4000c741270 */
[----:B------:R-:W-:Y:S02]  /*1a8e0*/  PRMT R13, R29, 0x9910, RZ ;  /* 0x000099101d0d7816 */ /* 0x000fe400000000ff */
[----:B0-----:R-:W-:-:S02]  /*1a8f0*/  IADD3 R4, P6, PT, R9, R0, RZ ;  /* 0x0000000009047210 */ /* 0x001fc40007fde0ff */
[----:B------:R-:W-:Y:S02]  /*1a900*/  SHF.R.S32.HI R13, RZ, 0x8, R13 ;  /* 0x00000008ff0d7819 */ /* 0x000fe4000001140d */
[----:B------:R-:W-:-:S05]  /*1a910*/  LEA.HI.X.SX32 R5, R9, R2, 0x1, P6 ;  /* 0x0000000209057211 */ /* 0x000fca00030f0eff */
[----:B------:R0:W-:Y:S01]  /*1a920*/  @P2 STG.E.U8 desc[UR18][R4.64], R13 ;  /* 0x0000000d04002986 */ /* 0x0001e2000c101112 */
[----:B--2---:R-:W-:-:S03]  /*1a930*/  ISETP.LT.AND P3, PT, R14, UR15, !P0 ;  /* 0x0000000f0e007c0c */ /* 0x004fc6000c761270 */
[----:B------:R-:W2:Y:S01]  /*1a940*/  LDL.LU R14, [R1+0x7dc] ;  /* 0x0007dc00010e7983 */ /* 0x000ea20000300800 */
[----:B---3--:R-:W-:-:S03]  /*1a950*/  ISETP.LT.AND P1, PT, R10, UR15, !P0 ;  /* 0x0000000f0a007c0c */ /* 0x008fc6000c721270 */
[----:B------:R-:W3:Y:S01]  /*1a960*/  LDL.LU R10, [R1+0x7e0] ;  /* 0x0007e000010a7983 */ /* 0x000ee20000300800 */
        /* <DEDUP_REMOVED lines=20> */
[----:B------:R-:W-:-:S03]  /*1aab0*/  VIADD R3, R9, UR7 ;  /* 0x0000000709037c36 */ /* 0x000fc60008000000 */
[----:B0-----:R-:W4:Y:S01]  /*1aac0*/  LDL.LU R11, [R1+0x7f4] ;  /* 0x0007f400010b7983 */ /* 0x001f220000300800 */
[----:B------:R-:W-:Y:S02]  /*1aad0*/  PRMT R13, R33, 0x9910, RZ ;  /* 0x00009910210d7816 */ /* 0x000fe400000000ff */
[C---:B------:R-:W-:Y:S02]  /*1aae0*/  IADD3 R4, P5, PT, R3.reuse, R0, RZ ;  /* 0x0000000003047210 */ /* 0x040fe40007fbe0ff */
[----:B------:R-:W-:Y:S02]  /*1aaf0*/  SHF.R.S32.HI R13, RZ, 0x8, R13 ;  /* 0x00000008ff0d7819 */ /* 0x000fe4000001140d */
[----:B------:R-:W-:-:S05]  /*1ab00*/  LEA.HI.X.SX32 R5, R3, R2, 0x1, P5 ;  /* 0x0000000203057211 */ /* 0x000fca00028f0eff */
[----:B------:R0:W-:Y:S01]  /*1ab10*/  @P1 STG.E.U8 desc[UR18][R4.64], R13 ;  /* 0x0000000d04001986 */ /* 0x0001e2000c101112 */
[----:B---3--:R-:W-:-:S03]  /*1ab20*/  ISETP.LT.AND P3, PT, R10, UR15, !P0 ;  /* 0x0000000f0a007c0c */ /* 0x008fc6000c761270 */
[----:B------:R-:W3:Y:S04]  /*1ab30*/  LDL.LU R10, [R1+0x7e8] ;  /* 0x0007e800010a7983 */ /* 0x000ee80000300800 */
[----:B------:R-:W3:Y:S04]  /*1ab40*/  LDL.LU R16, [R1+0x7e4] ;  /* 0x0007e40001107983 */ /* 0x000ee80000300800 */
[----:B------:R-:W3:Y:S01]  /*1ab50*/  LDL.LU R17, [R1+0x7d0] ;  /* 0x0007d00001117983 */ /* 0x000ee20000300800 */
[----:B--2---:R-:W-:Y:S02]  /*1ab60*/  ISETP.LT.AND P4, PT, R14, UR15, !P0 ;  /* 0x0000000f0e007c0c */ /* 0x004fe4000c781270 */
[----:B-----5:R-:W-:-:S02]  /*1ab70*/  ISETP.LT.AND P1, PT, R12, UR15, !P0 ;  /* 0x0000000f0c007c0c */ /* 0x020fc4000c721270 */
[----:B------:R-:W2:Y:S04]  /*1ab80*/  LDL.LU R12, [R1+0x7cc] ;  /* 0x0007cc00010c7983 */ /* 0x000ea80000300800 */
[----:B------:R-:W5:Y:S01]  /*1ab90*/  LDL.LU R14, [R1+0x7b8] ;  /* 0x0007b800010e7983 */ /* 0x000f620000300800 */
[----:B------:R-:W-:Y:S01]  /*1aba0*/  VIADD R9, R3, UR7 ;  /* 0x0000000703097c36 */ /* 0x000fe20008000000 */
[----:B------:R-:W-:-:S04]  /*1abb0*/  F2FP.SATFINITE.E4M3.F32.PACK_AB_MERGE_C R35, R35, R34, RZ ;  /* 0x000000222323723e */ /* 0x000fc800048070ff */
[----:B-1----:R-:W-:-:S04]  /*1abc0*/  IADD3 R6, P5, PT, R9, R0, RZ ;  /* 0x0000000009067210 */ /* 0x002fc80007fbe0ff */
[C---:B------:R-:W-:Y:S01]  /*1abd0*/  LEA.HI.X.SX32 R7, R9.reuse, R2, 0x1, P5 ;  /* 0x0000000209077211 */ /* 0x040fe200028f0eff */
[----:B------:R-:W-:Y:S01]  /*1abe0*/  VIADD R9, R9, UR7 ;  /* 0x0000000709097c36 */ /* 0x000fe20008000000 */
[----:B----4-:R-:W-:-:S03]  /*1abf0*/  ISETP.LT.AND P5, PT, R8, UR15, !P0 ;  /* 0x0000000f08007c0c */ /* 0x010fc6000c7a1270 */
[----:B------:R1:W-:Y:S01]  /*1ac00*/  @P2 STG.E.U8 desc[UR18][R6.64], R35 ;  /* 0x0000002306002986 */ /* 0x0003e2000c101112 */
[C---:B0-----:R-:W-:Y:S01]  /*1ac10*/  IADD3 R4, P2, PT, R9.reuse, R0, RZ ;  /* 0x0000000009047210 */ /* 0x041fe20007f5e0ff */
[----:B------:R-:W-:Y:S01]  /*1ac20*/  VIADD R3, R9, UR7 ;  /* 0x0000000709037c36 */ /* 0x000fe20008000000 */
[----:B------:R-:W-:Y:S02]  /*1ac30*/  PRMT R8, R35, 0x9910, RZ ;  /* 0x0000991023087816 */ /* 0x000fe400000000ff */
[----:B------:R-:W-:Y:S01]  /*1ac40*/  LEA.HI.X.SX32 R5, R9, R2, 0x1, P2 ;  /* 0x0000000209057211 */ /* 0x000fe200010f0eff */
[C---:B------:R-:W-:Y:S01]  /*1ac50*/  VIADD R9, R3.reuse, UR7 ;  /* 0x0000000703097c36 */ /* 0x040fe20008000000 */
[----:B------:R-:W-:Y:S02]  /*1ac60*/  SHF.R.S32.HI R13, RZ, 0x8, R8 ;  /* 0x00000008ff0d7819 */ /* 0x000fe40000011408 */
[----:B-1----:R-:W-:-:S03]  /*1ac70*/  IADD3 R6, P2, PT, R3, R0, RZ ;  /* 0x0000000003067210 */ /* 0x002fc60007f5e0ff */
[----:B------:R-:W-:Y:S01]  /*1ac80*/  @P6 STG.E.U8 desc[UR18][R4.64], R13 ;  /* 0x0000000d04006986 */ /* 0x000fe2000c101112 */
[----:B------:R-:W-:Y:S02]  /*1ac90*/  F2FP.SATFINITE.E4M3.F32.PACK_AB_MERGE_C R37, R37, R36, RZ ;  /* 0x000000242525723e */ /* 0x000fe400048070ff */
[----:B------:R-:W-:Y:S01]  /*1aca0*/  LEA.HI.X.SX32 R7, R3, R2, 0x1, P2 ;  /* 0x0000000203077211 */ /* 0x000fe200010f0eff */
[C---:B------:R-:W-:Y:S01]  /*1acb0*/  VIADD R3, R9.reuse, UR7 ;  /* 0x0000000709037c36 */ /* 0x040fe20008000000 */
[----:B------:R-:W-:Y:S02]  /*1acc0*/  IADD3 R8, P6, PT, R9, R0, RZ ;  /* 0x0000000009087210 */ /* 0x000fe40007fde0ff */
[----:B------:R-:W-:Y:S01]  /*1acd0*/  PRMT R15, R37, 0x9910, RZ ;  /* 0x00009910250f7816 */ /* 0x000fe200000000ff */
[----:B------:R0:W-:Y:S01]  /*1ace0*/  @P4 STG.E.U8 desc[UR18][R6.64], R37 ;  /* 0x0000002506004986 */ /* 0x0001e2000c101112 */
[----:B------:R-:W-:Y:S02]  /*1acf0*/  LEA.HI.X.SX32 R9, R9, R2, 0x1, P6 ;  /* 0x0000000209097211 */ /* 0x000fe400030f0eff */
[----:B------:R-:W-:-:S02]  /*1ad00*/  SHF.R.S32.HI R15, RZ, 0x8, R15 ;  /* 0x00000008ff0f7819 */ /* 0x000fc4000001140f */
[----:B------:R-:W-:Y:S02]  /*1ad10*/  ISETP.LT.AND P2, PT, R11, UR15, !P0 ;  /* 0x0000000f0b007c0c */ /* 0x000fe4000c741270 */
[----:B------:R-:W-:Y:S01]  /*1ad20*/  F2FP.SATFINITE.E4M3.F32.PACK_AB_MERGE_C R39, R39, R38, RZ ;  /* 0x000000262727723e */ /* 0x000fe200048070ff */
[----:B------:R1:W-:Y:S03]  /*1ad30*/  @P3 STG.E.U8 desc[UR18][R8.64], R15 ;  /* 0x0000000f08003986 */ /* 0x0003e6000c101112 */
[----:B0-----:R-:W-:-:S04]  /*1ad40*/  PRMT R6, R39, 0x9910, RZ ;  /* 0x0000991027067816 */ /* 0x001fc800000000ff */
[----:B-1----:R-:W-:Y:S02]  /*1ad50*/  SHF.R.S32.HI R15, RZ, 0x8, R6 ;  /* 0x00000008ff0f7819 */ /* 0x002fe40000011406 */
[----:B------:R-:W-:Y:S02]  /*1ad60*/  F2FP.SATFINITE.E4M3.F32.PACK_AB_MERGE_C R41, R41, R40, RZ ;  /* 0x000000282929723e */ /* 0x000fe400048070ff */
[----:B---3--:R-:W-:Y:S02]  /*1ad70*/  ISETP.LT.AND P4, PT, R10, UR15, !P0 ;  /* 0x0000000f0a007c0c */ /* 0x008fe4000c781270 */
[----:B------:R-:W-:-:S04]  /*1ad80*/  IADD3 R10, P6, PT, R3, R0, RZ ;  /* 0x00000000030a7210 */ /* 0x000fc80007fde0ff */
[C---:B------:R-:W-:Y:S01]  /*1ad90*/  LEA.HI.X.SX32 R11, R3.reuse, R2, 0x1, P6 ;  /* 0x00000002030b7211 */ /* 0x040fe200030f0eff */
[----:B------:R-:W-:-:S04]  /*1ada0*/  VIADD R3, R3, UR7 ;  /* 0x0000000703037c36 */ /* 0x000fc80008000000 */
[----:B------:R0:W-:Y:S01]  /*1adb0*/  @P1 STG.E.U8 desc[UR18][R10.64], R39 ;  /* 0x000000270a001986 */ /* 0x0001e2000c101112 */
[C---:B------:R-:W-:Y:S01]  /*1adc0*/  IADD3 R4, P1, PT, R3.reuse, R0, RZ ;  /* 0x0000000003047210 */ /* 0x040fe20007f3e0ff */
[----:B------:R-:W-:-:S03]  /*1add0*/  VIADD R7, R3, UR7 ;  /* 0x0000000703077c36 */ /* 0x000fc60008000000 */
[----:B------:R-:W-:Y:S02]  /*1ade0*/  LEA.HI.X.SX32 R5, R3, R2, 0x1, P1 ;  /* 0x0000000203057211 */ /* 0x000fe400008f0eff */
[C---:B------:R-:W-:Y:S01]  /*1adf0*/  IADD3 R6, P1, PT, R7.reuse, R0, RZ ;  /* 0x0000000007067210 */ /* 0x040fe20007f3e0ff */
[C---:B------:R-:W-:Y:S01]  /*1ae00*/  VIADD R3, R7.reuse, UR7 ;  /* 0x0000000707037c36 */ /* 0x040fe20008000000 */
[----:B------:R-:W-:Y:S02]  /*1ae10*/  ISETP.LT.AND P3, PT, R16, UR15, !P0 ;  /* 0x0000000f10007c0c */ /* 0x000fe4000c761270 */
[----:B------:R-:W3:Y:S01]  /*1ae20*/  LDL.LU R16, [R1+0x7b4] ;  /* 0x0007b40001107983 */ /* 0x000ee20000300800 */
[----:B------:R-:W-:-:S03]  /*1ae30*/  LEA.HI.X.SX32 R7, R7, R2, 0x1, P1 ;  /* 0x0000000207077211 */ /* 0x000fc600008f0eff */
[----:B------:R-:W4:Y:S01]  /*1ae40*/  LDL.LU R18, [R1+0x7a0] ;  /* 0x0007a00001127983 */ /* 0x000f220000300800 */
[----:B--2---:R-:W-:-:S03]  /*1ae50*/  ISETP.LT.AND P1, PT, R12, UR15, !P0 ;  /* 0x0000000f0c007c0c */ /* 0x004fc6000c721270 */
[----:B------:R-:W2:Y:S04]  /*1ae60*/  LDL.LU R12, [R1+0x79c] ;  /* 0x00079c00010c7983 */ /* 0x000ea80000300800 */
[----:B------:R-:W-:Y:S04]  /*1ae70*/  @P5 STG.E.U8 desc[UR18][R4.64], R15 ;  /* 0x0000000f04005986 */ /* 0x000fe8000c101112 */
[----:B------:R1:W-:Y:S01]  /*1ae80*/  @P2 STG.E.U8 desc[UR18][R6.64], R41 ;  /* 0x0000002906002986 */ /* 0x0003e2000c101112 */
[----:B-----5:R-:W-:-:S03]  /*1ae90*/  ISETP.LT.AND P2, PT, R14, UR15, !P0 ;  /* 0x0000000f0e007c0c */ /* 0x020fc6000c741270 */
[----:B------:R-:W5:Y:S01]  /*1aea0*/  LDL.LU R14, [R1+0x788] ;  /* 0x00078800010e7983 */ /* 0x000f620000300800 */
[C---:B------:R-:W-:Y:S01]  /*1aeb0*/  IADD3 R8, P5, PT, R3.reuse, R0, RZ ;  /* 0x0000000003087210 */ /* 0x040fe20007fbe0ff */
[----:B------:R-:W-:Y:S01]  /*1aec0*/  VIADD R13, R3, UR7 ;  /* 0x00000007030d7c36 */ /* 0x000fe20008000000 */
[----:B------:R-:W-:Y:S02]  /*1aed0*/  ISETP.LT.AND P6, PT, R17, UR15, !P0 ;  /* 0x0000000f11007c0c */ /* 0x000fe4000c7c1270 */
[----:B------:R-:W-:Y:S02]  /*1aee0*/  PRMT R17, R41, 0x9910, RZ ;  /* 0x0000991029117816 */ /* 0x000fe400000000ff */
[----:B------:R-:W-:Y:S02]  /*1aef0*/  LEA.HI.X.SX32 R9, R3, R2, 0x1, P5 ;  /* 0x0000000203097211 */ /* 0x000fe400028f0eff */
[----:B0-----:R-:W-:Y:S02]  /*1af00*/  IADD3 R10, P5, PT, R13, R0, RZ ;  /* 0x000000000d0a7210 */ /* 0x001fe40007fbe0ff */
[----:B------:R-:W-:-:S02]  /*1af10*/  SHF.R.S32.HI R17, RZ, 0x8, R17 ;  /* 0x00000008ff117819 */ /* 0x000fc40000011411 */
[----:B------:R-:W-:Y:S02]  /*1af20*/  F2FP.SATFINITE.E4M3.F32.PACK_AB_MERGE_C R43, R43, R42, RZ ;  /* 0x0000002a2b2b723e */ /* 0x000fe400048070ff */
[C---:B------:R-:W-:Y:S01]  /*1af30*/  LEA.HI.X.SX32 R11, R13.reuse, R2, 0x1, P5 ;  /* 0x000000020d0b7211 */ /* 0x040fe200028f0eff */
[----:B------:R-:W-:Y:S01]  /*1af40*/  VIADD R13, R13, UR7 ;  /* 0x000000070d0d7c36 */ /* 0x000fe20008000000 */
[----:B------:R0:W-:Y:S01]  /*1af50*/  @P4 STG.E.U8 desc[UR18][R8.64], R17 ;  /* 0x0000001108004986 */ /* 0x0001e2000c101112 */
[----:B-1----:R-:W-:-:S03]  /*1af60*/  PRMT R6, R43, 0x9910, RZ ;  /* 0x000099102b067816 */ /* 0x002fc600000000ff */
[----:B------:R1:W-:Y:S01]  /*1af70*/  @P3 STG.E.U8 desc[UR18][R10.64], R43 ;  /* 0x0000002b0a003986 */ /* 0x0003e2000c101112 */
[C---:B------:R-:W-:Y:S01]  /*1af80*/  IADD3 R4, P3, PT, R13.reuse, R0, RZ ;  /* 0x000000000d047210 */ /* 0x040fe20007f7e0ff */
[----:B------:R-:W-:-:S03]  /*1af90*/  VIADD R3, R13, UR7 ;  /* 0x000000070d037c36 */ /* 0x000fc60008000000 */
[----:B------:R-:W-:Y:S02]  /*1afa0*/  LEA.HI.X.SX32 R5, R13, R2, 0x1, P3 ;  /* 0x000000020d057211 */ /* 0x000fe400018f0eff */
[----:B------:R-:W-:Y:S02]  /*1afb0*/  SHF.R.S32.HI R13, RZ, 0x8, R6 ;  /* 0x00000008ff0d7819 */ /* 0x000fe40000011406 */
[----:B------:R-:W-:-:S04]  /*1afc0*/  IADD3 R6, P3, PT, R3, R0, RZ ;  /* 0x0000000003067210 */ /* 0x000fc80007f7e0ff */
[----:B------:R-:W-:Y:S02]  /*1afd0*/  LEA.HI.X.SX32 R7, R3, R2, 0x1, P3 ;  /* 0x0000000203077211 */ /* 0x000fe400018f0eff */
[----:B------:R-:W-:Y:S01]  /*1afe0*/  F2FP.SATFINITE.E4M3.F32.PACK_AB_MERGE_C R45, R45, R44, RZ ;  /* 0x0000002c2d2d723e */ /* 0x000fe200048070ff */
[----:B------:R-:W-:Y:S04]  /*1aff0*/  @P6 STG.E.U8 desc[UR18][R4.64], R13 ;  /* 0x0000000d04006986 */ /* 0x000fe8000c101112 */
[----:B------:R0:W-:Y:S01]  /*1b000*/  @P1 STG.E.U8 desc[UR18][R6.64], R45 ;  /* 0x0000002d06001986 */ /* 0x0001e2000c101112 */
[----:B---3--:R-:W-:-:S03]  /*1b010*/  ISETP.LT.AND P4, PT, R16, UR15, !P0 ;  /* 0x0000000f10007c0c */ /* 0x008fc6000c781270 */
[----:B------:R-:W3:Y:S04]  /*1b020*/  LDL.LU R16, [R1+0x784] ;  /* 0x0007840001107983 */ /* 0x000ee80000300800 */
[----:B0-----:R-:W3:Y:S01]  /*1b030*/  LDL.LU R17, [R1+0x73c] ;  /* 0x00073c0001117983 */ /* 0x001ee20000300800 */
[----:B--2---:R-:W-:-:S03]  /*1b040*/  ISETP.LT.AND P3, PT, R12, UR15, !P0 ;  /* 0x0000000f0c007c0c */ /* 0x004fc6000c761270 */
[----:B------:R-:W2:Y:S01]  /*1b050*/  LDL.LU R12, [R1+0x738] ;  /* 0x00073800010c7983 */ /* 0x000ea20000300800 */
[----:B-----5:R-:W-:-:S03]  /*1b060*/  ISETP.LT.AND P1, PT, R14, UR15, !P0 ;  /* 0x0000000f0e007c0c */ /* 0x020fc6000c721270 */
[----:B------:R-:W5:Y:S01]  /*1b070*/  LDL.LU R14, [R1+0x734] ;  /* 0x00073400010e7983 */ /* 0x000f620000300800 */
[----:B------:R-:W-:-:S04]  /*1b080*/  VIADD R9, R3, UR7 ;  /* 0x0000000703097c36 */ /* 0x000fc80008000000 */
[C---:B------:R-:W-:Y:S01]  /*1b090*/  VIADD R3, R9.reuse, UR7 ;  /* 0x0000000709037c36 */ /* 0x040fe20008000000 */
[----:B------:R-:W-:Y:S02]  /*1b0a0*/  IADD3 R8, P6, PT, R9, R0, RZ ;  /* 0x0000000009087210 */ /* 0x000fe40007fde0ff */
[----:B------:R-:W-:Y:S02]  /*1b0b0*/  PRMT R15, R45, 0x9910, RZ ;  /* 0x000099102d0f7816 */ /* 0x000fe400000000ff */
[----:B------:R-:W-:Y:S02]  /*1b0c0*/  LEA.HI.X.SX32 R9, R9, R2, 0x1, P6 ;  /* 0x0000000209097211 */ /* 0x000fe400030f0eff */
[----:B-1----:R-:W-:Y:S02]  /*1b0d0*/  IADD3 R10, P6, PT, R3, R0, RZ ;  /* 0x00000000030a7210 */ /* 0x002fe40007fde0ff */
[----:B------:R-:W-:Y:S02]  /*1b0e0*/  SHF.R.S32.HI R15, RZ, 0x8, R15 ;  /* 0x00000008ff0f7819 */ /* 0x000fe4000001140f */
[----:B------:R-:W-:-:S02]  /*1b0f0*/  F2FP.SATFINITE.E4M3.F32.PACK_AB_MERGE_C R47, R47, R46, RZ ;  /* 0x0000002e2f2f723e */ /* 0x000fc400048070ff */
[C---:B------:R-:W-:Y:S01]  /*1b100*/  LEA.HI.X.SX32 R11, R3.reuse, R2, 0x1, P6 ;  /* 0x00000002030b7211 */ /* 0x040fe200030f0eff */
[----:B------:R-:W-:Y:S01]  /*1b110*/  VIADD R3, R3, UR7 ;  /* 0x0000000703037c36 */ /* 0x000fe20008000000 */
[----:B------:R0:W-:Y:S01]  /*1b120*/  @P2 STG.E.U8 desc[UR18][R8.64], R15 ;  /* 0x0000000f08002986 */ /* 0x0001e2000c101112 */
[----:B------:R-:W-:Y:S02]  /*1b130*/  PRMT R6, R47, 0x9910, RZ ;  /* 0x000099102f067816 */ /* 0x000fe400000000ff */
[C---:B------:R-:W-:Y:S01]  /*1b140*/  VIADD R7, R3.reuse, UR7 ;  /* 0x0000000703077c36 */ /* 0x040fe20008000000 */
[----:B------:R1:W-:Y:S01]  /*1b150*/  @P4 STG.E.U8 desc[UR18][R10.64], R47 ;  /* 0x0000002f0a004986 */ /* 0x0003e2000c101112 */
[----:B------:R-:W-:-:S04]  /*1b160*/  IADD3 R4, P4, PT, R3, R0, RZ ;  /* 0x0000000003047210 */ /* 0x000fc80007f9e0ff */
[----:B------:R-:W-:Y:S02]  /*1b170*/  LEA.HI.X.SX32 R5, R3, R2, 0x1, P4 ;  /* 0x0000000203057211 */ /* 0x000fe400020f0eff */
[----:B0-----:R-:W-:Y:S02]  /*1b180*/  SHF.R.S32.HI R15, RZ, 0x8, R6 ;  /* 0x00000008ff0f7819 */ /* 0x001fe40000011406 */
[C---:B------:R-:W-:Y:S01]  /*1b190*/  IADD3 R6, P4, PT, R7.reuse, R0, RZ ;  /* 0x0000000007067210 */ /* 0x040fe20007f9e0ff */
[C---:B------:R-:W-:Y:S01]  /*1b1a0*/  VIADD R3, R7.reuse, UR7 ;  /* 0x0000000707037c36 */ /* 0x040fe20008000000 */
[----:B----4-:R-:W-:Y:S02]  /*1b1b0*/  ISETP.LT.AND P5, PT, R18, UR15, !P0 ;  /* 0x0000000f12007c0c */ /* 0x010fe4000c7a1270 */
[----:B------:R-:W4:Y:S01]  /*1b1c0*/  LDL.LU R18, [R1+0x730] ;  /* 0x0007300001127983 */ /* 0x000f220000300800 */
[----:B------:R-:W-:Y:S02]  /*1b1d0*/  LEA.HI.X.SX32 R7, R7, R2, 0x1, P4 ;  /* 0x0000000207077211 */ /* 0x000fe400020f0eff */
[----:B------:R-:W-:-:S08]  /*1b1e0*/  F2FP.SATFINITE.E4M3.F32.PACK_AB_MERGE_C R49, R49, R48, RZ ;  /* 0x000000303131723e */ /* 0x000fd000048070ff */
[----:B------:R-:W-:Y:S04]  /*1b1f0*/  @P5 STG.E.U8 desc[UR18][R4.64], R15 ;  /* 0x0000000f04005986 */ /* 0x000fe8000c101112 */
[----:B------:R0:W-:Y:S01]  /*1b200*/  @P3 STG.E.U8 desc[UR18][R6.64], R49 ;  /* 0x0000003106003986 */ /* 0x0001e2000c101112 */
[----:B---3--:R-:W-:-:S03]  /*1b210*/  ISETP.LT.AND P2, PT, R16, UR15, !P0 ;  /* 0x0000000f10007c0c */ /* 0x008fc6000c741270 */
[----:B------:R-:W3:Y:S01]  /*1b220*/  LDL.LU R16, [R1+0x72c] ;  /* 0x00072c0001107983 */ /* 0x000ee20000300800 */
[----:B--2---:R-:W-:-:S03]  /*1b230*/  ISETP.LT.AND P4, PT, R12, UR15, !P0 ;  /* 0x0000000f0c007c0c */ /* 0x004fc6000c781270 */
[----:B------:R-:W2:Y:S01]  /*1b240*/  LDL.LU R12, [R1+0x728] ;  /* 0x00072800010c7983 */ /* 0x000ea20000300800 */
[----:B-----5:R-:W-:-:S03]  /*1b250*/  ISETP.LT.AND P3, PT, R14, UR15, !P0 ;  /* 0x0000000f0e007c0c */ /* 0x020fc6000c761270 */
[----:B------:R-:W5:Y:S01]  /*1b260*/  LDL.LU R14, [R1+0x724] ;  /* 0x00072400010e7983 */ /* 0x000f620000300800 */
[C---:B------:R-:W-:Y:S01]  /*1b270*/  IADD3 R8, P5, PT, R3.reuse, R0, RZ ;  /* 0x0000000003087210 */ /* 0x040fe20007fbe0ff */
[----:B------:R-:W-:Y:S01]  /*1b280*/  VIADD R13, R3, UR7 ;  /* 0x00000007030d7c36 */ /* 0x000fe20008000000 */
[----:B------:R-:W-:Y:S01]  /*1b290*/  ISETP.LT.AND P6, PT, R17, UR15, !P0 ;  /* 0x0000000f11007c0c */ /* 0x000fe2000c7c1270 */
[----:B------:R-:W5:Y:S01]  /*1b2a0*/  LDL.LU R19, [R1+0x720] ;  /* 0x0007200001137983 */ /* 0x000f620000300800 */
[----:B------:R-:W-:Y:S02]  /*1b2b0*/  PRMT R17, R49, 0x9910, RZ ;  /* 0x0000991031117816 */ /* 0x000fe400000000ff */
[----:B------:R-:W-:Y:S02]  /*1b2c0*/  LEA.HI.X.SX32 R9, R3, R2, 0x1, P5 ;  /* 0x0000000203097211 */ /* 0x000fe400028f0eff */
[----:B-1----:R-:W-:Y:S02]  /*1b2d0*/  IADD3 R10, P5, PT, R13, R0, RZ ;  /* 0x000000000d0a7210 */ /* 0x002fe40007fbe0ff */
[----:B------:R-:W-:-:S02]  /*1b2e0*/  SHF.R.S32.HI R17, RZ, 0x8, R17 ;  /* 0x00000008ff117819 */ /* 0x000fc40000011411 */
[----:B------:R-:W-:Y:S02]  /*1b2f0*/  F2FP.SATFINITE.E4M3.F32.PACK_AB_MERGE_C R51, R51, R50, RZ ;  /* 0x000000323333723e */ /* 0x000fe400048070ff */
[C---:B------:R-:W-:Y:S01]  /*1b300*/  LEA.HI.X.SX32 R11, R13.reuse, R2, 0x1, P5 ;  /* 0x000000020d0b7211 */ /* 0x040fe200028f0eff */
[----:B------:R-:W-:Y:S01]  /*1b310*/  VIADD R13, R13, UR7 ;  /* 0x000000070d0d7c36 */ /* 0x000fe20008000000 */
[----:B------:R1:W-:Y:S01]  /*1b320*/  @P1 STG.E.U8 desc[UR18][R8.64], R17 ;  /* 0x0000001108001986 */ /* 0x0003e2000c101112 */
[----:B0-----:R-:W-:-:S03]  /*1b330*/  PRMT R6, R51, 0x9910, RZ ;  /* 0x0000991033067816 */ /* 0x001fc600000000ff */
[----:B------:R0:W-:Y:S01]  /*1b340*/  @P2 STG.E.U8 desc[UR18][R10.64], R51 ;  /* 0x000000330a002986 */ /* 0x0001e2000c101112 */
[C---:B------:R-:W-:Y:S01]  /*1b350*/  IADD3 R4, P2, PT, R13.reuse, R0, RZ ;  /* 0x000000000d047210 */ /* 0x040fe20007f5e0ff */
[----:B------:R-:W-:-:S03]  /*1b360*/  VIADD R3, R13, UR7 ;  /* 0x000000070d037c36 */ /* 0x000fc60008000000 */
[----:B------:R-:W-:Y:S02]  /*1b370*/  LEA.HI.X.SX32 R5, R13, R2, 0x1, P2 ;  /* 0x000000020d057211 */ /* 0x000fe400010f0eff */
[----:B------:R-:W-:Y:S01]  /*1b380*/  SHF.R.S32.HI R13, RZ, 0x8, R6 ;  /* 0x00000008ff0d7819 */ /* 0x000fe20000011406 */
[----:B-1----:R-:W5:Y:S01]  /*1b390*/  LDL.LU R17, [R1+0x71c] ;  /* 0x00071c0001117983 */ /* 0x002f620000300800 */
[----:B------:R-:W-:-:S04]  /*1b3a0*/  IADD3 R6, P2, PT, R3, R0, RZ ;  /* 0x0000000003067210 */ /* 0x000fc80007f5e0ff */
[----:B------:R-:W-:Y:S02]  /*1b3b0*/  LEA.HI.X.SX32 R7, R3, R2, 0x1, P2 ;  /* 0x0000000203077211 */ /* 0x000fe400010f0eff */
[----:B------:R-:W-:Y:S02]  /*1b3c0*/  F2FP.SATFINITE.E4M3.F32.PACK_AB_MERGE_C R53, R53, R52, RZ ;  /* 0x000000343535723e */ /* 0x000fe400048070ff */
[----:B----4-:R-:W-:Y:S01]  /*1b3d0*/  ISETP.LT.AND P1, PT, R18, UR15, !P0 ;  /* 0x0000000f12007c0c */ /* 0x010fe2000c721270 */
[----:B------:R-:W-:Y:S04]  /*1b3e0*/  @P6 STG.E.U8 desc[UR18][R4.64], R13 ;  /* 0x0000000d04006986 */ /* 0x000fe8000c101112 */
[----:B------:R1:W-:Y:S01]  /*1b3f0*/  @P4 STG.E.U8 desc[UR18][R6.64], R53 ;  /* 0x0000003506004986 */ /* 0x0003e2000c101112 */
[----:B---3--:R-:W-:-:S02]  /*1b400*/  ISETP.LT.AND P5, PT, R16, UR15, !P0 ;  /* 0x0000000f10007c0c */ /* 0x008fc4000c7a1270 */
[----:B--2---:R-:W-:Y:S02]  /*1b410*/  ISETP.LT.AND P2, PT, R12, UR15, !P0 ;  /* 0x0000000f0c007c0c */ /* 0x004fe4000c741270 */
[----:B------:R-:W2:Y:S04]  /*1b420*/  LDL.LU R12, [R1+0x718] ;  /* 0x00071800010c7983 */ /* 0x000ea80000300800 */
[----:B------:R-:W3:Y:S04]  /*1b430*/  LDL.LU R18, [R1+0x714] ;  /* 0x0007140001127983 */ /* 0x000ee80000300800 */
[----:B------:R-:W4:Y:S01]  /*1b440*/  LDL.LU R16, [R1+0x710] ;  /* 0x0007100001107983 */ /* 0x000f220000300800 */
[----:B-----5:R-:W-:-:S03]  /*1b450*/  ISETP.LT.AND P4, PT, R14, UR15, !P0 ;  /* 0x0000000f0e007c0c */ /* 0x020fc6000c781270 */
[----:B------:R-:W5:Y:S01]  /*1b460*/  LDL.LU R14, [R1+0x70c] ;  /* 0x00070c00010e7983 */ /* 0x000f620000300800 */
[----:B------:R-:W-:-:S04]  /*1b470*/  VIADD R9, R3, UR7 ;  /* 0x0000000703097c36 */ /* 0x000fc80008000000 */
[C---:B------:R-:W-:Y:S01]  /*1b480*/  VIADD R3, R9.reuse, UR7 ;  /* 0x0000000709037c36 */ /* 0x040fe20008000000 */
[----:B------:R-:W-:Y:S02]  /*1b490*/  IADD3 R8, P6, PT, R9, R0, RZ ;  /* 0x0000000009087210 */ /* 0x000fe40007fde0ff */
[----:B------:R-:W-:Y:S02]  /*1b4a0*/  PRMT R15, R53, 0x9910, RZ ;  /* 0x00009910350f7816 */ /* 0x000fe400000000ff */
[----:B------:R-:W-:Y:S02]  /*1b4b0*/  LEA.HI.X.SX32 R9, R9, R2, 0x1, P6 ;  /* 0x0000000209097211 */ /* 0x000fe400030f0eff */
[----:B0-----:R-:W-:Y:S02]  /*1b4c0*/  IADD3 R10, P6, PT, R3, R0, RZ ;  /* 0x00000000030a7210 */ /* 0x001fe40007fde0ff */
[----:B------:R-:W-:Y:S02]  /*1b4d0*/  SHF.R.S32.HI R15, RZ, 0x8, R15 ;  /* 0x00000008ff0f7819 */ /* 0x000fe4000001140f */
[----:B------:R-:W-:-:S02]  /*1b4e0*/  F2FP.SATFINITE.E4M3.F32.PACK_AB_MERGE_C R55, R55, R54, RZ ;  /* 0x000000363737723e */ /* 0x000fc400048070ff */
[C---:B------:R-:W-:Y:S01]  /*1b4f0*/  LEA.HI.X.SX32 R11, R3.reuse, R2, 0x1, P6 ;  /* 0x00000002030b7211 */ /* 0x040fe200030f0eff */
[----:B------:R-:W-:Y:S01]  /*1b500*/  VIADD R3, R3, UR7 ;  /* 0x0000000703037c36 */ /* 0x000fe20008000000 */
[----:B------:R0:W-:Y:S01]  /*1b510*/  @P3 STG.E.U8 desc[UR18][R8.64], R15 ;  /* 0x0000000f08003986 */ /* 0x0001e2000c101112 */
[----:B-1----:R-:W-:Y:S02]  /*1b520*/  PRMT R6, R55, 0x9910, RZ ;  /* 0x0000991037067816 */ /* 0x002fe400000000ff */
[C---:B------:R-:W-:Y:S01]  /*1b530*/  VIADD R7, R3.reuse, UR7 ;  /* 0x0000000703077c36 */ /* 0x040fe20008000000 */
[----:B------:R1:W-:Y:S01]  /*1b540*/  @P1 STG.E.U8 desc[UR18][R10.64], R55 ;  /* 0x000000370a001986 */ /* 0x0003e2000c101112 */
[----:B------:R-:W-:-:S04]  /*1b550*/  IADD3 R4, P1, PT, R3, R0, RZ ;  /* 0x0000000003047210 */ /* 0x000fc80007f3e0ff */
[----:B------:R-:W-:Y:S01]  /*1b560*/  LEA.HI.X.SX32 R5, R3, R2, 0x1, P1 ;  /* 0x0000000203057211 */ /* 0x000fe200008f0eff */
[C---:B------:R-:W-:Y:S01]  /*1b570*/  VIADD R3, R7.reuse, UR7 ;  /* 0x0000000707037c36 */ /* 0x040fe20008000000 */
[----:B0-----:R-:W-:Y:S02]  /*1b580*/  SHF.R.S32.HI R15, RZ, 0x8, R6 ;  /* 0x00000008ff0f7819 */ /* 0x001fe40000011406 */
[----:B------:R-:W-:Y:S01]  /*1b590*/  IADD3 R6, P1, PT, R7, R0, RZ ;  /* 0x0000000007067210 */ /* 0x000fe20007f3e0ff */
[----:B------:R-:W-:Y:S01]  /*1b5a0*/  VIADD R13, R3, UR7 ;  /* 0x00000007030d7c36 */ /* 0x000fe20008000000 */
[----:B------:R-:W-:Y:S01]  /*1b5b0*/  F2FP.SATFINITE.E4M3.F32.PACK_AB_MERGE_C R57, R57, R56, RZ ;  /* 0x000000383939723e */ /* 0x000fe200048070ff */
[----:B------:R0:W-:Y:S01]  /*1b5c0*/  @P5 STG.E.U8 desc[UR18][R4.64], R15 ;  /* 0x0000000f04005986 */ /* 0x0001e2000c101112 */
[----:B------:R-:W-:Y:S02]  /*1b5d0*/  LEA.HI.X.SX32 R7, R7, R2, 0x1, P1 ;  /* 0x0000000207077211 */ /* 0x000fe400008f0eff */
[----:B------:R-:W-:-:S02]  /*1b5e0*/  IADD3 R8, P5, PT, R3, R0, RZ ;  /* 0x0000000003087210 */ /* 0x000fc40007fbe0ff */
[----:B------:R-:W-:Y:S02]  /*1b5f0*/  ISETP.LT.AND P6, PT, R17, UR15, !P0 ;  /* 0x0000000f11007c0c */ /* 0x000fe4000c7c1270 */
[----:B------:R-:W-:Y:S02]  /*1b600*/  PRMT R17, R57, 0x9910, RZ ;  /* 0x0000991039117816 */ /* 0x000fe400000000ff */
[----:B------:R-:W-:Y:S02]  /*1b610*/  LEA.HI.X.SX32 R9, R3, R2, 0x1, P5 ;  /* 0x0000000203097211 */ /* 0x000fe400028f0eff */
[C---:B-1----:R-:W-:Y:S01]  /*1b620*/  IADD3 R10, P5, PT, R13.reuse, R0, RZ ;  /* 0x000000000d0a7210 */ /* 0x042fe20007fbe0ff */
[----:B------:R-:W-:Y:S01]  /*1b630*/  @P2 STG.E.U8 desc[UR18][R6.64], R57 ;  /* 0x0000003906002986 */ /* 0x000fe2000c101112 */
[----:B------:R-:W-:Y:S02]  /*1b640*/  SHF.R.S32.HI R17, RZ, 0x8, R17 ;  /* 0x00000008ff117819 */ /* 0x000fe40000011411 */
[----:B------:R-:W-:-:S03]  /*1b650*/  LEA.HI.X.SX32 R11, R13, R2, 0x1, P5 ;  /* 0x000000020d0b7211 */ /* 0x000fc600028f0eff */
[----:B------:R1:W-:Y:S01]  /*1b660*/  @P4 STG.E.U8 desc[UR18][R8.64], R17 ;  /* 0x0000001108004986 */ /* 0x0003e2000c101112 */
[----:B--2---:R-:W-:-:S03]  /*1b670*/  ISETP.LT.AND P1, PT, R12, UR15, !P0 ;  /* 0x0000000f0c007c0c */ /* 0x004fc6000c721270 */
[----:B------:R-:W2:Y:S01]  /*1b680*/  LDL.LU R12, [R1+0x708] ;  /* 0x00070800010c7983 */ /* 0x000ea20000300800 */
[----:B---3--:R-:W-:-:S03]  /*1b690*/  ISETP.LT.AND P2, PT, R18, UR15, !P0 ;  /* 0x0000000f12007c0c */ /* 0x008fc6000c741270 */
[----:B------:R-:W3:Y:S01]  /*1b6a0*/  LDL.LU R18, [R1+0x700] ;  /* 0x0007000001127983 */ /* 0x000ee20000300800 */
[----:B----4-:R-:W-:-:S03]  /*1b6b0*/  ISETP.LT.AND P5, PT, R16, UR15, !P0 ;  /* 0x0000000f10007c0c */ /* 0x010fc6000c7a1270 */
[----:B------:R-:W4:Y:S01]  /*1b6c0*/  LDL.LU R16, [R1+0x6fc] ;  /* 0x0006fc0001107983 */ /* 0x000f220000300800 */
[----:B-----5:R-:W-:-:S03]  /*1b6d0*/  ISETP.LT.AND P4, PT, R14, UR15, !P0 ;  /* 0x0000000f0e007c0c */ /* 0x020fc6000c781270 */
[----:B------:R-:W5:Y:S01]  /*1b6e0*/  LDL.LU R14, [R1+0x704] ;  /* 0x00070400010e7983 */ /* 0x000f620000300800 */
[----:B------:R-:W-:Y:S01]  /*1b6f0*/  ISETP.LT.AND P3, PT, R19, UR15, !P0 ;  /* 0x0000000f13007c0c */ /* 0x000fe2000c761270 */
[----:B------:R-:W-:Y:S01]  /*1b700*/  VIADD R13, R13, UR7 ;  /* 0x000000070d0d7c36 */ /* 0x000fe20008000000 */
[----:B------:R-:W-:-:S03]  /*1b710*/  F2FP.SATFINITE.E4M3.F32.PACK_AB_MERGE_C R59, R59, R58, RZ ;  /* 0x0000003a3b3b723e */ /* 0x000fc600048070ff */
[----:B------:R-:W-:Y:S01]  /*1b720*/  VIADD R3, R13, UR7 ;  /* 0x000000070d037c36 */ /* 0x000fe20008000000 */
[----:B0-----:R-:W-:-:S07]  /*1b730*/  PRMT R15, R59, 0x9910, RZ ;  /* 0x000099103b0f7816 */ /* 0x001fce00000000ff */
[----:B------:R0:W-:Y:S01]  /*1b740*/  @P3 STG.E.U8 desc[UR18][R10.64], R59 ;  /* 0x0000003b0a003986 */ /* 0x0001e2000c101112 */
[----:B------:R-:W-:Y:S01]  /*1b750*/  IADD3 R4, P3, PT, R13, R0, RZ ;  /* 0x000000000d047210 */ /* 0x000fe20007f7e0ff */
[----:B-1----:R-:W-:-:S03]  /*1b760*/  VIADD R9, R3, UR7 ;  /* 0x0000000703097c36 */ /* 0x002fc60008000000 */
[----:B------:R-:W-:Y:S02]  /*1b770*/  LEA.HI.X.SX32 R5, R13, R2, 0x1, P3 ;  /* 0x000000020d057211 */ /* 0x000fe400018f0eff */
[C---:B------:R-:W-:Y:S02]  /*1b780*/  IADD3 R6, P3, PT, R3.reuse, R0, RZ ;  /* 0x0000000003067210 */ /* 0x040fe40007f7e0ff */
[----:B------:R-:W-:Y:S02]  /*1b790*/  SHF.R.S32.HI R15, RZ, 0x8, R15 ;  /* 0x00000008ff0f7819 */ /* 0x000fe4000001140f */
[----:B------:R-:W-:Y:S01]  /*1b7a0*/  LEA.HI.X.SX32 R7, R3, R2, 0x1, P3 ;  /* 0x0000000203077211 */ /* 0x000fe200018f0eff */
[----:B------:R-:W-:Y:S01]  /*1b7b0*/  VIADD R3, R9, UR7 ;  /* 0x0000000709037c36 */ /* 0x000fe20008000000 */
[----:B------:R-:W-:Y:S01]  /*1b7c0*/  F2FP.SATFINITE.E4M3.F32.PACK_AB_MERGE_C R61, R61, R60, RZ ;  /* 0x0000003c3d3d723e */ /* 0x000fe200048070ff */
[----:B------:R1:W-:Y:S02]  /*1b7d0*/  @P6 STG.E.U8 desc[UR18][R4.64], R15 ;  /* 0x0000000f04006986 */ /* 0x0003e4000c101112 */
[----:B------:R-:W-:-:S02]  /*1b7e0*/  VIADD R13, R3, UR7 ;  /* 0x00000007030d7c36 */ /* 0x000fc40008000000 */
[----:B------:R-:W-:Y:S01]  /*1b7f0*/  @P1 STG.E.U8 desc[UR18][R6.64], R61 ;  /* 0x0000003d06001986 */ /* 0x000fe2000c101112 */
[-C--:B0-----:R-:W-:Y:S02]  /*1b800*/  IADD3 R10, P1, PT, R3, R0.reuse, RZ ;  /* 0x00000000030a7210 */ /* 0x081fe40007f3e0ff */
[----:B------:R-:W-:Y:S02]  /*1b810*/  IADD3 R8, P6, PT, R9, R0, RZ ;  /* 0x0000000009087210 */ /* 0x000fe40007fde0ff */
[-C--:B------:R-:W-:Y:S01]  /*1b820*/  LEA.HI.X.SX32 R11, R3, R2.reuse, 0x1, P1 ;  /* 0x00000002030b7211 */ /* 0x080fe200008f0eff */
[----:B-1----:R-:W-:Y:S01]  /*1b830*/  VIADD R15, R13, UR7 ;  /* 0x000000070d0f7c36 */ /* 0x002fe20008000000 */
[----:B------:R-:W-:Y:S02]  /*1b840*/  LEA.HI.X.SX32 R9, R9, R2, 0x1, P6 ;  /* 0x0000000209097211 */ /* 0x000fe400030f0eff */
[----:B------:R-:W-:Y:S01]  /*1b850*/  IADD3 R4, P1, PT, R13, R0, RZ ;  /* 0x000000000d047210 */ /* 0x000fe20007f3e0ff */
[----:B------:R-:W-:Y:S01]  /*1b860*/  VIADD R3, R15, UR7 ;  /* 0x000000070f037c36 */ /* 0x000fe20008000000 */
[----:B------:R-:W-:-:S02]  /*1b870*/  PRMT R17, R61, 0x9910, RZ ;  /* 0x000099103d117816 */ /* 0x000fc400000000ff */
[----:B------:R-:W-:Y:S02]  /*1b880*/  LEA.HI.X.SX32 R5, R13, R2, 0x1, P1 ;  /* 0x000000020d057211 */ /* 0x000fe400008f0eff */
[----:B------:R-:W-:Y:S02]  /*1b890*/  SHF.R.S32.HI R17, RZ, 0x8, R17 ;  /* 0x00000008ff117819 */ /* 0x000fe40000011411 */
[----:B------:R-:W-:-:S03]  /*1b8a0*/  F2FP.SATFINITE.E4M3.F32.PACK_AB_MERGE_C R63, R63, R62, RZ ;  /* 0x0000003e3f3f723e */ /* 0x000fc600048070ff */
[----:B------:R0:W-:Y:S01]  /*1b8b0*/  @P2 STG.E.U8 desc[UR18][R8.64], R17 ;  /* 0x0000001108002986 */ /* 0x0001e2000c101112 */
[----:B------:R-:W-:Y:S02]  /*1b8c0*/  F2FP.SATFINITE.E4M3.F32.PACK_AB_MERGE_C R65, R65, R64, RZ ;  /* 0x000000404141723e */ /* 0x000fe400048070ff */
[----:B------:R-:W-:-:S04]  /*1b8d0*/  F2FP.SATFINITE.E4M3.F32.PACK_AB_MERGE_C R67, R67, R66, RZ ;  /* 0x000000424343723e */ /* 0x000fc800048070ff */
[----:B------:R-:W-:Y:S02]  /*1b8e0*/  PRMT R19, R67, 0x9910, RZ ;  /* 0x0000991043137816 */ /* 0x000fe400000000ff */
[----:B0-----:R-:W-:Y:S01]  /*1b8f0*/  PRMT R17, R65, 0x9910, RZ ;  /* 0x0000991041117816 */ /* 0x001fe200000000ff */
[----:B------:R0:W-:Y:S01]  /*1b900*/  @P5 STG.E.U8 desc[UR18][R10.64], R63 ;  /* 0x0000003f0a005986 */ /* 0x0001e2000c101112 */
[----:B------:R-:W-:Y:S02]  /*1b910*/  SHF.R.S32.HI R19, RZ, 0x8, R19 ;  /* 0x00000008ff137819 */ /* 0x000fe40000011413 */
[----:B------:R-:W-:Y:S02]  /*1b920*/  SHF.R.S32.HI R17, RZ, 0x8, R17 ;  /* 0x00000008ff117819 */ /* 0x000fe40000011411 */
[----:B--2---:R-:W-:Y:S02]  /*1b930*/  ISETP.LT.AND P3, PT, R12, UR15, !P0 ;  /* 0x0000000f0c007c0c */ /* 0x004fe4000c761270 */
[----:B------:R-:W-:-:S04]  /*1b940*/  IADD3 R12, P6, PT, R15, R0, RZ ;  /* 0x000000000f0c7210 */ /* 0x000fc80007fde0ff */
[----:B------:R-:W-:Y:S01]  /*1b950*/  LEA.HI.X.SX32 R13, R15, R2, 0x1, P6 ;  /* 0x000000020f0d7211 */ /* 0x000fe200030f0eff */
[C---:B------:R-:W-:Y:S01]  /*1b960*/  VIADD R15, R3.reuse, UR7 ;  /* 0x00000007030f7c36 */ /* 0x040fe20008000000 */
[C---:B------:R-:W-:Y:S02]  /*1b970*/  IADD3 R6, P6, PT, R3.reuse, R0, RZ ;  /* 0x0000000003067210 */ /* 0x040fe40007fde0ff */
[----:B----4-:R-:W-:Y:S02]  /*1b980*/  ISETP.LT.AND P1, PT, R16, UR15, !P0 ;  /* 0x0000000f10007c0c */ /* 0x010fe4000c721270 */
[----:B------:R-:W-:Y:S01]  /*1b990*/  LEA.HI.X.SX32 R7, R3, R2, 0x1, P6 ;  /* 0x0000000203077211 */ /* 0x000fe200030f0eff */
[C---:B------:R-:W-:Y:S01]  /*1b9a0*/  VIADD R3, R15.reuse, UR7 ;  /* 0x000000070f037c36 */ /* 0x040fe20008000000 */
[----:B------:R-:W-:Y:S02]  /*1b9b0*/  IADD3 R8, P6, PT, R15, R0, RZ ;  /* 0x000000000f087210 */ /* 0x000fe40007fde0ff */
[----:B------:R-:W-:-:S02]  /*1b9c0*/  PRMT R16, R63, 0x9910, RZ ;  /* 0x000099103f107816 */ /* 0x000fc400000000ff */
[----:B---3--:R-:W-:Y:S02]  /*1b9d0*/  ISETP.LT.AND P2, PT, R18, UR15, !P0 ;  /* 0x0000000f12007c0c */ /* 0x008fe4000c741270 */
[----:B-----5:R-:W-:Y:S02]  /*1b9e0*/  ISETP.LT.AND P0, PT, R14, UR15, !P0 ;  /* 0x0000000f0e007c0c */ /* 0x020fe4000c701270 */
[----:B------:R-:W-:Y:S02]  /*1b9f0*/  LEA.HI.X.SX32 R9, R15, R2, 0x1, P6 ;  /* 0x000000020f097211 */ /* 0x000fe400030f0eff */
[----:B------:R-:W-:Y:S01]  /*1ba00*/  IADD3 R14, P6, PT, R3, R0, RZ ;  /* 0x00000000030e7210 */ /* 0x000fe20007fde0ff */
[----:B------:R-:W-:-:S03]  /*1ba10*/  IMAD.MOV.U32 R0, RZ, RZ, R16 ;  /* 0x000000ffff007224 */ /* 0x000fc600078e0010 */
[----:B------:R-:W-:Y:S02]  /*1ba20*/  LEA.HI.X.SX32 R15, R3, R2, 0x1, P6 ;  /* 0x00000002030f7211 */ /* 0x000fe400030f0eff */
[----:B------:R-:W-:-:S05]  /*1ba30*/  SHF.R.S32.HI R3, RZ, 0x8, R0 ;  /* 0x00000008ff037819 */ /* 0x000fca0000011400 */
[----:B------:R0:W-:Y:S04]  /*1ba40*/  @P4 STG.E.U8 desc[UR18][R4.64], R3 ;  /* 0x0000000304004986 */ /* 0x0001e8000c101112 */
[----:B------:R0:W-:Y:S04]  /*1ba50*/  @P3 STG.E.U8 desc[UR18][R12.64], R65 ;  /* 0x000000410c003986 */ /* 0x0001e8000c101112 */
[----:B------:R0:W-:Y:S04]  /*1ba60*/  @P2 STG.E.U8 desc[UR18][R6.64], R17 ;  /* 0x0000001106002986 */ /* 0x0001e8000c101112 */
[----:B------:R0:W-:Y:S04]  /*1ba70*/  @P1 STG.E.U8 desc[UR18][R8.64], R67 ;  /* 0x0000004308001986 */ /* 0x0001e8000c101112 */
[----:B------:R0:W-:Y:S01]  /*1ba80*/  @P0 STG.E.U8 desc[UR18][R14.64], R19 ;  /* 0x000000130e000986 */ /* 0x0001e2000c101112 */
[----:B------:R-:W-:Y:S06]  /*1ba90*/  BAR.SYNC.DEFER_BLOCKING 0x0 ;  /* 0x0000000000007b1d */ /* 0x000fec0000010000 */
[----:B------:R-:W-:Y:S05]  /*1baa0*/  BRA.U UP0, `(.L_x_13) ;  /* 0x0000000100a07547 */ /* 0x000fea000b800000 */
[----:B------:R-:W1:Y:S01]  /*1bab0*/  S2UR UR5, SR_CgaCtaId ;  /* 0x00000000000579c3 */ /* 0x000e620000008800 */
[----:B------:R-:W-:Y:S01]  /*1bac0*/  NOP ;  /* 0x0000000000007918 */ /* 0x000fe20000000000 */
[----:B------:R-:W-:Y:S01]  /*1bad0*/  UMOV UR4, 0x50 ;  /* 0x0000005000047882 */ /* 0x000fe20000000000 */
[----:B------:R-:W-:Y:S02]  /*1bae0*/  IMAD.U32 R0, RZ, RZ, UR8 ;  /* 0x00000008ff007e24 */ /* 0x000fe4000f8e00ff */
[----:B0-----:R-:W-:Y:S02]  /*1baf0*/  IMAD.MOV.U32 R3, RZ, RZ, 0x3 ;  /* 0x00000003ff037424 */ /* 0x001fe400078e00ff */
[----:B------:R-:W-:Y:S01]  /*1bb00*/  IMAD.MOV.U32 R7, RZ, RZ, 0x1 ;  /* 0x00000001ff077424 */ /* 0x000fe200078e00ff */
[----:B------:R-:W-:-:S04]  /*1bb10*/  LOP3.LUT R0, R0, 0xffff, RZ, 0xc0, !PT ;  /* 0x0000ffff00007812 */ /* 0x000fc800078ec0ff */
[----:B------:R-:W-:-:S05]  /*1bb20*/  SHF.R.U32.HI R0, RZ, 0x5, R0 ;  /* 0x00000005ff007819 */ /* 0x000fca0000011600 */
[----:B------:R-:W-:Y:S01]  /*1bb30*/  VIADD R2, R0, 0x10 ;  /* 0x0000001000027836 */ /* 0x000fe20000000000 */
[----:B------:R-:W-:Y:S01]  /*1bb40*/  SHF.L.U32 R0, R3, R0, RZ ;  /* 0x0000000003007219 */ /* 0x000fe200000006ff */
[----:B-1----:R-:W-:-:S03]  /*1bb50*/  ULEA UR6, UR5, UR4, 0x18 ;  /* 0x0000000405067291 */ /* 0x002fc6000f8ec0ff */
[----:B------:R-:W-:-:S04]  /*1bb60*/  SHF.L.U32 R3, R7, R2, RZ ;  /* 0x0000000207037219 */ /* 0x000fc800000006ff */
[----:B------:R-:W-:Y:S02]  /*1bb70*/  LOP3.LUT R0, R3, R0, RZ, 0xfc, !PT ;  /* 0x0000000003007212 */ /* 0x000fe400078efcff */
[----:B------:R-:W0:Y:S02]  /*1bb80*/  LDS R5, [UR6] ;  /* 0x00000006ff057984 */ /* 0x000e240008000800 */
[C---:B------:R-:W-:Y:S02]  /*1bb90*/  LOP3.LUT R2, R0.reuse, 0xffff, RZ, 0xc0, !PT ;  /* 0x0000ffff00027812 */ /* 0x040fe400078ec0ff */
[----:B0-----:R-:W-:-:S04]  /*1bba0*/  LOP3.LUT R3, R0, 0xffff, R5, 0x80, !PT ;  /* 0x0000ffff00037812 */ /* 0x001fc800078e8005 */
[----:B------:R-:W-:-:S13]  /*1bbb0*/  ISETP.NE.AND P0, PT, R3, R2, PT ;  /* 0x000000020300720c */ /* 0x000fda0003f05270 */
[----:B------:R-:W-:Y:S05]  /*1bbc0*/  @P0 BRA `(.L_x_14) ;  /* 0x0000000000500947 */ /* 0x000fea0003800000 */
[----:B------:R-:W-:Y:S02]  /*1bbd0*/  SHF.R.U32.HI R5, RZ, 0x10, R5 ;  /* 0x00000010ff057819 */ /* 0x000fe40000011605 */
[----:B------:R-:W-:-:S04]  /*1bbe0*/  SHF.R.U32.HI R2, RZ, 0x10, R0 ;  /* 0x00000010ff027819 */ /* 0x000fc80000011600 */
[----:B------:R-:W-:-:S04]  /*1bbf0*/  LOP3.LUT R5, R5, R2, RZ, 0xc0, !PT ;  /* 0x0000000205057212 */ /* 0x000fc800078ec0ff */
[----:B------:R-:W-:-:S13]  /*1bc00*/  ISETP.NE.AND P0, PT, R5, R2, PT ;  /* 0x000000020500720c */ /* 0x000fda0003f05270 */
[----:B------:R-:W-:Y:S05]  /*1bc10*/  @P0 BRA `(.L_x_15) ;  /* 0x0000000000300947 */ /* 0x000fea0003800000 */
[----:B------:R-:W-:Y:S01]  /*1bc20*/  R2UR UR4, R0 ;  /* 0x00000000000472ca */ /* 0x000fe200000e0000 */
[----:B------:R-:W-:Y:S01]  /*1bc30*/  VOTEU.ANY UR5, UPT, PT ;  /* 0x0000000000057886 */ /* 0x000fe200038e0100 */
[----:B------:R-:W0:Y:S01]  /*1bc40*/  S2R R0, SR_LANEID ;  /* 0x0000000000007919 */ /* 0x000e220000000000 */
[----:B------:R-:W-:-:S10]  /*1bc50*/  UFLO.U32 UR5, UR5 ;  /* 0x00000005000572bd */ /* 0x000fd400080e0000 */
[----:B------:R-:W-:-:S06]  /*1bc60*/  ULOP3.LUT UR4, URZ, UR4, URZ, 0x33, !UPT ;  /* 0x00000004ff047292 */ /* 0x000fcc000f8e33ff */
[----:B------:R-:W-:-:S04]  /*1bc70*/  IMAD.U32 R2, RZ, RZ, UR4 ;  /* 0x00000004ff027e24 */ /* 0x000fc8000f8e00ff */
[----:B------:R-:W1:Y:S02]  /*1bc80*/  REDUX UR7, R2 ;  /* 0x00000000020773c4 */ /* 0x000e640000000000 */
[----:B------:R2:W-:Y:S01]  /*1bc90*/  UTCATOMSWS.AND URZ, UR4 ;  /* 0x0000000400ff79e3 */ /* 0x0005e20008000000 */
[----:B0-----:R-:W-:Y:S01]  /*1bca0*/  ISETP.EQ.U32.AND P0, PT, R0, UR5, PT ;  /* 0x0000000500007c0c */ /* 0x001fe2000bf02070 */
[----:B-1----:R-:W-:-:S12]  /*1bcb0*/  IMAD.U32 R0, RZ, RZ, UR7 ;  /* 0x00000007ff007e24 */ /* 0x002fd8000f8e00ff */
[----:B------:R2:W-:Y:S01]  /*1bcc0*/  @P0 ATOMS.AND RZ, [UR6], R0 ;  /* 0x00000000ffff098c */ /* 0x0005e2000a800006 */
[----:B------:R-:W-:Y:S05]  /*1bcd0*/  BRA `(.L_x_13) ;  /* 0x0000000000147947 */ /* 0x000fea0003800000 */
.L_x_15:
[----:B------:R-:W-:-:S07]  /*1bce0*/  MOV R2, 0x1bd00 ;  /* 0x0001bd0000027802 */ /* 0x000fce0000000f00 */
[----:B------:R-:W-:Y:S05]  /*1bcf0*/  CALL.REL.NOINC `($__internal_0_$__cuda_sm10x_tcgen05_guardrail_trap_col_being_dealloced_not_returned_by_alloc) ;  /* 0x00000000002c7944 */ /* 0x000fea0003c00000 */
[----:B------:R-:W-:Y:S05]  /*1bd00*/  BRA `(.L_x_13) ;  /* 0x0000000000087947 */ /* 0x000fea0003800000 */
.L_x_14:
[----:B------:R-:W-:-:S07]  /*1bd10*/  MOV R2, 0x1bd30 ;  /* 0x0001bd3000027802 */ /* 0x000fce0000000f00 */
[----:B------:R-:W-:Y:S05]  /*1bd20*/  CALL.REL.NOINC `($__internal_2_$__cuda_sm10x_tcgen05_guardrail_trap_unallocated_columns_being_dealloced) ;  /* 0x0000000000387944 */ /* 0x000fea0003c00000 */
.L_x_13:
[----:B------:R-:W-:Y:S01]  /*1bd30*/  NOP ;  /* 0x0000000000007918 */ /* 0x000fe20000000000 */
[----:B--2---:R-:W-:Y:S05]  /*1bd40*/  EXIT ;  /* 0x000000000000794d */ /* 0x004fea0003800000 */
.L_x_8:
[----:B------:R-:W0:Y:S02]  /*1bd50*/  SYNCS.PHASECHK.TRANS64.TRYWAIT P6, [UR6], R6 ;  /* 0x00000006ff0075a7 */ /* 0x000e2400080c1106 */
[----:B0-----:R-:W-:Y:S05]  /*1bd60*/  @!P6 BRA `(.L_x_8) ;  /* 0xfffffffc00f8e947 */ /* 0x001fea000383ffff */
[----:B------:R-:W-:Y:S05]  /*1bd70*/  BRA `(.L_x_16) ;  /* 0xffffff3c00347947 */ /* 0x000fea000383ffff */
.L_x_12:
[----:B------:R-:W1:Y:S02]  /*1bd80*/  SYNCS.PHASECHK.TRANS64.TRYWAIT P0, [UR6], R0 ;  /* 0x00000000ff0075a7 */ /* 0x000e640008001106 */
[----:B-1----:R-:W-:Y:S05]  /*1bd90*/  @!P0 BRA `(.L_x_12) ;  /* 0xfffffffc00f88947 */ /* 0x002fea000383ffff */
[----:B------:R-:W-:Y:S05]  /*1bda0*/  BRA `(.L_x_11) ;  /* 0xffffffdc00787947 */ /* 0x000fea000383ffff */
        .weak           $__internal_0_$__cuda_sm10x_tcgen05_guardrail_trap_col_being_dealloced_not_returned_by_alloc
        .type           $__internal_0_$__cuda_sm10x_tcgen05_guardrail_trap_col_being_dealloced_not_returned_by_alloc,@function
        .size           $__internal_0_$__cuda_sm10x_tcgen05_guardrail_trap_col_being_dealloced_not_returned_by_alloc,($__internal_1_$__cuda_sm10x_tcgen05_guardrail_trap_phase_invalid_during_alloc - $__internal_0_$__cuda_sm10x_tcgen05_guardrail_trap_col_being_dealloced_not_returned_by_alloc)
$__internal_0_$__cuda_sm10x_tcgen05_guardrail_trap_col_being_dealloced_not_returned_by_alloc:
[----:B------:R-:W-:Y:S05]  /*1bdb0*/  BPT.TRAP 0x1 ;  /* 0x000000040000795c */ /* 0x000fea0000300000 */
[----:B------:R-:W-:-:S04]  /*1bdc0*/  IMAD.MOV.U32 R3, RZ, RZ, 0x0 ;  /* 0x00000000ff037424 */ /* 0x000fc800078e00ff */
[----:B------:R-:W-:Y:S05]  /*1bdd0*/  RET.REL.NODEC R2 `(matmul_kernel) ;  /* 0xfffffe4002887950 */ /* 0x000fea0003c3ffff */
        .weak           $__internal_1_$__cuda_sm10x_tcgen05_guardrail_trap_phase_invalid_during_alloc
        .type           $__internal_1_$__cuda_sm10x_tcgen05_guardrail_trap_phase_invalid_during_alloc,@function
        .size           $__internal_1_$__cuda_sm10x_tcgen05_guardrail_trap_phase_invalid_during_alloc,($__internal_2_$__cuda_sm10x_tcgen05_guardrail_trap_unallocated_columns_being_dealloced - $__internal_1_$__cuda_sm10x_tcgen05_guardrail_trap_phase_invalid_during_alloc)
$__internal_1_$__cuda_sm10x_tcgen05_guardrail_trap_phase_invalid_during_alloc:
[----:B------:R-:W-:Y:S05]  /*1bde0*/  BPT.TRAP 0x1 ;  /* 0x000000040000795c */ /* 0x000fea0000300000 */
[----:B------:R-:W-:-:S04]  /*1bdf0*/  IMAD.MOV.U32 R3, RZ, RZ, 0x0 ;  /* 0x00000000ff037424 */ /* 0x000fc800078e00ff */
[----:B------:R-:W-:Y:S05]  /*1be00*/  RET.REL.NODEC R2 `(matmul_kernel) ;  /* 0xfffffe40027c7950 */ /* 0x000fea0003c3ffff */
        .weak           $__internal_2_$__cuda_sm10x_tcgen05_guardrail_trap_unallocated_columns_being_dealloced
        .type           $__internal_2_$__cuda_sm10x_tcgen05_guardrail_trap_unallocated_columns_being_dealloced,@function
        .size           $__internal_2_$__cuda_sm10x_tcgen05_guardrail_trap_unallocated_columns_being_dealloced,(.L_x_20 - $__internal_2_$__cuda_sm10x_tcgen05_guardrail_trap_unallocated_columns_being_dealloced)
$__internal_2_$__cuda_sm10x_tcgen05_guardrail_trap_unallocated_columns_being_dealloced:
[----:B------:R-:W-:Y:S05]  /*1be10*/  BPT.TRAP 0x1 ;  /* 0x000000040000795c */ /* 0x000fea0000300000 */
[----:B------:R-:W-:-:S04]  /*1be20*/  IMAD.MOV.U32 R3, RZ, RZ, 0x0 ;  /* 0x00000000ff037424 */ /* 0x000fc800078e00ff */
[----:B------:R-:W-:Y:S05]  /*1be30*/  RET.REL.NODEC R2 `(matmul_kernel) ;  /* 0xfffffe4002707950 */ /* 0x000fea0003c3ffff */
.L_x_17:
[----:B------:R-:W-:-:S00]  /*1be40*/  BRA `(.L_x_17) ;  /* 0xfffffffc00fc7947 */ /* 0x000fc0000383ffff */
[----:B------:R-:W-:-:S00]  /*1be50*/  NOP ;  /* 0x0000000000007918 */ /* 0x000fc00000000000 */
        /* <DEDUP_REMOVED lines=10> */
.L_x_20:


//--------------------- .nv.shared.matmul_kernel  --------------------------
	.section	.nv.shared.matmul_kernel,"aw",@nobits
	.sectionflags	@""
	.align	16
	.zero		1024


//--------------------- .nv.shared.reserved.0     --------------------------
	.section	.nv.shared.reserved.0,"aw",@nobits
	.align	8
	.weak		__nv_reservedSMEM_offset_0_alias
	.size		__nv_reservedSMEM_offset_0_alias, 0, 64
	.other		__nv_reservedSMEM_offset_0_alias,@"STO_CUDA_RESERVED_SHARED STV_DEFAULT"
__nv_reservedSMEM_offset_0_alias:
	.zero		0
.nv.shared.reserved.0:
	.zero		64
	.weak		__nv_reservedSMEM_allocation_phase
	.type		__nv_reservedSMEM_allocation_phase,@object
	.size		__nv_reservedSMEM_allocation_phase,(.L_0 - __nv_reservedSMEM_allocation_phase)
__nv_reservedSMEM_allocation_phase:
	.zero		1
.L_0:
	.zero		7
	.weak		__nv_reservedSMEM_devtool_atexit_pc
	.type		__nv_reservedSMEM_devtool_atexit_pc,@object
	.size		__nv_reservedSMEM_devtool_atexit_pc,(__nv_reservedSMEM_allocation_mask - __nv_reservedSMEM_devtool_atexit_pc)
__nv_reservedSMEM_devtool_atexit_pc:
	.zero		8
	.weak		__nv_reservedSMEM_allocation_mask
	.type		__nv_reservedSMEM_allocation_mask,@object
	.size		__nv_reservedSMEM_allocation_mask,(.L_2 - __nv_reservedSMEM_allocation_mask)
__nv_reservedSMEM_allocation_mask:
	.zero		4
.L_2:


//--------------------- .nv.constant0.matmul_kernel --------------------------
	.section	.nv.constant0.matmul_kernel,"a",@progbits
	.sectionflags	@""
	.align	4
.nv.constant0.matmul_kernel:
	.zero		976


//--------------------- SYMBOLS --------------------------

	.type		.nv.reservedSmem.offset0,@object
	.size		.nv.reservedSmem.offset0,0x4
	.type		.nv.reservedSmem.cap,@object
	.size		.nv.reservedSmem.cap,0x4
